//
// Generated by NVIDIA NVVM Compiler
//
// Compiler Build ID: CL-36424714
// Cuda compilation tools, release 13.0, V13.0.88
// Based on NVVM 20.0.0
//

.version 9.0
.target sm_100
.address_size 64

	// .globl	_ZN3cub18CUB_300001_SM_10006detail11EmptyKernelIvEEvv
// _ZZN3cub18CUB_300001_SM_10006detail6reduce28DeviceReduceSingleTileKernelINS2_10policy_hubIdjN4cuda3std3__44plusIdEEE10Policy1000EN6thrust24THRUST_300001_SM_1000_NS6detail15normal_iteratorINSD_10device_ptrIdEEEEPdjS9_ddNS7_10__identityEEEvT0_T1_T2_T3_T4_T6_E12temp_storage has been demoted
// _ZZN3cub18CUB_300001_SM_10006detail6reduce18DeviceReduceKernelINS2_10policy_hubIdjN4cuda3std3__44plusIdEEE10Policy1000EN6thrust24THRUST_300001_SM_1000_NS6detail15normal_iteratorINSD_10device_ptrIdEEEEjS9_dNS7_10__identityEEEvT0_PT3_T1_NS0_13GridEvenShareISN_EET2_T4_E12temp_storage has been demoted
// _ZZN3cub18CUB_300001_SM_10006detail6reduce28DeviceReduceSingleTileKernelINS2_10policy_hubIdjN4cuda3std3__44plusIdEEE10Policy1000EPdSC_iS9_ddNS7_10__identityEEEvT0_T1_T2_T3_T4_T6_E12temp_storage has been demoted
// _ZZN3cub18CUB_300001_SM_10006detail6reduce28DeviceReduceSingleTileKernelINS2_10policy_hubIdyN4cuda3std3__44plusIdEEE10Policy1000EN6thrust24THRUST_300001_SM_1000_NS6detail15normal_iteratorINSD_10device_ptrIdEEEEPdyS9_ddNS7_10__identityEEEvT0_T1_T2_T3_T4_T6_E12temp_storage has been demoted
// _ZZN3cub18CUB_300001_SM_10006detail6reduce18DeviceReduceKernelINS2_10policy_hubIdyN4cuda3std3__44plusIdEEE10Policy1000EN6thrust24THRUST_300001_SM_1000_NS6detail15normal_iteratorINSD_10device_ptrIdEEEEyS9_dNS7_10__identityEEEvT0_PT3_T1_NS0_13GridEvenShareISN_EET2_T4_E12temp_storage has been demoted
// _ZZN3cub18CUB_300001_SM_10006detail6reduce28DeviceReduceSingleTileKernelINS2_10policy_hubIdyN4cuda3std3__44plusIdEEE10Policy1000EPdSC_iS9_ddNS7_10__identityEEEvT0_T1_T2_T3_T4_T6_E12temp_storage has been demoted
.global .align 1 .b8 _ZN34_INTERNAL_4a242df1_4_k_cu_82a9ea344cuda3std3__45__cpo5beginE[1];
.global .align 1 .b8 _ZN34_INTERNAL_4a242df1_4_k_cu_82a9ea344cuda3std3__45__cpo3endE[1];
.global .align 1 .b8 _ZN34_INTERNAL_4a242df1_4_k_cu_82a9ea344cuda3std3__45__cpo6cbeginE[1];
.global .align 1 .b8 _ZN34_INTERNAL_4a242df1_4_k_cu_82a9ea344cuda3std3__45__cpo4cendE[1];
.global .align 1 .b8 _ZN34_INTERNAL_4a242df1_4_k_cu_82a9ea344cuda3std3__45__cpo6rbeginE[1];
.global .align 1 .b8 _ZN34_INTERNAL_4a242df1_4_k_cu_82a9ea344cuda3std3__45__cpo4rendE[1];
.global .align 1 .b8 _ZN34_INTERNAL_4a242df1_4_k_cu_82a9ea344cuda3std3__45__cpo7crbeginE[1];
.global .align 1 .b8 _ZN34_INTERNAL_4a242df1_4_k_cu_82a9ea344cuda3std3__45__cpo5crendE[1];
.global .align 1 .b8 _ZN34_INTERNAL_4a242df1_4_k_cu_82a9ea344cuda3std3__436_GLOBAL__N__4a242df1_4_k_cu_82a9ea346ignoreE[1];
.global .align 1 .b8 _ZN34_INTERNAL_4a242df1_4_k_cu_82a9ea344cuda3std3__419piecewise_constructE[1];
.global .align 1 .b8 _ZN34_INTERNAL_4a242df1_4_k_cu_82a9ea344cuda3std3__48in_placeE[1];
.global .align 1 .b8 _ZN34_INTERNAL_4a242df1_4_k_cu_82a9ea344cuda3std3__420unreachable_sentinelE[1];
.global .align 1 .b8 _ZN34_INTERNAL_4a242df1_4_k_cu_82a9ea344cuda3std3__47nulloptE[1];
.global .align 1 .b8 _ZN34_INTERNAL_4a242df1_4_k_cu_82a9ea344cuda3std3__48unexpectE[1];
.global .align 1 .b8 _ZN34_INTERNAL_4a242df1_4_k_cu_82a9ea344cuda3std6ranges3__45__cpo4swapE[1];
.global .align 1 .b8 _ZN34_INTERNAL_4a242df1_4_k_cu_82a9ea344cuda3std6ranges3__45__cpo9iter_moveE[1];
.global .align 1 .b8 _ZN34_INTERNAL_4a242df1_4_k_cu_82a9ea344cuda3std6ranges3__45__cpo5beginE[1];
.global .align 1 .b8 _ZN34_INTERNAL_4a242df1_4_k_cu_82a9ea344cuda3std6ranges3__45__cpo3endE[1];
.global .align 1 .b8 _ZN34_INTERNAL_4a242df1_4_k_cu_82a9ea344cuda3std6ranges3__45__cpo6cbeginE[1];
.global .align 1 .b8 _ZN34_INTERNAL_4a242df1_4_k_cu_82a9ea344cuda3std6ranges3__45__cpo4cendE[1];
.global .align 1 .b8 _ZN34_INTERNAL_4a242df1_4_k_cu_82a9ea344cuda3std6ranges3__45__cpo7advanceE[1];
.global .align 1 .b8 _ZN34_INTERNAL_4a242df1_4_k_cu_82a9ea344cuda3std6ranges3__45__cpo9iter_swapE[1];
.global .align 1 .b8 _ZN34_INTERNAL_4a242df1_4_k_cu_82a9ea344cuda3std6ranges3__45__cpo4nextE[1];
.global .align 1 .b8 _ZN34_INTERNAL_4a242df1_4_k_cu_82a9ea344cuda3std6ranges3__45__cpo4prevE[1];
.global .align 1 .b8 _ZN34_INTERNAL_4a242df1_4_k_cu_82a9ea344cuda3std6ranges3__45__cpo4dataE[1];
.global .align 1 .b8 _ZN34_INTERNAL_4a242df1_4_k_cu_82a9ea344cuda3std6ranges3__45__cpo5cdataE[1];
.global .align 1 .b8 _ZN34_INTERNAL_4a242df1_4_k_cu_82a9ea344cuda3std6ranges3__45__cpo4sizeE[1];
.global .align 1 .b8 _ZN34_INTERNAL_4a242df1_4_k_cu_82a9ea344cuda3std6ranges3__45__cpo5ssizeE[1];
.global .align 1 .b8 _ZN34_INTERNAL_4a242df1_4_k_cu_82a9ea344cuda3std6ranges3__45__cpo8distanceE[1];
.global .align 1 .b8 _ZN34_INTERNAL_4a242df1_4_k_cu_82a9ea346thrust24THRUST_300001_SM_1000_NS8cuda_cub3parE[1];
.global .align 1 .b8 _ZN34_INTERNAL_4a242df1_4_k_cu_82a9ea346thrust24THRUST_300001_SM_1000_NS8cuda_cub10par_nosyncE[1];
.global .align 1 .b8 _ZN34_INTERNAL_4a242df1_4_k_cu_82a9ea346thrust24THRUST_300001_SM_1000_NS6system6detail10sequential3seqE[1];
.global .align 1 .b8 _ZN34_INTERNAL_4a242df1_4_k_cu_82a9ea346thrust24THRUST_300001_SM_1000_NS12placeholders2_1E[1];
.global .align 1 .b8 _ZN34_INTERNAL_4a242df1_4_k_cu_82a9ea346thrust24THRUST_300001_SM_1000_NS12placeholders2_2E[1];
.global .align 1 .b8 _ZN34_INTERNAL_4a242df1_4_k_cu_82a9ea346thrust24THRUST_300001_SM_1000_NS12placeholders2_3E[1];
.global .align 1 .b8 _ZN34_INTERNAL_4a242df1_4_k_cu_82a9ea346thrust24THRUST_300001_SM_1000_NS12placeholders2_4E[1];
.global .align 1 .b8 _ZN34_INTERNAL_4a242df1_4_k_cu_82a9ea346thrust24THRUST_300001_SM_1000_NS12placeholders2_5E[1];
.global .align 1 .b8 _ZN34_INTERNAL_4a242df1_4_k_cu_82a9ea346thrust24THRUST_300001_SM_1000_NS12placeholders2_6E[1];
.global .align 1 .b8 _ZN34_INTERNAL_4a242df1_4_k_cu_82a9ea346thrust24THRUST_300001_SM_1000_NS12placeholders2_7E[1];
.global .align 1 .b8 _ZN34_INTERNAL_4a242df1_4_k_cu_82a9ea346thrust24THRUST_300001_SM_1000_NS12placeholders2_8E[1];
.global .align 1 .b8 _ZN34_INTERNAL_4a242df1_4_k_cu_82a9ea346thrust24THRUST_300001_SM_1000_NS12placeholders2_9E[1];
.global .align 1 .b8 _ZN34_INTERNAL_4a242df1_4_k_cu_82a9ea346thrust24THRUST_300001_SM_1000_NS12placeholders3_10E[1];
.global .align 1 .b8 _ZN34_INTERNAL_4a242df1_4_k_cu_82a9ea346thrust24THRUST_300001_SM_1000_NS3seqE[1];

.visible .entry _ZN3cub18CUB_300001_SM_10006detail11EmptyKernelIvEEvv()
{


	ret;

}
	// .globl	_ZN3cub18CUB_300001_SM_10006detail8for_each13static_kernelINS2_12policy_hub_t12policy_500_tElN6thrust24THRUST_300001_SM_1000_NS8cuda_cub20__uninitialized_copy7functorINS7_6detail15normal_iteratorINS7_10device_ptrIdEEEENS7_7pointerIdNS8_3tagENS7_11use_defaultESI_EEEEEEvT0_T1_
.visible .entry _ZN3cub18CUB_300001_SM_10006detail8for_each13static_kernelINS2_12policy_hub_t12policy_500_tElN6thrust24THRUST_300001_SM_1000_NS8cuda_cub20__uninitialized_copy7functorINS7_6detail15normal_iteratorINS7_10device_ptrIdEEEENS7_7pointerIdNS8_3tagENS7_11use_defaultESI_EEEEEEvT0_T1_(
	.param .u64 _ZN3cub18CUB_300001_SM_10006detail8for_each13static_kernelINS2_12policy_hub_t12policy_500_tElN6thrust24THRUST_300001_SM_1000_NS8cuda_cub20__uninitialized_copy7functorINS7_6detail15normal_iteratorINS7_10device_ptrIdEEEENS7_7pointerIdNS8_3tagENS7_11use_defaultESI_EEEEEEvT0_T1__param_0,
	.param .align 8 .b8 _ZN3cub18CUB_300001_SM_10006detail8for_each13static_kernelINS2_12policy_hub_t12policy_500_tElN6thrust24THRUST_300001_SM_1000_NS8cuda_cub20__uninitialized_copy7functorINS7_6detail15normal_iteratorINS7_10device_ptrIdEEEENS7_7pointerIdNS8_3tagENS7_11use_defaultESI_EEEEEEvT0_T1__param_1[16]
)
.maxntid 256
{
	.reg .pred 	%p<4>;
	.reg .b32 	%r<6>;
	.reg .b64 	%rd<26>;
	.reg .b64 	%fd<5>;

	ld.param.u64 	%rd8, [_ZN3cub18CUB_300001_SM_10006detail8for_each13static_kernelINS2_12policy_hub_t12policy_500_tElN6thrust24THRUST_300001_SM_1000_NS8cuda_cub20__uninitialized_copy7functorINS7_6detail15normal_iteratorINS7_10device_ptrIdEEEENS7_7pointerIdNS8_3tagENS7_11use_defaultESI_EEEEEEvT0_T1__param_1+8];
	ld.param.u64 	%rd7, [_ZN3cub18CUB_300001_SM_10006detail8for_each13static_kernelINS2_12policy_hub_t12policy_500_tElN6thrust24THRUST_300001_SM_1000_NS8cuda_cub20__uninitialized_copy7functorINS7_6detail15normal_iteratorINS7_10device_ptrIdEEEENS7_7pointerIdNS8_3tagENS7_11use_defaultESI_EEEEEEvT0_T1__param_1];
	ld.param.u64 	%rd9, [_ZN3cub18CUB_300001_SM_10006detail8for_each13static_kernelINS2_12policy_hub_t12policy_500_tElN6thrust24THRUST_300001_SM_1000_NS8cuda_cub20__uninitialized_copy7functorINS7_6detail15normal_iteratorINS7_10device_ptrIdEEEENS7_7pointerIdNS8_3tagENS7_11use_defaultESI_EEEEEEvT0_T1__param_0];
	mov.u32 	%r1, %ctaid.x;
	mul.wide.u32 	%rd1, %r1, 512;
	sub.s64 	%rd2, %rd9, %rd1;
	setp.lt.s64 	%p1, %rd2, 512;
	@%p1 bra 	$L__BB1_2;
	mov.u32 	%r5, %tid.x;
	cvta.to.global.u64 	%rd19, %rd8;
	cvta.to.global.u64 	%rd20, %rd7;
	cvt.u64.u32 	%rd21, %r5;
	add.s64 	%rd22, %rd1, %rd21;
	shl.b64 	%rd23, %rd22, 3;
	add.s64 	%rd24, %rd20, %rd23;
	add.s64 	%rd25, %rd19, %rd23;
	ld.global.f64 	%fd3, [%rd24];
	st.global.f64 	[%rd25], %fd3;
	ld.global.f64 	%fd4, [%rd24+2048];
	st.global.f64 	[%rd25+2048], %fd4;
	bra.uni 	$L__BB1_6;
$L__BB1_2:
	cvta.to.global.u64 	%rd3, %rd7;
	cvta.to.global.u64 	%rd4, %rd8;
	mov.u32 	%r2, %tid.x;
	cvt.s64.s32 	%rd5, %rd2;
	cvt.u64.u32 	%rd6, %r2;
	setp.le.s64 	%p2, %rd5, %rd6;
	@%p2 bra 	$L__BB1_4;
	add.s64 	%rd10, %rd1, %rd6;
	shl.b64 	%rd11, %rd10, 3;
	add.s64 	%rd12, %rd3, %rd11;
	add.s64 	%rd13, %rd4, %rd11;
	ld.global.f64 	%fd1, [%rd12];
	st.global.f64 	[%rd13], %fd1;
$L__BB1_4:
	cvt.u32.u64 	%r3, %rd6;
	add.s32 	%r4, %r3, 256;
	cvt.u64.u32 	%rd14, %r4;
	setp.le.s64 	%p3, %rd5, %rd14;
	@%p3 bra 	$L__BB1_6;
	add.s64 	%rd15, %rd1, %rd6;
	shl.b64 	%rd16, %rd15, 3;
	add.s64 	%rd17, %rd3, %rd16;
	add.s64 	%rd18, %rd4, %rd16;
	ld.global.f64 	%fd2, [%rd17+2048];
	st.global.f64 	[%rd18+2048], %fd2;
$L__BB1_6:
	ret;

}
	// .globl	_ZN3cub18CUB_300001_SM_10006detail9transform16transform_kernelINS2_10policy_hubILb1EN4cuda3std3__45tupleIJN6thrust24THRUST_300001_SM_1000_NS6detail15normal_iteratorINSA_10device_ptrIdEEEESF_EEEE10policy1000Ei13saxpy_functorSF_JPdSK_EEEvT0_iT1_T2_DpNS2_10kernel_argIT3_EE
.visible .entry _ZN3cub18CUB_300001_SM_10006detail9transform16transform_kernelINS2_10policy_hubILb1EN4cuda3std3__45tupleIJN6thrust24THRUST_300001_SM_1000_NS6detail15normal_iteratorINSA_10device_ptrIdEEEESF_EEEE10policy1000Ei13saxpy_functorSF_JPdSK_EEEvT0_iT1_T2_DpNS2_10kernel_argIT3_EE(
	.param .u32 _ZN3cub18CUB_300001_SM_10006detail9transform16transform_kernelINS2_10policy_hubILb1EN4cuda3std3__45tupleIJN6thrust24THRUST_300001_SM_1000_NS6detail15normal_iteratorINSA_10device_ptrIdEEEESF_EEEE10policy1000Ei13saxpy_functorSF_JPdSK_EEEvT0_iT1_T2_DpNS2_10kernel_argIT3_EE_param_0,
	.param .u32 _ZN3cub18CUB_300001_SM_10006detail9transform16transform_kernelINS2_10policy_hubILb1EN4cuda3std3__45tupleIJN6thrust24THRUST_300001_SM_1000_NS6detail15normal_iteratorINSA_10device_ptrIdEEEESF_EEEE10policy1000Ei13saxpy_functorSF_JPdSK_EEEvT0_iT1_T2_DpNS2_10kernel_argIT3_EE_param_1,
	.param .align 8 .b8 _ZN3cub18CUB_300001_SM_10006detail9transform16transform_kernelINS2_10policy_hubILb1EN4cuda3std3__45tupleIJN6thrust24THRUST_300001_SM_1000_NS6detail15normal_iteratorINSA_10device_ptrIdEEEESF_EEEE10policy1000Ei13saxpy_functorSF_JPdSK_EEEvT0_iT1_T2_DpNS2_10kernel_argIT3_EE_param_2[8],
	.param .align 8 .b8 _ZN3cub18CUB_300001_SM_10006detail9transform16transform_kernelINS2_10policy_hubILb1EN4cuda3std3__45tupleIJN6thrust24THRUST_300001_SM_1000_NS6detail15normal_iteratorINSA_10device_ptrIdEEEESF_EEEE10policy1000Ei13saxpy_functorSF_JPdSK_EEEvT0_iT1_T2_DpNS2_10kernel_argIT3_EE_param_3[8],
	.param .align 8 .b8 _ZN3cub18CUB_300001_SM_10006detail9transform16transform_kernelINS2_10policy_hubILb1EN4cuda3std3__45tupleIJN6thrust24THRUST_300001_SM_1000_NS6detail15normal_iteratorINSA_10device_ptrIdEEEESF_EEEE10policy1000Ei13saxpy_functorSF_JPdSK_EEEvT0_iT1_T2_DpNS2_10kernel_argIT3_EE_param_4[16],
	.param .align 8 .b8 _ZN3cub18CUB_300001_SM_10006detail9transform16transform_kernelINS2_10policy_hubILb1EN4cuda3std3__45tupleIJN6thrust24THRUST_300001_SM_1000_NS6detail15normal_iteratorINSA_10device_ptrIdEEEESF_EEEE10policy1000Ei13saxpy_functorSF_JPdSK_EEEvT0_iT1_T2_DpNS2_10kernel_argIT3_EE_param_5[16]
)
.maxntid 128
{
	.reg .pred 	%p<38>;
	.reg .b32 	%r<84>;
	.reg .b64 	%rd<98>;
	.reg .b64 	%fd<93>;

	ld.param.f64 	%fd2, [_ZN3cub18CUB_300001_SM_10006detail9transform16transform_kernelINS2_10policy_hubILb1EN4cuda3std3__45tupleIJN6thrust24THRUST_300001_SM_1000_NS6detail15normal_iteratorINSA_10device_ptrIdEEEESF_EEEE10policy1000Ei13saxpy_functorSF_JPdSK_EEEvT0_iT1_T2_DpNS2_10kernel_argIT3_EE_param_2];
	ld.param.u32 	%r45, [_ZN3cub18CUB_300001_SM_10006detail9transform16transform_kernelINS2_10policy_hubILb1EN4cuda3std3__45tupleIJN6thrust24THRUST_300001_SM_1000_NS6detail15normal_iteratorINSA_10device_ptrIdEEEESF_EEEE10policy1000Ei13saxpy_functorSF_JPdSK_EEEvT0_iT1_T2_DpNS2_10kernel_argIT3_EE_param_0];
	ld.param.u64 	%rd26, [_ZN3cub18CUB_300001_SM_10006detail9transform16transform_kernelINS2_10policy_hubILb1EN4cuda3std3__45tupleIJN6thrust24THRUST_300001_SM_1000_NS6detail15normal_iteratorINSA_10device_ptrIdEEEESF_EEEE10policy1000Ei13saxpy_functorSF_JPdSK_EEEvT0_iT1_T2_DpNS2_10kernel_argIT3_EE_param_5];
	ld.param.u64 	%rd24, [_ZN3cub18CUB_300001_SM_10006detail9transform16transform_kernelINS2_10policy_hubILb1EN4cuda3std3__45tupleIJN6thrust24THRUST_300001_SM_1000_NS6detail15normal_iteratorINSA_10device_ptrIdEEEESF_EEEE10policy1000Ei13saxpy_functorSF_JPdSK_EEEvT0_iT1_T2_DpNS2_10kernel_argIT3_EE_param_4];
	ld.param.u64 	%rd28, [_ZN3cub18CUB_300001_SM_10006detail9transform16transform_kernelINS2_10policy_hubILb1EN4cuda3std3__45tupleIJN6thrust24THRUST_300001_SM_1000_NS6detail15normal_iteratorINSA_10device_ptrIdEEEESF_EEEE10policy1000Ei13saxpy_functorSF_JPdSK_EEEvT0_iT1_T2_DpNS2_10kernel_argIT3_EE_param_3];
	ld.param.u32 	%r44, [_ZN3cub18CUB_300001_SM_10006detail9transform16transform_kernelINS2_10policy_hubILb1EN4cuda3std3__45tupleIJN6thrust24THRUST_300001_SM_1000_NS6detail15normal_iteratorINSA_10device_ptrIdEEEESF_EEEE10policy1000Ei13saxpy_functorSF_JPdSK_EEEvT0_iT1_T2_DpNS2_10kernel_argIT3_EE_param_1];
	cvta.to.global.u64 	%rd1, %rd28;
	cvta.to.global.u64 	%rd2, %rd24;
	cvta.to.global.u64 	%rd3, %rd26;
	shl.b32 	%r1, %r44, 7;
	mov.u32 	%r46, %ctaid.x;
	mul.lo.s32 	%r2, %r1, %r46;
	sub.s32 	%r3, %r45, %r2;
	min.s32 	%r4, %r1, %r3;
	shl.b32 	%r5, %r4, 3;
	mov.u32 	%r6, %tid.x;
	shl.b32 	%r74, %r6, 7;
	setp.ge.s32 	%p1, %r74, %r5;
	@%p1 bra 	$L__BB2_5;
	mul.wide.u32 	%rd4, %r6, 128;
	add.s64 	%rd29, %rd2, %rd4;
	mul.wide.s32 	%rd5, %r2, 8;
	add.s64 	%rd95, %rd29, %rd5;
	mov.u32 	%r73, %r74;
$L__BB2_2:
	.pragma "nounroll";
	// begin inline asm
	prefetch.global.L2 [%rd95];
	// end inline asm
	add.s32 	%r73, %r73, 16384;
	add.s64 	%rd95, %rd95, 16384;
	setp.lt.s32 	%p2, %r73, %r5;
	@%p2 bra 	$L__BB2_2;
	add.s64 	%rd31, %rd3, %rd4;
	add.s64 	%rd96, %rd31, %rd5;
$L__BB2_4:
	.pragma "nounroll";
	// begin inline asm
	prefetch.global.L2 [%rd96];
	// end inline asm
	add.s32 	%r74, %r74, 16384;
	add.s64 	%rd96, %rd96, 16384;
	setp.lt.s32 	%p3, %r74, %r5;
	@%p3 bra 	$L__BB2_4;
$L__BB2_5:
	mul.wide.s32 	%rd97, %r2, 8;
	add.s64 	%rd12, %rd2, %rd97;
	add.s64 	%rd13, %rd3, %rd97;
	add.s64 	%rd14, %rd1, %rd97;
	setp.gt.s32 	%p4, %r1, %r3;
	@%p4 bra 	$L__BB2_18;
	setp.lt.s32 	%p5, %r44, 1;
	@%p5 bra 	$L__BB2_59;
	setp.lt.u32 	%p6, %r44, 8;
	mov.b32 	%r82, 0;
	@%p6 bra 	$L__BB2_10;
	and.b32  	%r48, %r44, 2147483640;
	neg.s32 	%r76, %r48;
	mul.wide.u32 	%rd34, %r6, 8;
	add.s64 	%rd15, %rd1, %rd34;
	add.s64 	%rd35, %rd97, 3072;
	add.s32 	%r75, %r6, 128;
	add.s64 	%rd17, %rd3, %rd35;
	add.s64 	%rd18, %rd1, %rd35;
$L__BB2_9:
	.pragma "nounroll";
	and.b32  	%r82, %r44, 2147483640;
	mul.wide.s32 	%rd36, %r75, 8;
	cvta.to.global.u64 	%rd37, %rd24;
	mov.u32 	%r49, %ctaid.x;
	mul.lo.s32 	%r50, %r44, %r49;
	shl.b32 	%r51, %r50, 7;
	mul.wide.s32 	%rd38, %r51, 8;
	add.s64 	%rd39, %rd38, %rd37;
	add.s64 	%rd40, %rd39, %rd36;
	add.s64 	%rd41, %rd17, %rd36;
	add.s64 	%rd42, %rd18, %rd36;
	mul.wide.u32 	%rd43, %r6, 8;
	add.s64 	%rd44, %rd37, %rd43;
	add.s64 	%rd45, %rd44, %rd97;
	cvta.to.global.u64 	%rd46, %rd26;
	add.s64 	%rd47, %rd46, %rd43;
	add.s64 	%rd48, %rd47, %rd97;
	ld.global.f64 	%fd3, [%rd45];
	ld.global.f64 	%fd4, [%rd48];
	fma.rn.f64 	%fd5, %fd2, %fd3, %fd4;
	add.s64 	%rd49, %rd15, %rd97;
	st.global.f64 	[%rd49], %fd5;
	ld.global.f64 	%fd6, [%rd40];
	ld.global.f64 	%fd7, [%rd41+-3072];
	fma.rn.f64 	%fd8, %fd2, %fd6, %fd7;
	st.global.f64 	[%rd42+-3072], %fd8;
	ld.global.f64 	%fd9, [%rd40+1024];
	ld.global.f64 	%fd10, [%rd41+-2048];
	fma.rn.f64 	%fd11, %fd2, %fd9, %fd10;
	st.global.f64 	[%rd42+-2048], %fd11;
	ld.global.f64 	%fd12, [%rd40+2048];
	ld.global.f64 	%fd13, [%rd41+-1024];
	fma.rn.f64 	%fd14, %fd2, %fd12, %fd13;
	st.global.f64 	[%rd42+-1024], %fd14;
	ld.global.f64 	%fd15, [%rd40+3072];
	ld.global.f64 	%fd16, [%rd41];
	fma.rn.f64 	%fd17, %fd2, %fd15, %fd16;
	st.global.f64 	[%rd42], %fd17;
	ld.global.f64 	%fd18, [%rd40+4096];
	ld.global.f64 	%fd19, [%rd41+1024];
	fma.rn.f64 	%fd20, %fd2, %fd18, %fd19;
	st.global.f64 	[%rd42+1024], %fd20;
	ld.global.f64 	%fd21, [%rd40+5120];
	ld.global.f64 	%fd22, [%rd41+2048];
	fma.rn.f64 	%fd23, %fd2, %fd21, %fd22;
	st.global.f64 	[%rd42+2048], %fd23;
	ld.global.f64 	%fd24, [%rd40+6144];
	ld.global.f64 	%fd25, [%rd41+3072];
	fma.rn.f64 	%fd26, %fd2, %fd24, %fd25;
	st.global.f64 	[%rd42+3072], %fd26;
	add.s32 	%r76, %r76, 8;
	add.s64 	%rd97, %rd97, 8192;
	add.s32 	%r75, %r75, 1024;
	setp.eq.s32 	%p7, %r76, 0;
	@%p7 bra 	$L__BB2_10;
	bra.uni 	$L__BB2_9;
$L__BB2_10:
	and.b32  	%r38, %r44, 7;
	setp.eq.s32 	%p8, %r38, 0;
	@%p8 bra 	$L__BB2_59;
	and.b32  	%r39, %r44, 3;
	setp.lt.u32 	%p9, %r38, 4;
	@%p9 bra 	$L__BB2_13;
	shl.b32 	%r52, %r82, 7;
	add.s32 	%r53, %r52, %r6;
	mul.wide.s32 	%rd50, %r53, 8;
	add.s64 	%rd51, %rd12, %rd50;
	add.s64 	%rd52, %rd13, %rd50;
	ld.global.f64 	%fd27, [%rd51];
	ld.global.f64 	%fd28, [%rd52];
	fma.rn.f64 	%fd29, %fd2, %fd27, %fd28;
	add.s64 	%rd53, %rd14, %rd50;
	st.global.f64 	[%rd53], %fd29;
	ld.global.f64 	%fd30, [%rd51+1024];
	ld.global.f64 	%fd31, [%rd52+1024];
	fma.rn.f64 	%fd32, %fd2, %fd30, %fd31;
	st.global.f64 	[%rd53+1024], %fd32;
	ld.global.f64 	%fd33, [%rd51+2048];
	ld.global.f64 	%fd34, [%rd52+2048];
	fma.rn.f64 	%fd35, %fd2, %fd33, %fd34;
	st.global.f64 	[%rd53+2048], %fd35;
	ld.global.f64 	%fd36, [%rd51+3072];
	ld.global.f64 	%fd37, [%rd52+3072];
	fma.rn.f64 	%fd38, %fd2, %fd36, %fd37;
	st.global.f64 	[%rd53+3072], %fd38;
	add.s32 	%r82, %r82, 4;
$L__BB2_13:
	setp.eq.s32 	%p10, %r39, 0;
	@%p10 bra 	$L__BB2_59;
	setp.eq.s32 	%p11, %r39, 1;
	@%p11 bra 	$L__BB2_16;
	shl.b32 	%r54, %r82, 7;
	add.s32 	%r55, %r54, %r6;
	mul.wide.s32 	%rd54, %r55, 8;
	add.s64 	%rd55, %rd12, %rd54;
	add.s64 	%rd56, %rd13, %rd54;
	ld.global.f64 	%fd39, [%rd55];
	ld.global.f64 	%fd40, [%rd56];
	fma.rn.f64 	%fd41, %fd2, %fd39, %fd40;
	add.s64 	%rd57, %rd14, %rd54;
	st.global.f64 	[%rd57], %fd41;
	ld.global.f64 	%fd42, [%rd55+1024];
	ld.global.f64 	%fd43, [%rd56+1024];
	fma.rn.f64 	%fd44, %fd2, %fd42, %fd43;
	st.global.f64 	[%rd57+1024], %fd44;
	add.s32 	%r82, %r82, 2;
$L__BB2_16:
	and.b32  	%r56, %r44, 1;
	setp.eq.b32 	%p12, %r56, 1;
	not.pred 	%p13, %p12;
	@%p13 bra 	$L__BB2_59;
	shl.b32 	%r57, %r82, 7;
	add.s32 	%r58, %r57, %r6;
	mul.wide.s32 	%rd58, %r58, 8;
	add.s64 	%rd59, %rd12, %rd58;
	add.s64 	%rd60, %rd13, %rd58;
	ld.global.f64 	%fd45, [%rd59];
	ld.global.f64 	%fd46, [%rd60];
	fma.rn.f64 	%fd47, %fd2, %fd45, %fd46;
	add.s64 	%rd61, %rd14, %rd58;
	st.global.f64 	[%rd61], %fd47;
	bra.uni 	$L__BB2_59;
$L__BB2_18:
	setp.lt.s32 	%p14, %r44, 1;
	@%p14 bra 	$L__BB2_59;
	and.b32  	%r14, %r44, 7;
	setp.lt.u32 	%p15, %r44, 8;
	mov.b32 	%r78, 0;
	@%p15 bra 	$L__BB2_38;
	and.b32  	%r78, %r44, 2147483640;
	mov.b32 	%r77, 0;
$L__BB2_21:
	.pragma "nounroll";
	shl.b32 	%r61, %r77, 7;
	add.s32 	%r22, %r61, %r6;
	setp.ge.s32 	%p16, %r22, %r4;
	@%p16 bra 	$L__BB2_23;
	mul.wide.u32 	%rd62, %r22, 8;
	add.s64 	%rd63, %rd12, %rd62;
	add.s64 	%rd64, %rd13, %rd62;
	ld.global.f64 	%fd48, [%rd63];
	ld.global.f64 	%fd49, [%rd64];
	fma.rn.f64 	%fd50, %fd2, %fd48, %fd49;
	add.s64 	%rd65, %rd14, %rd62;
	st.global.f64 	[%rd65], %fd50;
$L__BB2_23:
	add.s32 	%r62, %r22, 128;
	setp.ge.s32 	%p17, %r62, %r4;
	mul.wide.s32 	%rd66, %r62, 8;
	add.s64 	%rd21, %rd12, %rd66;
	add.s64 	%rd22, %rd13, %rd66;
	add.s64 	%rd23, %rd14, %rd66;
	@%p17 bra 	$L__BB2_25;
	ld.global.f64 	%fd51, [%rd21];
	ld.global.f64 	%fd52, [%rd22];
	fma.rn.f64 	%fd53, %fd2, %fd51, %fd52;
	st.global.f64 	[%rd23], %fd53;
$L__BB2_25:
	add.s32 	%r63, %r22, 256;
	setp.ge.s32 	%p18, %r63, %r4;
	@%p18 bra 	$L__BB2_27;
	ld.global.f64 	%fd54, [%rd21+1024];
	ld.global.f64 	%fd55, [%rd22+1024];
	fma.rn.f64 	%fd56, %fd2, %fd54, %fd55;
	st.global.f64 	[%rd23+1024], %fd56;
$L__BB2_27:
	add.s32 	%r64, %r22, 384;
	setp.ge.s32 	%p19, %r64, %r4;
	@%p19 bra 	$L__BB2_29;
	ld.global.f64 	%fd57, [%rd21+2048];
	ld.global.f64 	%fd58, [%rd22+2048];
	fma.rn.f64 	%fd59, %fd2, %fd57, %fd58;
	st.global.f64 	[%rd23+2048], %fd59;
$L__BB2_29:
	add.s32 	%r65, %r22, 512;
	setp.ge.s32 	%p20, %r65, %r4;
	@%p20 bra 	$L__BB2_31;
	ld.global.f64 	%fd60, [%rd21+3072];
	ld.global.f64 	%fd61, [%rd22+3072];
	fma.rn.f64 	%fd62, %fd2, %fd60, %fd61;
	st.global.f64 	[%rd23+3072], %fd62;
$L__BB2_31:
	add.s32 	%r66, %r22, 640;
	setp.ge.s32 	%p21, %r66, %r4;
	@%p21 bra 	$L__BB2_33;
	ld.global.f64 	%fd63, [%rd21+4096];
	ld.global.f64 	%fd64, [%rd22+4096];
	fma.rn.f64 	%fd65, %fd2, %fd63, %fd64;
	st.global.f64 	[%rd23+4096], %fd65;
$L__BB2_33:
	add.s32 	%r67, %r22, 768;
	setp.ge.s32 	%p22, %r67, %r4;
	@%p22 bra 	$L__BB2_35;
	ld.global.f64 	%fd66, [%rd21+5120];
	ld.global.f64 	%fd67, [%rd22+5120];
	fma.rn.f64 	%fd68, %fd2, %fd66, %fd67;
	st.global.f64 	[%rd23+5120], %fd68;
$L__BB2_35:
	add.s32 	%r68, %r22, 896;
	setp.ge.s32 	%p23, %r68, %r4;
	@%p23 bra 	$L__BB2_37;
	ld.global.f64 	%fd69, [%rd21+6144];
	ld.global.f64 	%fd70, [%rd22+6144];
	fma.rn.f64 	%fd71, %fd2, %fd69, %fd70;
	st.global.f64 	[%rd23+6144], %fd71;
$L__BB2_37:
	add.s32 	%r77, %r77, 8;
	setp.ne.s32 	%p24, %r77, %r78;
	@%p24 bra 	$L__BB2_21;
$L__BB2_38:
	setp.eq.s32 	%p25, %r14, 0;
	@%p25 bra 	$L__BB2_59;
	and.b32  	%r25, %r44, 3;
	setp.lt.u32 	%p26, %r14, 4;
	@%p26 bra 	$L__BB2_49;
	shl.b32 	%r69, %r78, 7;
	add.s32 	%r26, %r69, %r6;
	setp.ge.s32 	%p27, %r26, %r4;
	@%p27 bra 	$L__BB2_42;
	mul.wide.s32 	%rd67, %r26, 8;
	add.s64 	%rd68, %rd12, %rd67;
	add.s64 	%rd69, %rd13, %rd67;
	ld.global.f64 	%fd72, [%rd68];
	ld.global.f64 	%fd73, [%rd69];
	fma.rn.f64 	%fd74, %fd2, %fd72, %fd73;
	add.s64 	%rd70, %rd14, %rd67;
	st.global.f64 	[%rd70], %fd74;
$L__BB2_42:
	add.s32 	%r27, %r26, 128;
	setp.ge.s32 	%p28, %r27, %r4;
	@%p28 bra 	$L__BB2_44;
	mul.wide.s32 	%rd71, %r27, 8;
	add.s64 	%rd72, %rd12, %rd71;
	add.s64 	%rd73, %rd13, %rd71;
	ld.global.f64 	%fd75, [%rd72];
	ld.global.f64 	%fd76, [%rd73];
	fma.rn.f64 	%fd77, %fd2, %fd75, %fd76;
	add.s64 	%rd74, %rd14, %rd71;
	st.global.f64 	[%rd74], %fd77;
$L__BB2_44:
	add.s32 	%r28, %r26, 256;
	setp.ge.s32 	%p29, %r28, %r4;
	@%p29 bra 	$L__BB2_46;
	mul.wide.s32 	%rd75, %r28, 8;
	add.s64 	%rd76, %rd12, %rd75;
	add.s64 	%rd77, %rd13, %rd75;
	ld.global.f64 	%fd78, [%rd76];
	ld.global.f64 	%fd79, [%rd77];
	fma.rn.f64 	%fd80, %fd2, %fd78, %fd79;
	add.s64 	%rd78, %rd14, %rd75;
	st.global.f64 	[%rd78], %fd80;
$L__BB2_46:
	add.s32 	%r29, %r26, 384;
	setp.ge.s32 	%p30, %r29, %r4;
	@%p30 bra 	$L__BB2_48;
	mul.wide.s32 	%rd79, %r29, 8;
	add.s64 	%rd80, %rd12, %rd79;
	add.s64 	%rd81, %rd13, %rd79;
	ld.global.f64 	%fd81, [%rd80];
	ld.global.f64 	%fd82, [%rd81];
	fma.rn.f64 	%fd83, %fd2, %fd81, %fd82;
	add.s64 	%rd82, %rd14, %rd79;
	st.global.f64 	[%rd82], %fd83;
$L__BB2_48:
	add.s32 	%r78, %r78, 4;
$L__BB2_49:
	setp.eq.s32 	%p31, %r25, 0;
	@%p31 bra 	$L__BB2_59;
	setp.eq.s32 	%p32, %r25, 1;
	@%p32 bra 	$L__BB2_56;
	shl.b32 	%r70, %r78, 7;
	add.s32 	%r32, %r70, %r6;
	setp.ge.s32 	%p33, %r32, %r4;
	@%p33 bra 	$L__BB2_53;
	mul.wide.s32 	%rd83, %r32, 8;
	add.s64 	%rd84, %rd12, %rd83;
	add.s64 	%rd85, %rd13, %rd83;
	ld.global.f64 	%fd84, [%rd84];
	ld.global.f64 	%fd85, [%rd85];
	fma.rn.f64 	%fd86, %fd2, %fd84, %fd85;
	add.s64 	%rd86, %rd14, %rd83;
	st.global.f64 	[%rd86], %fd86;
$L__BB2_53:
	add.s32 	%r33, %r32, 128;
	setp.ge.s32 	%p34, %r33, %r4;
	@%p34 bra 	$L__BB2_55;
	mul.wide.s32 	%rd87, %r33, 8;
	add.s64 	%rd88, %rd12, %rd87;
	add.s64 	%rd89, %rd13, %rd87;
	ld.global.f64 	%fd87, [%rd88];
	ld.global.f64 	%fd88, [%rd89];
	fma.rn.f64 	%fd89, %fd2, %fd87, %fd88;
	add.s64 	%rd90, %rd14, %rd87;
	st.global.f64 	[%rd90], %fd89;
$L__BB2_55:
	add.s32 	%r78, %r78, 2;
$L__BB2_56:
	and.b32  	%r71, %r44, 1;
	setp.eq.b32 	%p35, %r71, 1;
	not.pred 	%p36, %p35;
	@%p36 bra 	$L__BB2_59;
	shl.b32 	%r72, %r78, 7;
	add.s32 	%r36, %r72, %r6;
	setp.ge.s32 	%p37, %r36, %r4;
	@%p37 bra 	$L__BB2_59;
	mul.wide.s32 	%rd91, %r36, 8;
	add.s64 	%rd92, %rd12, %rd91;
	add.s64 	%rd93, %rd13, %rd91;
	ld.global.f64 	%fd90, [%rd92];
	ld.global.f64 	%fd91, [%rd93];
	fma.rn.f64 	%fd92, %fd2, %fd90, %fd91;
	add.s64 	%rd94, %rd14, %rd91;
	st.global.f64 	[%rd94], %fd92;
$L__BB2_59:
	ret;

}
	// .globl	_ZN3cub18CUB_300001_SM_10006detail9transform16transform_kernelINS2_10policy_hubILb1EN4cuda3std3__45tupleIJN6thrust24THRUST_300001_SM_1000_NS6detail15normal_iteratorINSA_10device_ptrIdEEEESF_EEEE10policy1000El13saxpy_functorSF_JPdSK_EEEvT0_iT1_T2_DpNS2_10kernel_argIT3_EE
.visible .entry _ZN3cub18CUB_300001_SM_10006detail9transform16transform_kernelINS2_10policy_hubILb1EN4cuda3std3__45tupleIJN6thrust24THRUST_300001_SM_1000_NS6detail15normal_iteratorINSA_10device_ptrIdEEEESF_EEEE10policy1000El13saxpy_functorSF_JPdSK_EEEvT0_iT1_T2_DpNS2_10kernel_argIT3_EE(
	.param .u64 _ZN3cub18CUB_300001_SM_10006detail9transform16transform_kernelINS2_10policy_hubILb1EN4cuda3std3__45tupleIJN6thrust24THRUST_300001_SM_1000_NS6detail15normal_iteratorINSA_10device_ptrIdEEEESF_EEEE10policy1000El13saxpy_functorSF_JPdSK_EEEvT0_iT1_T2_DpNS2_10kernel_argIT3_EE_param_0,
	.param .u32 _ZN3cub18CUB_300001_SM_10006detail9transform16transform_kernelINS2_10policy_hubILb1EN4cuda3std3__45tupleIJN6thrust24THRUST_300001_SM_1000_NS6detail15normal_iteratorINSA_10device_ptrIdEEEESF_EEEE10policy1000El13saxpy_functorSF_JPdSK_EEEvT0_iT1_T2_DpNS2_10kernel_argIT3_EE_param_1,
	.param .align 8 .b8 _ZN3cub18CUB_300001_SM_10006detail9transform16transform_kernelINS2_10policy_hubILb1EN4cuda3std3__45tupleIJN6thrust24THRUST_300001_SM_1000_NS6detail15normal_iteratorINSA_10device_ptrIdEEEESF_EEEE10policy1000El13saxpy_functorSF_JPdSK_EEEvT0_iT1_T2_DpNS2_10kernel_argIT3_EE_param_2[8],
	.param .align 8 .b8 _ZN3cub18CUB_300001_SM_10006detail9transform16transform_kernelINS2_10policy_hubILb1EN4cuda3std3__45tupleIJN6thrust24THRUST_300001_SM_1000_NS6detail15normal_iteratorINSA_10device_ptrIdEEEESF_EEEE10policy1000El13saxpy_functorSF_JPdSK_EEEvT0_iT1_T2_DpNS2_10kernel_argIT3_EE_param_3[8],
	.param .align 8 .b8 _ZN3cub18CUB_300001_SM_10006detail9transform16transform_kernelINS2_10policy_hubILb1EN4cuda3std3__45tupleIJN6thrust24THRUST_300001_SM_1000_NS6detail15normal_iteratorINSA_10device_ptrIdEEEESF_EEEE10policy1000El13saxpy_functorSF_JPdSK_EEEvT0_iT1_T2_DpNS2_10kernel_argIT3_EE_param_4[16],
	.param .align 8 .b8 _ZN3cub18CUB_300001_SM_10006detail9transform16transform_kernelINS2_10policy_hubILb1EN4cuda3std3__45tupleIJN6thrust24THRUST_300001_SM_1000_NS6detail15normal_iteratorINSA_10device_ptrIdEEEESF_EEEE10policy1000El13saxpy_functorSF_JPdSK_EEEvT0_iT1_T2_DpNS2_10kernel_argIT3_EE_param_5[16]
)
.maxntid 128
{
	.reg .pred 	%p<38>;
	.reg .b32 	%r<80>;
	.reg .b64 	%rd<107>;
	.reg .b64 	%fd<93>;

	ld.param.f64 	%fd2, [_ZN3cub18CUB_300001_SM_10006detail9transform16transform_kernelINS2_10policy_hubILb1EN4cuda3std3__45tupleIJN6thrust24THRUST_300001_SM_1000_NS6detail15normal_iteratorINSA_10device_ptrIdEEEESF_EEEE10policy1000El13saxpy_functorSF_JPdSK_EEEvT0_iT1_T2_DpNS2_10kernel_argIT3_EE_param_2];
	ld.param.u64 	%rd29, [_ZN3cub18CUB_300001_SM_10006detail9transform16transform_kernelINS2_10policy_hubILb1EN4cuda3std3__45tupleIJN6thrust24THRUST_300001_SM_1000_NS6detail15normal_iteratorINSA_10device_ptrIdEEEESF_EEEE10policy1000El13saxpy_functorSF_JPdSK_EEEvT0_iT1_T2_DpNS2_10kernel_argIT3_EE_param_0];
	ld.param.u64 	%rd27, [_ZN3cub18CUB_300001_SM_10006detail9transform16transform_kernelINS2_10policy_hubILb1EN4cuda3std3__45tupleIJN6thrust24THRUST_300001_SM_1000_NS6detail15normal_iteratorINSA_10device_ptrIdEEEESF_EEEE10policy1000El13saxpy_functorSF_JPdSK_EEEvT0_iT1_T2_DpNS2_10kernel_argIT3_EE_param_5];
	ld.param.u64 	%rd25, [_ZN3cub18CUB_300001_SM_10006detail9transform16transform_kernelINS2_10policy_hubILb1EN4cuda3std3__45tupleIJN6thrust24THRUST_300001_SM_1000_NS6detail15normal_iteratorINSA_10device_ptrIdEEEESF_EEEE10policy1000El13saxpy_functorSF_JPdSK_EEEvT0_iT1_T2_DpNS2_10kernel_argIT3_EE_param_4];
	ld.param.u64 	%rd30, [_ZN3cub18CUB_300001_SM_10006detail9transform16transform_kernelINS2_10policy_hubILb1EN4cuda3std3__45tupleIJN6thrust24THRUST_300001_SM_1000_NS6detail15normal_iteratorINSA_10device_ptrIdEEEESF_EEEE10policy1000El13saxpy_functorSF_JPdSK_EEEvT0_iT1_T2_DpNS2_10kernel_argIT3_EE_param_3];
	ld.param.u32 	%r42, [_ZN3cub18CUB_300001_SM_10006detail9transform16transform_kernelINS2_10policy_hubILb1EN4cuda3std3__45tupleIJN6thrust24THRUST_300001_SM_1000_NS6detail15normal_iteratorINSA_10device_ptrIdEEEESF_EEEE10policy1000El13saxpy_functorSF_JPdSK_EEEvT0_iT1_T2_DpNS2_10kernel_argIT3_EE_param_1];
	cvta.to.global.u64 	%rd1, %rd30;
	cvta.to.global.u64 	%rd2, %rd25;
	cvta.to.global.u64 	%rd3, %rd27;
	shl.b32 	%r1, %r42, 7;
	mov.u32 	%r43, %ctaid.x;
	cvt.u64.u32 	%rd31, %r43;
	cvt.s64.s32 	%rd32, %r1;
	mul.lo.s64 	%rd4, %rd32, %rd31;
	sub.s64 	%rd33, %rd29, %rd4;
	min.s64 	%rd34, %rd33, %rd32;
	cvt.u32.u64 	%r2, %rd34;
	shl.b32 	%r3, %r2, 3;
	mov.u32 	%r4, %tid.x;
	shl.b32 	%r70, %r4, 7;
	setp.ge.s32 	%p1, %r70, %r3;
	@%p1 bra 	$L__BB3_5;
	shl.b64 	%rd5, %rd4, 3;
	add.s64 	%rd35, %rd2, %rd5;
	mul.wide.u32 	%rd6, %r4, 128;
	add.s64 	%rd104, %rd35, %rd6;
	mov.u32 	%r69, %r70;
$L__BB3_2:
	.pragma "nounroll";
	// begin inline asm
	prefetch.global.L2 [%rd104];
	// end inline asm
	add.s32 	%r69, %r69, 16384;
	add.s64 	%rd104, %rd104, 16384;
	setp.lt.s32 	%p2, %r69, %r3;
	@%p2 bra 	$L__BB3_2;
	add.s64 	%rd37, %rd3, %rd5;
	add.s64 	%rd105, %rd37, %rd6;
$L__BB3_4:
	.pragma "nounroll";
	// begin inline asm
	prefetch.global.L2 [%rd105];
	// end inline asm
	add.s32 	%r70, %r70, 16384;
	add.s64 	%rd105, %rd105, 16384;
	setp.lt.s32 	%p3, %r70, %r3;
	@%p3 bra 	$L__BB3_4;
$L__BB3_5:
	shl.b64 	%rd106, %rd4, 3;
	add.s64 	%rd13, %rd2, %rd106;
	add.s64 	%rd14, %rd3, %rd106;
	add.s64 	%rd15, %rd1, %rd106;
	setp.eq.s32 	%p4, %r1, %r2;
	@%p4 bra 	$L__BB3_47;
	setp.lt.s32 	%p5, %r42, 1;
	@%p5 bra 	$L__BB3_59;
	and.b32  	%r10, %r42, 7;
	setp.lt.u32 	%p6, %r42, 8;
	mov.b32 	%r77, 0;
	@%p6 bra 	$L__BB3_26;
	and.b32  	%r77, %r42, 2147483640;
	mov.b32 	%r73, 0;
$L__BB3_9:
	.pragma "nounroll";
	shl.b32 	%r46, %r73, 7;
	add.s32 	%r20, %r46, %r4;
	setp.ge.s32 	%p7, %r20, %r2;
	@%p7 bra 	$L__BB3_11;
	mul.wide.u32 	%rd40, %r20, 8;
	add.s64 	%rd41, %rd13, %rd40;
	add.s64 	%rd42, %rd14, %rd40;
	ld.global.f64 	%fd3, [%rd41];
	ld.global.f64 	%fd4, [%rd42];
	fma.rn.f64 	%fd5, %fd2, %fd3, %fd4;
	add.s64 	%rd43, %rd15, %rd40;
	st.global.f64 	[%rd43], %fd5;
$L__BB3_11:
	add.s32 	%r47, %r20, 128;
	setp.ge.s32 	%p8, %r47, %r2;
	mul.wide.s32 	%rd44, %r47, 8;
	add.s64 	%rd22, %rd13, %rd44;
	add.s64 	%rd23, %rd14, %rd44;
	add.s64 	%rd24, %rd15, %rd44;
	@%p8 bra 	$L__BB3_13;
	ld.global.f64 	%fd6, [%rd22];
	ld.global.f64 	%fd7, [%rd23];
	fma.rn.f64 	%fd8, %fd2, %fd6, %fd7;
	st.global.f64 	[%rd24], %fd8;
$L__BB3_13:
	add.s32 	%r48, %r20, 256;
	setp.ge.s32 	%p9, %r48, %r2;
	@%p9 bra 	$L__BB3_15;
	ld.global.f64 	%fd9, [%rd22+1024];
	ld.global.f64 	%fd10, [%rd23+1024];
	fma.rn.f64 	%fd11, %fd2, %fd9, %fd10;
	st.global.f64 	[%rd24+1024], %fd11;
$L__BB3_15:
	add.s32 	%r49, %r20, 384;
	setp.ge.s32 	%p10, %r49, %r2;
	@%p10 bra 	$L__BB3_17;
	ld.global.f64 	%fd12, [%rd22+2048];
	ld.global.f64 	%fd13, [%rd23+2048];
	fma.rn.f64 	%fd14, %fd2, %fd12, %fd13;
	st.global.f64 	[%rd24+2048], %fd14;
$L__BB3_17:
	add.s32 	%r50, %r20, 512;
	setp.ge.s32 	%p11, %r50, %r2;
	@%p11 bra 	$L__BB3_19;
	ld.global.f64 	%fd15, [%rd22+3072];
	ld.global.f64 	%fd16, [%rd23+3072];
	fma.rn.f64 	%fd17, %fd2, %fd15, %fd16;
	st.global.f64 	[%rd24+3072], %fd17;
$L__BB3_19:
	add.s32 	%r51, %r20, 640;
	setp.ge.s32 	%p12, %r51, %r2;
	@%p12 bra 	$L__BB3_21;
	ld.global.f64 	%fd18, [%rd22+4096];
	ld.global.f64 	%fd19, [%rd23+4096];
	fma.rn.f64 	%fd20, %fd2, %fd18, %fd19;
	st.global.f64 	[%rd24+4096], %fd20;
$L__BB3_21:
	add.s32 	%r52, %r20, 768;
	setp.ge.s32 	%p13, %r52, %r2;
	@%p13 bra 	$L__BB3_23;
	ld.global.f64 	%fd21, [%rd22+5120];
	ld.global.f64 	%fd22, [%rd23+5120];
	fma.rn.f64 	%fd23, %fd2, %fd21, %fd22;
	st.global.f64 	[%rd24+5120], %fd23;
$L__BB3_23:
	add.s32 	%r53, %r20, 896;
	setp.ge.s32 	%p14, %r53, %r2;
	@%p14 bra 	$L__BB3_25;
	ld.global.f64 	%fd24, [%rd22+6144];
	ld.global.f64 	%fd25, [%rd23+6144];
	fma.rn.f64 	%fd26, %fd2, %fd24, %fd25;
	st.global.f64 	[%rd24+6144], %fd26;
$L__BB3_25:
	add.s32 	%r73, %r73, 8;
	setp.eq.s32 	%p15, %r73, %r77;
	@%p15 bra 	$L__BB3_26;
	bra.uni 	$L__BB3_9;
$L__BB3_26:
	setp.eq.s32 	%p16, %r10, 0;
	@%p16 bra 	$L__BB3_59;
	and.b32  	%r30, %r42, 3;
	setp.lt.u32 	%p17, %r10, 4;
	@%p17 bra 	$L__BB3_37;
	shl.b32 	%r54, %r77, 7;
	add.s32 	%r31, %r54, %r4;
	setp.ge.s32 	%p18, %r31, %r2;
	@%p18 bra 	$L__BB3_30;
	mul.wide.s32 	%rd45, %r31, 8;
	add.s64 	%rd46, %rd13, %rd45;
	add.s64 	%rd47, %rd14, %rd45;
	ld.global.f64 	%fd27, [%rd46];
	ld.global.f64 	%fd28, [%rd47];
	fma.rn.f64 	%fd29, %fd2, %fd27, %fd28;
	add.s64 	%rd48, %rd15, %rd45;
	st.global.f64 	[%rd48], %fd29;
$L__BB3_30:
	add.s32 	%r32, %r31, 128;
	setp.ge.s32 	%p19, %r32, %r2;
	@%p19 bra 	$L__BB3_32;
	mul.wide.s32 	%rd49, %r32, 8;
	add.s64 	%rd50, %rd13, %rd49;
	add.s64 	%rd51, %rd14, %rd49;
	ld.global.f64 	%fd30, [%rd50];
	ld.global.f64 	%fd31, [%rd51];
	fma.rn.f64 	%fd32, %fd2, %fd30, %fd31;
	add.s64 	%rd52, %rd15, %rd49;
	st.global.f64 	[%rd52], %fd32;
$L__BB3_32:
	add.s32 	%r33, %r31, 256;
	setp.ge.s32 	%p20, %r33, %r2;
	@%p20 bra 	$L__BB3_34;
	mul.wide.s32 	%rd53, %r33, 8;
	add.s64 	%rd54, %rd13, %rd53;
	add.s64 	%rd55, %rd14, %rd53;
	ld.global.f64 	%fd33, [%rd54];
	ld.global.f64 	%fd34, [%rd55];
	fma.rn.f64 	%fd35, %fd2, %fd33, %fd34;
	add.s64 	%rd56, %rd15, %rd53;
	st.global.f64 	[%rd56], %fd35;
$L__BB3_34:
	add.s32 	%r34, %r31, 384;
	setp.ge.s32 	%p21, %r34, %r2;
	@%p21 bra 	$L__BB3_36;
	mul.wide.s32 	%rd57, %r34, 8;
	add.s64 	%rd58, %rd13, %rd57;
	add.s64 	%rd59, %rd14, %rd57;
	ld.global.f64 	%fd36, [%rd58];
	ld.global.f64 	%fd37, [%rd59];
	fma.rn.f64 	%fd38, %fd2, %fd36, %fd37;
	add.s64 	%rd60, %rd15, %rd57;
	st.global.f64 	[%rd60], %fd38;
$L__BB3_36:
	add.s32 	%r77, %r77, 4;
$L__BB3_37:
	setp.eq.s32 	%p22, %r30, 0;
	@%p22 bra 	$L__BB3_59;
	setp.eq.s32 	%p23, %r30, 1;
	@%p23 bra 	$L__BB3_44;
	shl.b32 	%r55, %r77, 7;
	add.s32 	%r37, %r55, %r4;
	setp.ge.s32 	%p24, %r37, %r2;
	@%p24 bra 	$L__BB3_41;
	mul.wide.s32 	%rd61, %r37, 8;
	add.s64 	%rd62, %rd13, %rd61;
	add.s64 	%rd63, %rd14, %rd61;
	ld.global.f64 	%fd39, [%rd62];
	ld.global.f64 	%fd40, [%rd63];
	fma.rn.f64 	%fd41, %fd2, %fd39, %fd40;
	add.s64 	%rd64, %rd15, %rd61;
	st.global.f64 	[%rd64], %fd41;
$L__BB3_41:
	add.s32 	%r38, %r37, 128;
	setp.ge.s32 	%p25, %r38, %r2;
	@%p25 bra 	$L__BB3_43;
	mul.wide.s32 	%rd65, %r38, 8;
	add.s64 	%rd66, %rd13, %rd65;
	add.s64 	%rd67, %rd14, %rd65;
	ld.global.f64 	%fd42, [%rd66];
	ld.global.f64 	%fd43, [%rd67];
	fma.rn.f64 	%fd44, %fd2, %fd42, %fd43;
	add.s64 	%rd68, %rd15, %rd65;
	st.global.f64 	[%rd68], %fd44;
$L__BB3_43:
	add.s32 	%r77, %r77, 2;
$L__BB3_44:
	and.b32  	%r56, %r42, 1;
	setp.eq.b32 	%p26, %r56, 1;
	not.pred 	%p27, %p26;
	@%p27 bra 	$L__BB3_59;
	shl.b32 	%r57, %r77, 7;
	add.s32 	%r41, %r57, %r4;
	setp.ge.s32 	%p28, %r41, %r2;
	@%p28 bra 	$L__BB3_59;
	mul.wide.s32 	%rd69, %r41, 8;
	add.s64 	%rd70, %rd13, %rd69;
	add.s64 	%rd71, %rd14, %rd69;
	ld.global.f64 	%fd45, [%rd70];
	ld.global.f64 	%fd46, [%rd71];
	fma.rn.f64 	%fd47, %fd2, %fd45, %fd46;
	add.s64 	%rd72, %rd15, %rd69;
	st.global.f64 	[%rd72], %fd47;
	bra.uni 	$L__BB3_59;
$L__BB3_47:
	setp.lt.s32 	%p29, %r42, 1;
	@%p29 bra 	$L__BB3_59;
	setp.lt.u32 	%p30, %r42, 8;
	mov.b32 	%r75, 0;
	@%p30 bra 	$L__BB3_51;
	and.b32  	%r75, %r42, 2147483640;
	neg.s32 	%r72, %r75;
	mul.wide.u32 	%rd73, %r4, 8;
	add.s64 	%rd16, %rd1, %rd73;
	add.s64 	%rd74, %rd106, 3072;
	add.s32 	%r71, %r4, 128;
	add.s64 	%rd18, %rd3, %rd74;
	add.s64 	%rd19, %rd1, %rd74;
$L__BB3_50:
	.pragma "nounroll";
	mul.wide.s32 	%rd75, %r71, 8;
	cvta.to.global.u64 	%rd76, %rd25;
	cvt.s64.s32 	%rd77, %r1;
	mov.u32 	%r61, %ctaid.x;
	cvt.u64.u32 	%rd78, %r61;
	mul.lo.s64 	%rd79, %rd77, %rd78;
	shl.b64 	%rd80, %rd79, 3;
	add.s64 	%rd81, %rd80, %rd76;
	add.s64 	%rd82, %rd81, %rd75;
	add.s64 	%rd83, %rd18, %rd75;
	add.s64 	%rd84, %rd19, %rd75;
	mul.wide.u32 	%rd85, %r4, 8;
	add.s64 	%rd86, %rd76, %rd85;
	add.s64 	%rd87, %rd86, %rd106;
	cvta.to.global.u64 	%rd88, %rd27;
	add.s64 	%rd89, %rd88, %rd85;
	add.s64 	%rd90, %rd89, %rd106;
	ld.global.f64 	%fd48, [%rd87];
	ld.global.f64 	%fd49, [%rd90];
	fma.rn.f64 	%fd50, %fd2, %fd48, %fd49;
	add.s64 	%rd91, %rd16, %rd106;
	st.global.f64 	[%rd91], %fd50;
	ld.global.f64 	%fd51, [%rd82];
	ld.global.f64 	%fd52, [%rd83+-3072];
	fma.rn.f64 	%fd53, %fd2, %fd51, %fd52;
	st.global.f64 	[%rd84+-3072], %fd53;
	ld.global.f64 	%fd54, [%rd82+1024];
	ld.global.f64 	%fd55, [%rd83+-2048];
	fma.rn.f64 	%fd56, %fd2, %fd54, %fd55;
	st.global.f64 	[%rd84+-2048], %fd56;
	ld.global.f64 	%fd57, [%rd82+2048];
	ld.global.f64 	%fd58, [%rd83+-1024];
	fma.rn.f64 	%fd59, %fd2, %fd57, %fd58;
	st.global.f64 	[%rd84+-1024], %fd59;
	ld.global.f64 	%fd60, [%rd82+3072];
	ld.global.f64 	%fd61, [%rd83];
	fma.rn.f64 	%fd62, %fd2, %fd60, %fd61;
	st.global.f64 	[%rd84], %fd62;
	ld.global.f64 	%fd63, [%rd82+4096];
	ld.global.f64 	%fd64, [%rd83+1024];
	fma.rn.f64 	%fd65, %fd2, %fd63, %fd64;
	st.global.f64 	[%rd84+1024], %fd65;
	ld.global.f64 	%fd66, [%rd82+5120];
	ld.global.f64 	%fd67, [%rd83+2048];
	fma.rn.f64 	%fd68, %fd2, %fd66, %fd67;
	st.global.f64 	[%rd84+2048], %fd68;
	ld.global.f64 	%fd69, [%rd82+6144];
	ld.global.f64 	%fd70, [%rd83+3072];
	fma.rn.f64 	%fd71, %fd2, %fd69, %fd70;
	st.global.f64 	[%rd84+3072], %fd71;
	add.s32 	%r72, %r72, 8;
	add.s64 	%rd106, %rd106, 8192;
	add.s32 	%r71, %r71, 1024;
	setp.eq.s32 	%p31, %r72, 0;
	@%p31 bra 	$L__BB3_51;
	bra.uni 	$L__BB3_50;
$L__BB3_51:
	and.b32  	%r23, %r42, 7;
	setp.eq.s32 	%p32, %r23, 0;
	@%p32 bra 	$L__BB3_59;
	and.b32  	%r24, %r42, 3;
	setp.lt.u32 	%p33, %r23, 4;
	@%p33 bra 	$L__BB3_54;
	shl.b32 	%r62, %r75, 7;
	add.s32 	%r63, %r62, %r4;
	mul.wide.s32 	%rd92, %r63, 8;
	add.s64 	%rd93, %rd13, %rd92;
	add.s64 	%rd94, %rd14, %rd92;
	ld.global.f64 	%fd72, [%rd93];
	ld.global.f64 	%fd73, [%rd94];
	fma.rn.f64 	%fd74, %fd2, %fd72, %fd73;
	add.s64 	%rd95, %rd15, %rd92;
	st.global.f64 	[%rd95], %fd74;
	ld.global.f64 	%fd75, [%rd93+1024];
	ld.global.f64 	%fd76, [%rd94+1024];
	fma.rn.f64 	%fd77, %fd2, %fd75, %fd76;
	st.global.f64 	[%rd95+1024], %fd77;
	ld.global.f64 	%fd78, [%rd93+2048];
	ld.global.f64 	%fd79, [%rd94+2048];
	fma.rn.f64 	%fd80, %fd2, %fd78, %fd79;
	st.global.f64 	[%rd95+2048], %fd80;
	ld.global.f64 	%fd81, [%rd93+3072];
	ld.global.f64 	%fd82, [%rd94+3072];
	fma.rn.f64 	%fd83, %fd2, %fd81, %fd82;
	st.global.f64 	[%rd95+3072], %fd83;
	add.s32 	%r75, %r75, 4;
$L__BB3_54:
	setp.eq.s32 	%p34, %r24, 0;
	@%p34 bra 	$L__BB3_59;
	setp.eq.s32 	%p35, %r24, 1;
	@%p35 bra 	$L__BB3_57;
	shl.b32 	%r64, %r75, 7;
	add.s32 	%r65, %r64, %r4;
	mul.wide.s32 	%rd96, %r65, 8;
	add.s64 	%rd97, %rd13, %rd96;
	add.s64 	%rd98, %rd14, %rd96;
	ld.global.f64 	%fd84, [%rd97];
	ld.global.f64 	%fd85, [%rd98];
	fma.rn.f64 	%fd86, %fd2, %fd84, %fd85;
	add.s64 	%rd99, %rd15, %rd96;
	st.global.f64 	[%rd99], %fd86;
	ld.global.f64 	%fd87, [%rd97+1024];
	ld.global.f64 	%fd88, [%rd98+1024];
	fma.rn.f64 	%fd89, %fd2, %fd87, %fd88;
	st.global.f64 	[%rd99+1024], %fd89;
	add.s32 	%r75, %r75, 2;
$L__BB3_57:
	and.b32  	%r66, %r42, 1;
	setp.eq.b32 	%p36, %r66, 1;
	not.pred 	%p37, %p36;
	@%p37 bra 	$L__BB3_59;
	shl.b32 	%r67, %r75, 7;
	add.s32 	%r68, %r67, %r4;
	mul.wide.s32 	%rd100, %r68, 8;
	add.s64 	%rd101, %rd13, %rd100;
	add.s64 	%rd102, %rd14, %rd100;
	ld.global.f64 	%fd90, [%rd101];
	ld.global.f64 	%fd91, [%rd102];
	fma.rn.f64 	%fd92, %fd2, %fd90, %fd91;
	add.s64 	%rd103, %rd15, %rd100;
	st.global.f64 	[%rd103], %fd92;
$L__BB3_59:
	ret;

}
	// .globl	_ZN3cub18CUB_300001_SM_10006detail6reduce28DeviceReduceSingleTileKernelINS2_10policy_hubIdjN4cuda3std3__44plusIdEEE10Policy1000EN6thrust24THRUST_300001_SM_1000_NS6detail15normal_iteratorINSD_10device_ptrIdEEEEPdjS9_ddNS7_10__identityEEEvT0_T1_T2_T3_T4_T6_
.visible .entry _ZN3cub18CUB_300001_SM_10006detail6reduce28DeviceReduceSingleTileKernelINS2_10policy_hubIdjN4cuda3std3__44plusIdEEE10Policy1000EN6thrust24THRUST_300001_SM_1000_NS6detail15normal_iteratorINSD_10device_ptrIdEEEEPdjS9_ddNS7_10__identityEEEvT0_T1_T2_T3_T4_T6_(
	.param .align 8 .b8 _ZN3cub18CUB_300001_SM_10006detail6reduce28DeviceReduceSingleTileKernelINS2_10policy_hubIdjN4cuda3std3__44plusIdEEE10Policy1000EN6thrust24THRUST_300001_SM_1000_NS6detail15normal_iteratorINSD_10device_ptrIdEEEEPdjS9_ddNS7_10__identityEEEvT0_T1_T2_T3_T4_T6__param_0[8],
	.param .u64 .ptr .align 1 _ZN3cub18CUB_300001_SM_10006detail6reduce28DeviceReduceSingleTileKernelINS2_10policy_hubIdjN4cuda3std3__44plusIdEEE10Policy1000EN6thrust24THRUST_300001_SM_1000_NS6detail15normal_iteratorINSD_10device_ptrIdEEEEPdjS9_ddNS7_10__identityEEEvT0_T1_T2_T3_T4_T6__param_1,
	.param .u32 _ZN3cub18CUB_300001_SM_10006detail6reduce28DeviceReduceSingleTileKernelINS2_10policy_hubIdjN4cuda3std3__44plusIdEEE10Policy1000EN6thrust24THRUST_300001_SM_1000_NS6detail15normal_iteratorINSD_10device_ptrIdEEEEPdjS9_ddNS7_10__identityEEEvT0_T1_T2_T3_T4_T6__param_2,
	.param .align 1 .b8 _ZN3cub18CUB_300001_SM_10006detail6reduce28DeviceReduceSingleTileKernelINS2_10policy_hubIdjN4cuda3std3__44plusIdEEE10Policy1000EN6thrust24THRUST_300001_SM_1000_NS6detail15normal_iteratorINSD_10device_ptrIdEEEEPdjS9_ddNS7_10__identityEEEvT0_T1_T2_T3_T4_T6__param_3[1],
	.param .f64 _ZN3cub18CUB_300001_SM_10006detail6reduce28DeviceReduceSingleTileKernelINS2_10policy_hubIdjN4cuda3std3__44plusIdEEE10Policy1000EN6thrust24THRUST_300001_SM_1000_NS6detail15normal_iteratorINSD_10device_ptrIdEEEEPdjS9_ddNS7_10__identityEEEvT0_T1_T2_T3_T4_T6__param_4,
	.param .align 1 .b8 _ZN3cub18CUB_300001_SM_10006detail6reduce28DeviceReduceSingleTileKernelINS2_10policy_hubIdjN4cuda3std3__44plusIdEEE10Policy1000EN6thrust24THRUST_300001_SM_1000_NS6detail15normal_iteratorINSD_10device_ptrIdEEEEPdjS9_ddNS7_10__identityEEEvT0_T1_T2_T3_T4_T6__param_5[1]
)
.maxntid 640
.minnctapersm 1
{
	.reg .pred 	%p<71>;
	.reg .b32 	%r<288>;
	.reg .b64 	%rd<114>;
	.reg .b64 	%fd<380>;
	// demoted variable
	.shared .align 8 .b8 _ZZN3cub18CUB_300001_SM_10006detail6reduce28DeviceReduceSingleTileKernelINS2_10policy_hubIdjN4cuda3std3__44plusIdEEE10Policy1000EN6thrust24THRUST_300001_SM_1000_NS6detail15normal_iteratorINSD_10device_ptrIdEEEEPdjS9_ddNS7_10__identityEEEvT0_T1_T2_T3_T4_T6_E12temp_storage[192];
	ld.param.u64 	%rd9, [_ZN3cub18CUB_300001_SM_10006detail6reduce28DeviceReduceSingleTileKernelINS2_10policy_hubIdjN4cuda3std3__44plusIdEEE10Policy1000EN6thrust24THRUST_300001_SM_1000_NS6detail15normal_iteratorINSD_10device_ptrIdEEEEPdjS9_ddNS7_10__identityEEEvT0_T1_T2_T3_T4_T6__param_0];
	ld.param.u64 	%rd10, [_ZN3cub18CUB_300001_SM_10006detail6reduce28DeviceReduceSingleTileKernelINS2_10policy_hubIdjN4cuda3std3__44plusIdEEE10Policy1000EN6thrust24THRUST_300001_SM_1000_NS6detail15normal_iteratorINSD_10device_ptrIdEEEEPdjS9_ddNS7_10__identityEEEvT0_T1_T2_T3_T4_T6__param_1];
	ld.param.u32 	%r51, [_ZN3cub18CUB_300001_SM_10006detail6reduce28DeviceReduceSingleTileKernelINS2_10policy_hubIdjN4cuda3std3__44plusIdEEE10Policy1000EN6thrust24THRUST_300001_SM_1000_NS6detail15normal_iteratorINSD_10device_ptrIdEEEEPdjS9_ddNS7_10__identityEEEvT0_T1_T2_T3_T4_T6__param_2];
	ld.param.f64 	%fd42, [_ZN3cub18CUB_300001_SM_10006detail6reduce28DeviceReduceSingleTileKernelINS2_10policy_hubIdjN4cuda3std3__44plusIdEEE10Policy1000EN6thrust24THRUST_300001_SM_1000_NS6detail15normal_iteratorINSD_10device_ptrIdEEEEPdjS9_ddNS7_10__identityEEEvT0_T1_T2_T3_T4_T6__param_4];
	cvta.to.global.u64 	%rd1, %rd10;
	setp.ne.s32 	%p1, %r51, 0;
	@%p1 bra 	$L__BB4_3;
	mov.u32 	%r270, %tid.x;
	setp.ne.s32 	%p70, %r270, 0;
	@%p70 bra 	$L__BB4_52;
	st.global.f64 	[%rd1], %fd42;
	bra.uni 	$L__BB4_52;
$L__BB4_3:
	cvta.to.global.u64 	%rd2, %rd9;
	setp.gt.u32 	%p2, %r51, 5119;
	@%p2 bra 	$L__BB4_28;
	mov.u32 	%r1, %tid.x;
	setp.ge.u32 	%p24, %r1, %r51;
	mov.f64 	%fd367, 0d0000000000000000;
	mov.u32 	%r274, %r1;
	@%p24 bra 	$L__BB4_6;
	mul.wide.u32 	%rd83, %r1, 8;
	add.s64 	%rd84, %rd2, %rd83;
	ld.global.f64 	%fd367, [%rd84];
	add.s32 	%r274, %r1, 640;
$L__BB4_6:
	setp.ge.u32 	%p25, %r274, %r51;
	@%p25 bra 	$L__BB4_19;
	not.b32 	%r146, %r274;
	add.s32 	%r147, %r51, %r146;
	mul.hi.u32 	%r148, %r147, -858993459;
	shr.u32 	%r149, %r148, 9;
	add.s32 	%r4, %r149, 1;
	and.b32  	%r5, %r4, 15;
	setp.lt.u32 	%p26, %r147, 9600;
	@%p26 bra 	$L__BB4_10;
	and.b32  	%r150, %r4, 16777200;
	neg.s32 	%r272, %r150;
	mul.wide.u32 	%rd85, %r274, 8;
	add.s64 	%rd86, %rd85, %rd2;
	add.s64 	%rd112, %rd86, 40960;
$L__BB4_9:
	.pragma "nounroll";
	ld.global.f64 	%fd181, [%rd112+-40960];
	add.f64 	%fd182, %fd367, %fd181;
	ld.global.f64 	%fd183, [%rd112+-35840];
	add.f64 	%fd184, %fd182, %fd183;
	ld.global.f64 	%fd185, [%rd112+-30720];
	add.f64 	%fd186, %fd184, %fd185;
	ld.global.f64 	%fd187, [%rd112+-25600];
	add.f64 	%fd188, %fd186, %fd187;
	ld.global.f64 	%fd189, [%rd112+-20480];
	add.f64 	%fd190, %fd188, %fd189;
	ld.global.f64 	%fd191, [%rd112+-15360];
	add.f64 	%fd192, %fd190, %fd191;
	ld.global.f64 	%fd193, [%rd112+-10240];
	add.f64 	%fd194, %fd192, %fd193;
	ld.global.f64 	%fd195, [%rd112+-5120];
	add.f64 	%fd196, %fd194, %fd195;
	ld.global.f64 	%fd197, [%rd112];
	add.f64 	%fd198, %fd196, %fd197;
	ld.global.f64 	%fd199, [%rd112+5120];
	add.f64 	%fd200, %fd198, %fd199;
	ld.global.f64 	%fd201, [%rd112+10240];
	add.f64 	%fd202, %fd200, %fd201;
	ld.global.f64 	%fd203, [%rd112+15360];
	add.f64 	%fd204, %fd202, %fd203;
	ld.global.f64 	%fd205, [%rd112+20480];
	add.f64 	%fd206, %fd204, %fd205;
	ld.global.f64 	%fd207, [%rd112+25600];
	add.f64 	%fd208, %fd206, %fd207;
	ld.global.f64 	%fd209, [%rd112+30720];
	add.f64 	%fd210, %fd208, %fd209;
	ld.global.f64 	%fd211, [%rd112+35840];
	add.f64 	%fd367, %fd210, %fd211;
	add.s32 	%r274, %r274, 10240;
	add.s32 	%r272, %r272, 16;
	add.s64 	%rd112, %rd112, 81920;
	setp.ne.s32 	%p27, %r272, 0;
	@%p27 bra 	$L__BB4_9;
$L__BB4_10:
	setp.eq.s32 	%p28, %r5, 0;
	@%p28 bra 	$L__BB4_19;
	and.b32  	%r12, %r4, 7;
	setp.lt.u32 	%p29, %r5, 8;
	@%p29 bra 	$L__BB4_13;
	mul.wide.u32 	%rd87, %r274, 8;
	add.s64 	%rd88, %rd2, %rd87;
	ld.global.f64 	%fd213, [%rd88];
	add.f64 	%fd214, %fd367, %fd213;
	ld.global.f64 	%fd215, [%rd88+5120];
	add.f64 	%fd216, %fd214, %fd215;
	ld.global.f64 	%fd217, [%rd88+10240];
	add.f64 	%fd218, %fd216, %fd217;
	ld.global.f64 	%fd219, [%rd88+15360];
	add.f64 	%fd220, %fd218, %fd219;
	ld.global.f64 	%fd221, [%rd88+20480];
	add.f64 	%fd222, %fd220, %fd221;
	ld.global.f64 	%fd223, [%rd88+25600];
	add.f64 	%fd224, %fd222, %fd223;
	ld.global.f64 	%fd225, [%rd88+30720];
	add.f64 	%fd226, %fd224, %fd225;
	ld.global.f64 	%fd227, [%rd88+35840];
	add.f64 	%fd367, %fd226, %fd227;
	add.s32 	%r274, %r274, 5120;
$L__BB4_13:
	setp.eq.s32 	%p30, %r12, 0;
	@%p30 bra 	$L__BB4_19;
	and.b32  	%r15, %r4, 3;
	setp.lt.u32 	%p31, %r12, 4;
	@%p31 bra 	$L__BB4_16;
	mul.wide.u32 	%rd89, %r274, 8;
	add.s64 	%rd90, %rd2, %rd89;
	ld.global.f64 	%fd229, [%rd90];
	add.f64 	%fd230, %fd367, %fd229;
	ld.global.f64 	%fd231, [%rd90+5120];
	add.f64 	%fd232, %fd230, %fd231;
	ld.global.f64 	%fd233, [%rd90+10240];
	add.f64 	%fd234, %fd232, %fd233;
	ld.global.f64 	%fd235, [%rd90+15360];
	add.f64 	%fd367, %fd234, %fd235;
	add.s32 	%r274, %r274, 2560;
$L__BB4_16:
	setp.eq.s32 	%p32, %r15, 0;
	@%p32 bra 	$L__BB4_19;
	mul.wide.u32 	%rd91, %r274, 8;
	add.s64 	%rd113, %rd2, %rd91;
	neg.s32 	%r277, %r15;
$L__BB4_18:
	.pragma "nounroll";
	ld.global.f64 	%fd236, [%rd113];
	add.f64 	%fd367, %fd367, %fd236;
	add.s64 	%rd113, %rd113, 5120;
	add.s32 	%r277, %r277, 1;
	setp.ne.s32 	%p33, %r277, 0;
	@%p33 bra 	$L__BB4_18;
$L__BB4_19:
	setp.lt.u32 	%p34, %r51, 640;
	@%p34 bra 	$L__BB4_24;
	// begin inline asm
	mov.u32 %r214, %laneid;
	// end inline asm
	mov.b64 	%rd102, %fd367;
	mov.b64 	{%r216, %r221}, %rd102;
	mov.b32 	%r222, 1;
	mov.b32 	%r263, 31;
	mov.b32 	%r264, -1;
	// begin inline asm
	shfl.sync.down.b32 %r215, %r216, %r222, %r263, %r264;
	// end inline asm
	// begin inline asm
	shfl.sync.down.b32 %r220, %r221, %r222, %r263, %r264;
	// end inline asm
	mov.b64 	%rd103, {%r215, %r220};
	mov.b64 	%fd307, %rd103;
	setp.gt.s32 	%p62, %r214, 30;
	add.f64 	%fd308, %fd367, %fd307;
	selp.f64 	%fd309, %fd367, %fd308, %p62;
	mov.b64 	%rd104, %fd309;
	mov.b64 	{%r226, %r231}, %rd104;
	mov.b32 	%r232, 2;
	// begin inline asm
	shfl.sync.down.b32 %r225, %r226, %r232, %r263, %r264;
	// end inline asm
	// begin inline asm
	shfl.sync.down.b32 %r230, %r231, %r232, %r263, %r264;
	// end inline asm
	mov.b64 	%rd105, {%r225, %r230};
	mov.b64 	%fd310, %rd105;
	setp.gt.s32 	%p63, %r214, 29;
	add.f64 	%fd311, %fd309, %fd310;
	selp.f64 	%fd312, %fd309, %fd311, %p63;
	mov.b64 	%rd106, %fd312;
	mov.b64 	{%r236, %r241}, %rd106;
	mov.b32 	%r242, 4;
	// begin inline asm
	shfl.sync.down.b32 %r235, %r236, %r242, %r263, %r264;
	// end inline asm
	// begin inline asm
	shfl.sync.down.b32 %r240, %r241, %r242, %r263, %r264;
	// end inline asm
	mov.b64 	%rd107, {%r235, %r240};
	mov.b64 	%fd313, %rd107;
	setp.gt.s32 	%p64, %r214, 27;
	add.f64 	%fd314, %fd312, %fd313;
	selp.f64 	%fd315, %fd312, %fd314, %p64;
	mov.b64 	%rd108, %fd315;
	mov.b64 	{%r246, %r251}, %rd108;
	mov.b32 	%r252, 8;
	// begin inline asm
	shfl.sync.down.b32 %r245, %r246, %r252, %r263, %r264;
	// end inline asm
	// begin inline asm
	shfl.sync.down.b32 %r250, %r251, %r252, %r263, %r264;
	// end inline asm
	mov.b64 	%rd109, {%r245, %r250};
	mov.b64 	%fd316, %rd109;
	setp.gt.s32 	%p65, %r214, 23;
	add.f64 	%fd317, %fd315, %fd316;
	selp.f64 	%fd318, %fd315, %fd317, %p65;
	mov.b64 	%rd110, %fd318;
	mov.b64 	{%r256, %r261}, %rd110;
	mov.b32 	%r262, 16;
	// begin inline asm
	shfl.sync.down.b32 %r255, %r256, %r262, %r263, %r264;
	// end inline asm
	// begin inline asm
	shfl.sync.down.b32 %r260, %r261, %r262, %r263, %r264;
	// end inline asm
	mov.b64 	%rd111, {%r255, %r260};
	mov.b64 	%fd319, %rd111;
	setp.gt.s32 	%p66, %r214, 15;
	add.f64 	%fd16, %fd318, %fd319;
	selp.f64 	%fd379, %fd318, %fd16, %p66;
	setp.ne.s32 	%p67, %r214, 0;
	@%p67 bra 	$L__BB4_22;
	shr.u32 	%r265, %r1, 2;
	and.b32  	%r266, %r265, 248;
	mov.u32 	%r267, _ZZN3cub18CUB_300001_SM_10006detail6reduce28DeviceReduceSingleTileKernelINS2_10policy_hubIdjN4cuda3std3__44plusIdEEE10Policy1000EN6thrust24THRUST_300001_SM_1000_NS6detail15normal_iteratorINSD_10device_ptrIdEEEEPdjS9_ddNS7_10__identityEEEvT0_T1_T2_T3_T4_T6_E12temp_storage;
	add.s32 	%r268, %r267, %r266;
	st.shared.f64 	[%r268+24], %fd16;
$L__BB4_22:
	bar.sync 	0;
	setp.ne.s32 	%p68, %r1, 0;
	@%p68 bra 	$L__BB4_50;
	ld.shared.f64 	%fd320, [_ZZN3cub18CUB_300001_SM_10006detail6reduce28DeviceReduceSingleTileKernelINS2_10policy_hubIdjN4cuda3std3__44plusIdEEE10Policy1000EN6thrust24THRUST_300001_SM_1000_NS6detail15normal_iteratorINSD_10device_ptrIdEEEEPdjS9_ddNS7_10__identityEEEvT0_T1_T2_T3_T4_T6_E12temp_storage+32];
	add.f64 	%fd321, %fd379, %fd320;
	ld.shared.f64 	%fd322, [_ZZN3cub18CUB_300001_SM_10006detail6reduce28DeviceReduceSingleTileKernelINS2_10policy_hubIdjN4cuda3std3__44plusIdEEE10Policy1000EN6thrust24THRUST_300001_SM_1000_NS6detail15normal_iteratorINSD_10device_ptrIdEEEEPdjS9_ddNS7_10__identityEEEvT0_T1_T2_T3_T4_T6_E12temp_storage+40];
	add.f64 	%fd323, %fd321, %fd322;
	ld.shared.f64 	%fd324, [_ZZN3cub18CUB_300001_SM_10006detail6reduce28DeviceReduceSingleTileKernelINS2_10policy_hubIdjN4cuda3std3__44plusIdEEE10Policy1000EN6thrust24THRUST_300001_SM_1000_NS6detail15normal_iteratorINSD_10device_ptrIdEEEEPdjS9_ddNS7_10__identityEEEvT0_T1_T2_T3_T4_T6_E12temp_storage+48];
	add.f64 	%fd325, %fd323, %fd324;
	ld.shared.f64 	%fd326, [_ZZN3cub18CUB_300001_SM_10006detail6reduce28DeviceReduceSingleTileKernelINS2_10policy_hubIdjN4cuda3std3__44plusIdEEE10Policy1000EN6thrust24THRUST_300001_SM_1000_NS6detail15normal_iteratorINSD_10device_ptrIdEEEEPdjS9_ddNS7_10__identityEEEvT0_T1_T2_T3_T4_T6_E12temp_storage+56];
	add.f64 	%fd327, %fd325, %fd326;
	ld.shared.f64 	%fd328, [_ZZN3cub18CUB_300001_SM_10006detail6reduce28DeviceReduceSingleTileKernelINS2_10policy_hubIdjN4cuda3std3__44plusIdEEE10Policy1000EN6thrust24THRUST_300001_SM_1000_NS6detail15normal_iteratorINSD_10device_ptrIdEEEEPdjS9_ddNS7_10__identityEEEvT0_T1_T2_T3_T4_T6_E12temp_storage+64];
	add.f64 	%fd329, %fd327, %fd328;
	ld.shared.f64 	%fd330, [_ZZN3cub18CUB_300001_SM_10006detail6reduce28DeviceReduceSingleTileKernelINS2_10policy_hubIdjN4cuda3std3__44plusIdEEE10Policy1000EN6thrust24THRUST_300001_SM_1000_NS6detail15normal_iteratorINSD_10device_ptrIdEEEEPdjS9_ddNS7_10__identityEEEvT0_T1_T2_T3_T4_T6_E12temp_storage+72];
	add.f64 	%fd331, %fd329, %fd330;
	ld.shared.f64 	%fd332, [_ZZN3cub18CUB_300001_SM_10006detail6reduce28DeviceReduceSingleTileKernelINS2_10policy_hubIdjN4cuda3std3__44plusIdEEE10Policy1000EN6thrust24THRUST_300001_SM_1000_NS6detail15normal_iteratorINSD_10device_ptrIdEEEEPdjS9_ddNS7_10__identityEEEvT0_T1_T2_T3_T4_T6_E12temp_storage+80];
	add.f64 	%fd333, %fd331, %fd332;
	ld.shared.f64 	%fd334, [_ZZN3cub18CUB_300001_SM_10006detail6reduce28DeviceReduceSingleTileKernelINS2_10policy_hubIdjN4cuda3std3__44plusIdEEE10Policy1000EN6thrust24THRUST_300001_SM_1000_NS6detail15normal_iteratorINSD_10device_ptrIdEEEEPdjS9_ddNS7_10__identityEEEvT0_T1_T2_T3_T4_T6_E12temp_storage+88];
	add.f64 	%fd335, %fd333, %fd334;
	ld.shared.f64 	%fd336, [_ZZN3cub18CUB_300001_SM_10006detail6reduce28DeviceReduceSingleTileKernelINS2_10policy_hubIdjN4cuda3std3__44plusIdEEE10Policy1000EN6thrust24THRUST_300001_SM_1000_NS6detail15normal_iteratorINSD_10device_ptrIdEEEEPdjS9_ddNS7_10__identityEEEvT0_T1_T2_T3_T4_T6_E12temp_storage+96];
	add.f64 	%fd337, %fd335, %fd336;
	ld.shared.f64 	%fd338, [_ZZN3cub18CUB_300001_SM_10006detail6reduce28DeviceReduceSingleTileKernelINS2_10policy_hubIdjN4cuda3std3__44plusIdEEE10Policy1000EN6thrust24THRUST_300001_SM_1000_NS6detail15normal_iteratorINSD_10device_ptrIdEEEEPdjS9_ddNS7_10__identityEEEvT0_T1_T2_T3_T4_T6_E12temp_storage+104];
	add.f64 	%fd339, %fd337, %fd338;
	ld.shared.f64 	%fd340, [_ZZN3cub18CUB_300001_SM_10006detail6reduce28DeviceReduceSingleTileKernelINS2_10policy_hubIdjN4cuda3std3__44plusIdEEE10Policy1000EN6thrust24THRUST_300001_SM_1000_NS6detail15normal_iteratorINSD_10device_ptrIdEEEEPdjS9_ddNS7_10__identityEEEvT0_T1_T2_T3_T4_T6_E12temp_storage+112];
	add.f64 	%fd341, %fd339, %fd340;
	ld.shared.f64 	%fd342, [_ZZN3cub18CUB_300001_SM_10006detail6reduce28DeviceReduceSingleTileKernelINS2_10policy_hubIdjN4cuda3std3__44plusIdEEE10Policy1000EN6thrust24THRUST_300001_SM_1000_NS6detail15normal_iteratorINSD_10device_ptrIdEEEEPdjS9_ddNS7_10__identityEEEvT0_T1_T2_T3_T4_T6_E12temp_storage+120];
	add.f64 	%fd343, %fd341, %fd342;
	ld.shared.f64 	%fd344, [_ZZN3cub18CUB_300001_SM_10006detail6reduce28DeviceReduceSingleTileKernelINS2_10policy_hubIdjN4cuda3std3__44plusIdEEE10Policy1000EN6thrust24THRUST_300001_SM_1000_NS6detail15normal_iteratorINSD_10device_ptrIdEEEEPdjS9_ddNS7_10__identityEEEvT0_T1_T2_T3_T4_T6_E12temp_storage+128];
	add.f64 	%fd345, %fd343, %fd344;
	ld.shared.f64 	%fd346, [_ZZN3cub18CUB_300001_SM_10006detail6reduce28DeviceReduceSingleTileKernelINS2_10policy_hubIdjN4cuda3std3__44plusIdEEE10Policy1000EN6thrust24THRUST_300001_SM_1000_NS6detail15normal_iteratorINSD_10device_ptrIdEEEEPdjS9_ddNS7_10__identityEEEvT0_T1_T2_T3_T4_T6_E12temp_storage+136];
	add.f64 	%fd347, %fd345, %fd346;
	ld.shared.f64 	%fd348, [_ZZN3cub18CUB_300001_SM_10006detail6reduce28DeviceReduceSingleTileKernelINS2_10policy_hubIdjN4cuda3std3__44plusIdEEE10Policy1000EN6thrust24THRUST_300001_SM_1000_NS6detail15normal_iteratorINSD_10device_ptrIdEEEEPdjS9_ddNS7_10__identityEEEvT0_T1_T2_T3_T4_T6_E12temp_storage+144];
	add.f64 	%fd349, %fd347, %fd348;
	ld.shared.f64 	%fd350, [_ZZN3cub18CUB_300001_SM_10006detail6reduce28DeviceReduceSingleTileKernelINS2_10policy_hubIdjN4cuda3std3__44plusIdEEE10Policy1000EN6thrust24THRUST_300001_SM_1000_NS6detail15normal_iteratorINSD_10device_ptrIdEEEEPdjS9_ddNS7_10__identityEEEvT0_T1_T2_T3_T4_T6_E12temp_storage+152];
	add.f64 	%fd351, %fd349, %fd350;
	ld.shared.f64 	%fd352, [_ZZN3cub18CUB_300001_SM_10006detail6reduce28DeviceReduceSingleTileKernelINS2_10policy_hubIdjN4cuda3std3__44plusIdEEE10Policy1000EN6thrust24THRUST_300001_SM_1000_NS6detail15normal_iteratorINSD_10device_ptrIdEEEEPdjS9_ddNS7_10__identityEEEvT0_T1_T2_T3_T4_T6_E12temp_storage+160];
	add.f64 	%fd353, %fd351, %fd352;
	ld.shared.f64 	%fd354, [_ZZN3cub18CUB_300001_SM_10006detail6reduce28DeviceReduceSingleTileKernelINS2_10policy_hubIdjN4cuda3std3__44plusIdEEE10Policy1000EN6thrust24THRUST_300001_SM_1000_NS6detail15normal_iteratorINSD_10device_ptrIdEEEEPdjS9_ddNS7_10__identityEEEvT0_T1_T2_T3_T4_T6_E12temp_storage+168];
	add.f64 	%fd355, %fd353, %fd354;
	ld.shared.f64 	%fd356, [_ZZN3cub18CUB_300001_SM_10006detail6reduce28DeviceReduceSingleTileKernelINS2_10policy_hubIdjN4cuda3std3__44plusIdEEE10Policy1000EN6thrust24THRUST_300001_SM_1000_NS6detail15normal_iteratorINSD_10device_ptrIdEEEEPdjS9_ddNS7_10__identityEEEvT0_T1_T2_T3_T4_T6_E12temp_storage+176];
	add.f64 	%fd379, %fd355, %fd356;
	bra.uni 	$L__BB4_50;
$L__BB4_24:
	// begin inline asm
	mov.u32 %r151, %laneid;
	// end inline asm
	and.b32  	%r202, %r1, 992;
	add.s32 	%r203, %r202, 32;
	setp.gt.u32 	%p35, %r203, %r51;
	not.b32 	%r204, %r202;
	add.s32 	%r205, %r51, %r204;
	selp.b32 	%r200, %r205, 31, %p35;
	mov.b64 	%rd92, %fd367;
	mov.b64 	{%r153, %r158}, %rd92;
	mov.b32 	%r159, 1;
	mov.b32 	%r201, -1;
	// begin inline asm
	shfl.sync.down.b32 %r152, %r153, %r159, %r200, %r201;
	// end inline asm
	// begin inline asm
	shfl.sync.down.b32 %r157, %r158, %r159, %r200, %r201;
	// end inline asm
	mov.b64 	%rd93, {%r152, %r157};
	mov.b64 	%fd237, %rd93;
	setp.lt.s32 	%p36, %r151, %r200;
	add.f64 	%fd238, %fd367, %fd237;
	selp.f64 	%fd239, %fd238, %fd367, %p36;
	mov.b64 	%rd94, %fd239;
	mov.b64 	{%r163, %r168}, %rd94;
	mov.b32 	%r169, 2;
	// begin inline asm
	shfl.sync.down.b32 %r162, %r163, %r169, %r200, %r201;
	// end inline asm
	// begin inline asm
	shfl.sync.down.b32 %r167, %r168, %r169, %r200, %r201;
	// end inline asm
	mov.b64 	%rd95, {%r162, %r167};
	mov.b64 	%fd240, %rd95;
	add.s32 	%r206, %r151, 2;
	setp.gt.s32 	%p37, %r206, %r200;
	add.f64 	%fd241, %fd239, %fd240;
	selp.f64 	%fd242, %fd239, %fd241, %p37;
	mov.b64 	%rd96, %fd242;
	mov.b64 	{%r173, %r178}, %rd96;
	mov.b32 	%r179, 4;
	// begin inline asm
	shfl.sync.down.b32 %r172, %r173, %r179, %r200, %r201;
	// end inline asm
	// begin inline asm
	shfl.sync.down.b32 %r177, %r178, %r179, %r200, %r201;
	// end inline asm
	mov.b64 	%rd97, {%r172, %r177};
	mov.b64 	%fd243, %rd97;
	add.s32 	%r207, %r151, 4;
	setp.gt.s32 	%p38, %r207, %r200;
	add.f64 	%fd244, %fd242, %fd243;
	selp.f64 	%fd245, %fd242, %fd244, %p38;
	mov.b64 	%rd98, %fd245;
	mov.b64 	{%r183, %r188}, %rd98;
	mov.b32 	%r189, 8;
	// begin inline asm
	shfl.sync.down.b32 %r182, %r183, %r189, %r200, %r201;
	// end inline asm
	// begin inline asm
	shfl.sync.down.b32 %r187, %r188, %r189, %r200, %r201;
	// end inline asm
	mov.b64 	%rd99, {%r182, %r187};
	mov.b64 	%fd246, %rd99;
	add.s32 	%r208, %r151, 8;
	setp.gt.s32 	%p39, %r208, %r200;
	add.f64 	%fd247, %fd245, %fd246;
	selp.f64 	%fd248, %fd245, %fd247, %p39;
	mov.b64 	%rd100, %fd248;
	mov.b64 	{%r193, %r198}, %rd100;
	mov.b32 	%r199, 16;
	// begin inline asm
	shfl.sync.down.b32 %r192, %r193, %r199, %r200, %r201;
	// end inline asm
	// begin inline asm
	shfl.sync.down.b32 %r197, %r198, %r199, %r200, %r201;
	// end inline asm
	mov.b64 	%rd101, {%r192, %r197};
	mov.b64 	%fd249, %rd101;
	add.s32 	%r209, %r151, 16;
	setp.gt.s32 	%p40, %r209, %r200;
	add.f64 	%fd250, %fd248, %fd249;
	selp.f64 	%fd379, %fd248, %fd250, %p40;
	setp.ne.s32 	%p41, %r151, 0;
	@%p41 bra 	$L__BB4_26;
	shr.u32 	%r210, %r1, 2;
	and.b32  	%r211, %r210, 248;
	mov.u32 	%r212, _ZZN3cub18CUB_300001_SM_10006detail6reduce28DeviceReduceSingleTileKernelINS2_10policy_hubIdjN4cuda3std3__44plusIdEEE10Policy1000EN6thrust24THRUST_300001_SM_1000_NS6detail15normal_iteratorINSD_10device_ptrIdEEEEPdjS9_ddNS7_10__identityEEEvT0_T1_T2_T3_T4_T6_E12temp_storage;
	add.s32 	%r213, %r212, %r211;
	st.shared.f64 	[%r213+24], %fd379;
$L__BB4_26:
	bar.sync 	0;
	setp.ne.s32 	%p42, %r1, 0;
	@%p42 bra 	$L__BB4_50;
	setp.gt.u32 	%p43, %r51, 32;
	ld.shared.f64 	%fd251, [_ZZN3cub18CUB_300001_SM_10006detail6reduce28DeviceReduceSingleTileKernelINS2_10policy_hubIdjN4cuda3std3__44plusIdEEE10Policy1000EN6thrust24THRUST_300001_SM_1000_NS6detail15normal_iteratorINSD_10device_ptrIdEEEEPdjS9_ddNS7_10__identityEEEvT0_T1_T2_T3_T4_T6_E12temp_storage+32];
	add.f64 	%fd252, %fd379, %fd251;
	selp.f64 	%fd253, %fd252, %fd379, %p43;
	setp.gt.u32 	%p44, %r51, 64;
	ld.shared.f64 	%fd254, [_ZZN3cub18CUB_300001_SM_10006detail6reduce28DeviceReduceSingleTileKernelINS2_10policy_hubIdjN4cuda3std3__44plusIdEEE10Policy1000EN6thrust24THRUST_300001_SM_1000_NS6detail15normal_iteratorINSD_10device_ptrIdEEEEPdjS9_ddNS7_10__identityEEEvT0_T1_T2_T3_T4_T6_E12temp_storage+40];
	add.f64 	%fd255, %fd254, %fd253;
	selp.f64 	%fd256, %fd255, %fd253, %p44;
	setp.gt.u32 	%p45, %r51, 96;
	ld.shared.f64 	%fd257, [_ZZN3cub18CUB_300001_SM_10006detail6reduce28DeviceReduceSingleTileKernelINS2_10policy_hubIdjN4cuda3std3__44plusIdEEE10Policy1000EN6thrust24THRUST_300001_SM_1000_NS6detail15normal_iteratorINSD_10device_ptrIdEEEEPdjS9_ddNS7_10__identityEEEvT0_T1_T2_T3_T4_T6_E12temp_storage+48];
	add.f64 	%fd258, %fd257, %fd256;
	selp.f64 	%fd259, %fd258, %fd256, %p45;
	setp.gt.u32 	%p46, %r51, 128;
	ld.shared.f64 	%fd260, [_ZZN3cub18CUB_300001_SM_10006detail6reduce28DeviceReduceSingleTileKernelINS2_10policy_hubIdjN4cuda3std3__44plusIdEEE10Policy1000EN6thrust24THRUST_300001_SM_1000_NS6detail15normal_iteratorINSD_10device_ptrIdEEEEPdjS9_ddNS7_10__identityEEEvT0_T1_T2_T3_T4_T6_E12temp_storage+56];
	add.f64 	%fd261, %fd260, %fd259;
	selp.f64 	%fd262, %fd261, %fd259, %p46;
	setp.gt.u32 	%p47, %r51, 160;
	ld.shared.f64 	%fd263, [_ZZN3cub18CUB_300001_SM_10006detail6reduce28DeviceReduceSingleTileKernelINS2_10policy_hubIdjN4cuda3std3__44plusIdEEE10Policy1000EN6thrust24THRUST_300001_SM_1000_NS6detail15normal_iteratorINSD_10device_ptrIdEEEEPdjS9_ddNS7_10__identityEEEvT0_T1_T2_T3_T4_T6_E12temp_storage+64];
	add.f64 	%fd264, %fd263, %fd262;
	selp.f64 	%fd265, %fd264, %fd262, %p47;
	setp.gt.u32 	%p48, %r51, 192;
	ld.shared.f64 	%fd266, [_ZZN3cub18CUB_300001_SM_10006detail6reduce28DeviceReduceSingleTileKernelINS2_10policy_hubIdjN4cuda3std3__44plusIdEEE10Policy1000EN6thrust24THRUST_300001_SM_1000_NS6detail15normal_iteratorINSD_10device_ptrIdEEEEPdjS9_ddNS7_10__identityEEEvT0_T1_T2_T3_T4_T6_E12temp_storage+72];
	add.f64 	%fd267, %fd266, %fd265;
	selp.f64 	%fd268, %fd267, %fd265, %p48;
	setp.gt.u32 	%p49, %r51, 224;
	ld.shared.f64 	%fd269, [_ZZN3cub18CUB_300001_SM_10006detail6reduce28DeviceReduceSingleTileKernelINS2_10policy_hubIdjN4cuda3std3__44plusIdEEE10Policy1000EN6thrust24THRUST_300001_SM_1000_NS6detail15normal_iteratorINSD_10device_ptrIdEEEEPdjS9_ddNS7_10__identityEEEvT0_T1_T2_T3_T4_T6_E12temp_storage+80];
	add.f64 	%fd270, %fd269, %fd268;
	selp.f64 	%fd271, %fd270, %fd268, %p49;
	setp.gt.u32 	%p50, %r51, 256;
	ld.shared.f64 	%fd272, [_ZZN3cub18CUB_300001_SM_10006detail6reduce28DeviceReduceSingleTileKernelINS2_10policy_hubIdjN4cuda3std3__44plusIdEEE10Policy1000EN6thrust24THRUST_300001_SM_1000_NS6detail15normal_iteratorINSD_10device_ptrIdEEEEPdjS9_ddNS7_10__identityEEEvT0_T1_T2_T3_T4_T6_E12temp_storage+88];
	add.f64 	%fd273, %fd272, %fd271;
	selp.f64 	%fd274, %fd273, %fd271, %p50;
	setp.gt.u32 	%p51, %r51, 288;
	ld.shared.f64 	%fd275, [_ZZN3cub18CUB_300001_SM_10006detail6reduce28DeviceReduceSingleTileKernelINS2_10policy_hubIdjN4cuda3std3__44plusIdEEE10Policy1000EN6thrust24THRUST_300001_SM_1000_NS6detail15normal_iteratorINSD_10device_ptrIdEEEEPdjS9_ddNS7_10__identityEEEvT0_T1_T2_T3_T4_T6_E12temp_storage+96];
	add.f64 	%fd276, %fd275, %fd274;
	selp.f64 	%fd277, %fd276, %fd274, %p51;
	setp.gt.u32 	%p52, %r51, 320;
	ld.shared.f64 	%fd278, [_ZZN3cub18CUB_300001_SM_10006detail6reduce28DeviceReduceSingleTileKernelINS2_10policy_hubIdjN4cuda3std3__44plusIdEEE10Policy1000EN6thrust24THRUST_300001_SM_1000_NS6detail15normal_iteratorINSD_10device_ptrIdEEEEPdjS9_ddNS7_10__identityEEEvT0_T1_T2_T3_T4_T6_E12temp_storage+104];
	add.f64 	%fd279, %fd278, %fd277;
	selp.f64 	%fd280, %fd279, %fd277, %p52;
	setp.gt.u32 	%p53, %r51, 352;
	ld.shared.f64 	%fd281, [_ZZN3cub18CUB_300001_SM_10006detail6reduce28DeviceReduceSingleTileKernelINS2_10policy_hubIdjN4cuda3std3__44plusIdEEE10Policy1000EN6thrust24THRUST_300001_SM_1000_NS6detail15normal_iteratorINSD_10device_ptrIdEEEEPdjS9_ddNS7_10__identityEEEvT0_T1_T2_T3_T4_T6_E12temp_storage+112];
	add.f64 	%fd282, %fd281, %fd280;
	selp.f64 	%fd283, %fd282, %fd280, %p53;
	setp.gt.u32 	%p54, %r51, 384;
	ld.shared.f64 	%fd284, [_ZZN3cub18CUB_300001_SM_10006detail6reduce28DeviceReduceSingleTileKernelINS2_10policy_hubIdjN4cuda3std3__44plusIdEEE10Policy1000EN6thrust24THRUST_300001_SM_1000_NS6detail15normal_iteratorINSD_10device_ptrIdEEEEPdjS9_ddNS7_10__identityEEEvT0_T1_T2_T3_T4_T6_E12temp_storage+120];
	add.f64 	%fd285, %fd284, %fd283;
	selp.f64 	%fd286, %fd285, %fd283, %p54;
	setp.gt.u32 	%p55, %r51, 416;
	ld.shared.f64 	%fd287, [_ZZN3cub18CUB_300001_SM_10006detail6reduce28DeviceReduceSingleTileKernelINS2_10policy_hubIdjN4cuda3std3__44plusIdEEE10Policy1000EN6thrust24THRUST_300001_SM_1000_NS6detail15normal_iteratorINSD_10device_ptrIdEEEEPdjS9_ddNS7_10__identityEEEvT0_T1_T2_T3_T4_T6_E12temp_storage+128];
	add.f64 	%fd288, %fd287, %fd286;
	selp.f64 	%fd289, %fd288, %fd286, %p55;
	setp.gt.u32 	%p56, %r51, 448;
	ld.shared.f64 	%fd290, [_ZZN3cub18CUB_300001_SM_10006detail6reduce28DeviceReduceSingleTileKernelINS2_10policy_hubIdjN4cuda3std3__44plusIdEEE10Policy1000EN6thrust24THRUST_300001_SM_1000_NS6detail15normal_iteratorINSD_10device_ptrIdEEEEPdjS9_ddNS7_10__identityEEEvT0_T1_T2_T3_T4_T6_E12temp_storage+136];
	add.f64 	%fd291, %fd290, %fd289;
	selp.f64 	%fd292, %fd291, %fd289, %p56;
	setp.gt.u32 	%p57, %r51, 480;
	ld.shared.f64 	%fd293, [_ZZN3cub18CUB_300001_SM_10006detail6reduce28DeviceReduceSingleTileKernelINS2_10policy_hubIdjN4cuda3std3__44plusIdEEE10Policy1000EN6thrust24THRUST_300001_SM_1000_NS6detail15normal_iteratorINSD_10device_ptrIdEEEEPdjS9_ddNS7_10__identityEEEvT0_T1_T2_T3_T4_T6_E12temp_storage+144];
	add.f64 	%fd294, %fd293, %fd292;
	selp.f64 	%fd295, %fd294, %fd292, %p57;
	setp.gt.u32 	%p58, %r51, 512;
	ld.shared.f64 	%fd296, [_ZZN3cub18CUB_300001_SM_10006detail6reduce28DeviceReduceSingleTileKernelINS2_10policy_hubIdjN4cuda3std3__44plusIdEEE10Policy1000EN6thrust24THRUST_300001_SM_1000_NS6detail15normal_iteratorINSD_10device_ptrIdEEEEPdjS9_ddNS7_10__identityEEEvT0_T1_T2_T3_T4_T6_E12temp_storage+152];
	add.f64 	%fd297, %fd296, %fd295;
	selp.f64 	%fd298, %fd297, %fd295, %p58;
	setp.gt.u32 	%p59, %r51, 544;
	ld.shared.f64 	%fd299, [_ZZN3cub18CUB_300001_SM_10006detail6reduce28DeviceReduceSingleTileKernelINS2_10policy_hubIdjN4cuda3std3__44plusIdEEE10Policy1000EN6thrust24THRUST_300001_SM_1000_NS6detail15normal_iteratorINSD_10device_ptrIdEEEEPdjS9_ddNS7_10__identityEEEvT0_T1_T2_T3_T4_T6_E12temp_storage+160];
	add.f64 	%fd300, %fd299, %fd298;
	selp.f64 	%fd301, %fd300, %fd298, %p59;
	setp.gt.u32 	%p60, %r51, 576;
	ld.shared.f64 	%fd302, [_ZZN3cub18CUB_300001_SM_10006detail6reduce28DeviceReduceSingleTileKernelINS2_10policy_hubIdjN4cuda3std3__44plusIdEEE10Policy1000EN6thrust24THRUST_300001_SM_1000_NS6detail15normal_iteratorINSD_10device_ptrIdEEEEPdjS9_ddNS7_10__identityEEEvT0_T1_T2_T3_T4_T6_E12temp_storage+168];
	add.f64 	%fd303, %fd302, %fd301;
	selp.f64 	%fd304, %fd303, %fd301, %p60;
	setp.gt.u32 	%p61, %r51, 608;
	ld.shared.f64 	%fd305, [_ZZN3cub18CUB_300001_SM_10006detail6reduce28DeviceReduceSingleTileKernelINS2_10policy_hubIdjN4cuda3std3__44plusIdEEE10Policy1000EN6thrust24THRUST_300001_SM_1000_NS6detail15normal_iteratorINSD_10device_ptrIdEEEEPdjS9_ddNS7_10__identityEEEvT0_T1_T2_T3_T4_T6_E12temp_storage+176];
	add.f64 	%fd306, %fd305, %fd304;
	selp.f64 	%fd379, %fd306, %fd304, %p61;
	bra.uni 	$L__BB4_50;
$L__BB4_28:
	mov.u32 	%r21, %tid.x;
	mul.wide.u32 	%rd11, %r21, 8;
	add.s64 	%rd12, %rd2, %rd11;
	ld.global.f64 	%fd43, [%rd12];
	ld.global.f64 	%fd44, [%rd12+5120];
	ld.global.f64 	%fd45, [%rd12+10240];
	ld.global.f64 	%fd46, [%rd12+15360];
	ld.global.f64 	%fd47, [%rd12+20480];
	ld.global.f64 	%fd48, [%rd12+25600];
	ld.global.f64 	%fd49, [%rd12+30720];
	ld.global.f64 	%fd50, [%rd12+35840];
	add.f64 	%fd51, %fd43, %fd44;
	add.f64 	%fd52, %fd51, %fd45;
	add.f64 	%fd53, %fd52, %fd46;
	add.f64 	%fd54, %fd53, %fd47;
	add.f64 	%fd55, %fd54, %fd48;
	add.f64 	%fd56, %fd55, %fd49;
	add.f64 	%fd378, %fd56, %fd50;
	add.s32 	%r22, %r51, -5120;
	setp.lt.u32 	%p3, %r22, 5120;
	mov.b32 	%r279, 5120;
	@%p3 bra 	$L__BB4_32;
	mov.b32 	%r279, 5120;
$L__BB4_30:
	add.s32 	%r54, %r21, %r279;
	mul.wide.u32 	%rd13, %r54, 8;
	add.s64 	%rd14, %rd2, %rd13;
	ld.global.f64 	%fd57, [%rd14];
	ld.global.f64 	%fd58, [%rd14+5120];
	ld.global.f64 	%fd59, [%rd14+10240];
	ld.global.f64 	%fd60, [%rd14+15360];
	ld.global.f64 	%fd61, [%rd14+20480];
	ld.global.f64 	%fd62, [%rd14+25600];
	ld.global.f64 	%fd63, [%rd14+30720];
	ld.global.f64 	%fd64, [%rd14+35840];
	add.f64 	%fd65, %fd378, %fd57;
	add.f64 	%fd66, %fd65, %fd58;
	add.f64 	%fd67, %fd66, %fd59;
	add.f64 	%fd68, %fd67, %fd60;
	add.f64 	%fd69, %fd68, %fd61;
	add.f64 	%fd70, %fd69, %fd62;
	add.f64 	%fd71, %fd70, %fd63;
	add.f64 	%fd378, %fd71, %fd64;
	sub.s32 	%r55, %r51, %r279;
	setp.lt.u32 	%p4, %r55, 5120;
	@%p4 bra 	$L__BB4_46;
	add.s32 	%r279, %r279, 5120;
	setp.le.u32 	%p5, %r279, %r22;
	@%p5 bra 	$L__BB4_30;
$L__BB4_32:
	setp.le.u32 	%p6, %r51, %r279;
	sub.s32 	%r56, %r51, %r279;
	setp.ge.s32 	%p7, %r21, %r56;
	or.pred  	%p8, %p6, %p7;
	@%p8 bra 	$L__BB4_46;
	not.b32 	%r58, %r21;
	add.s32 	%r59, %r51, %r58;
	sub.s32 	%r60, %r59, %r279;
	mul.hi.u32 	%r61, %r60, -858993459;
	shr.u32 	%r62, %r61, 9;
	add.s32 	%r26, %r62, 1;
	and.b32  	%r27, %r26, 15;
	setp.lt.u32 	%p9, %r60, 9600;
	mov.u32 	%r284, %r21;
	@%p9 bra 	$L__BB4_37;
	or.b32  	%r282, %r21, 5120;
	add.s32 	%r281, %r21, %r279;
	and.b32  	%r63, %r26, 16777200;
	neg.s32 	%r280, %r63;
$L__BB4_35:
	.pragma "nounroll";
	mul.wide.u32 	%rd15, %r281, 8;
	add.s64 	%rd16, %rd2, %rd15;
	ld.global.f64 	%fd73, [%rd16];
	add.f64 	%fd74, %fd378, %fd73;
	add.s32 	%r64, %r281, 640;
	mul.wide.u32 	%rd17, %r64, 8;
	add.s64 	%rd18, %rd2, %rd17;
	ld.global.f64 	%fd75, [%rd18];
	add.f64 	%fd76, %fd74, %fd75;
	add.s32 	%r65, %r281, 1280;
	mul.wide.u32 	%rd19, %r65, 8;
	add.s64 	%rd20, %rd2, %rd19;
	ld.global.f64 	%fd77, [%rd20];
	add.f64 	%fd78, %fd76, %fd77;
	add.s32 	%r66, %r281, 1920;
	mul.wide.u32 	%rd21, %r66, 8;
	add.s64 	%rd22, %rd2, %rd21;
	ld.global.f64 	%fd79, [%rd22];
	add.f64 	%fd80, %fd78, %fd79;
	add.s32 	%r67, %r281, 2560;
	mul.wide.u32 	%rd23, %r67, 8;
	add.s64 	%rd24, %rd2, %rd23;
	ld.global.f64 	%fd81, [%rd24];
	add.f64 	%fd82, %fd80, %fd81;
	add.s32 	%r68, %r281, 3200;
	mul.wide.u32 	%rd25, %r68, 8;
	add.s64 	%rd26, %rd2, %rd25;
	ld.global.f64 	%fd83, [%rd26];
	add.f64 	%fd84, %fd82, %fd83;
	add.s32 	%r69, %r281, 3840;
	mul.wide.u32 	%rd27, %r69, 8;
	add.s64 	%rd28, %rd2, %rd27;
	ld.global.f64 	%fd85, [%rd28];
	add.f64 	%fd86, %fd84, %fd85;
	add.s32 	%r70, %r281, 4480;
	mul.wide.u32 	%rd29, %r70, 8;
	add.s64 	%rd30, %rd2, %rd29;
	ld.global.f64 	%fd87, [%rd30];
	add.f64 	%fd88, %fd86, %fd87;
	add.s32 	%r71, %r281, 5120;
	mul.wide.u32 	%rd31, %r71, 8;
	add.s64 	%rd32, %rd2, %rd31;
	ld.global.f64 	%fd89, [%rd32];
	add.f64 	%fd90, %fd88, %fd89;
	add.s32 	%r72, %r281, 5760;
	mul.wide.u32 	%rd33, %r72, 8;
	add.s64 	%rd34, %rd2, %rd33;
	ld.global.f64 	%fd91, [%rd34];
	add.f64 	%fd92, %fd90, %fd91;
	add.s32 	%r73, %r281, 6400;
	mul.wide.u32 	%rd35, %r73, 8;
	add.s64 	%rd36, %rd2, %rd35;
	ld.global.f64 	%fd93, [%rd36];
	add.f64 	%fd94, %fd92, %fd93;
	add.s32 	%r74, %r281, 7040;
	mul.wide.u32 	%rd37, %r74, 8;
	add.s64 	%rd38, %rd2, %rd37;
	ld.global.f64 	%fd95, [%rd38];
	add.f64 	%fd96, %fd94, %fd95;
	add.s32 	%r75, %r281, 7680;
	mul.wide.u32 	%rd39, %r75, 8;
	add.s64 	%rd40, %rd2, %rd39;
	ld.global.f64 	%fd97, [%rd40];
	add.f64 	%fd98, %fd96, %fd97;
	add.s32 	%r76, %r281, 8320;
	mul.wide.u32 	%rd41, %r76, 8;
	add.s64 	%rd42, %rd2, %rd41;
	ld.global.f64 	%fd99, [%rd42];
	add.f64 	%fd100, %fd98, %fd99;
	add.s32 	%r77, %r281, 8960;
	mul.wide.u32 	%rd43, %r77, 8;
	add.s64 	%rd44, %rd2, %rd43;
	ld.global.f64 	%fd101, [%rd44];
	add.f64 	%fd102, %fd100, %fd101;
	add.s32 	%r78, %r281, 9600;
	mul.wide.u32 	%rd45, %r78, 8;
	add.s64 	%rd46, %rd2, %rd45;
	ld.global.f64 	%fd103, [%rd46];
	add.f64 	%fd378, %fd102, %fd103;
	add.s32 	%r282, %r282, 10240;
	add.s32 	%r281, %r281, 10240;
	add.s32 	%r280, %r280, 16;
	setp.ne.s32 	%p10, %r280, 0;
	@%p10 bra 	$L__BB4_35;
	add.s32 	%r284, %r282, -5120;
$L__BB4_37:
	setp.eq.s32 	%p11, %r27, 0;
	@%p11 bra 	$L__BB4_46;
	and.b32  	%r39, %r26, 7;
	setp.lt.u32 	%p12, %r27, 8;
	@%p12 bra 	$L__BB4_40;
	add.s32 	%r79, %r284, %r279;
	mul.wide.u32 	%rd47, %r79, 8;
	add.s64 	%rd48, %rd2, %rd47;
	ld.global.f64 	%fd105, [%rd48];
	add.f64 	%fd106, %fd378, %fd105;
	add.s32 	%r80, %r79, 640;
	mul.wide.u32 	%rd49, %r80, 8;
	add.s64 	%rd50, %rd2, %rd49;
	ld.global.f64 	%fd107, [%rd50];
	add.f64 	%fd108, %fd106, %fd107;
	add.s32 	%r81, %r79, 1280;
	mul.wide.u32 	%rd51, %r81, 8;
	add.s64 	%rd52, %rd2, %rd51;
	ld.global.f64 	%fd109, [%rd52];
	add.f64 	%fd110, %fd108, %fd109;
	add.s32 	%r82, %r79, 1920;
	mul.wide.u32 	%rd53, %r82, 8;
	add.s64 	%rd54, %rd2, %rd53;
	ld.global.f64 	%fd111, [%rd54];
	add.f64 	%fd112, %fd110, %fd111;
	add.s32 	%r83, %r79, 2560;
	mul.wide.u32 	%rd55, %r83, 8;
	add.s64 	%rd56, %rd2, %rd55;
	ld.global.f64 	%fd113, [%rd56];
	add.f64 	%fd114, %fd112, %fd113;
	add.s32 	%r84, %r79, 3200;
	mul.wide.u32 	%rd57, %r84, 8;
	add.s64 	%rd58, %rd2, %rd57;
	ld.global.f64 	%fd115, [%rd58];
	add.f64 	%fd116, %fd114, %fd115;
	add.s32 	%r85, %r79, 3840;
	mul.wide.u32 	%rd59, %r85, 8;
	add.s64 	%rd60, %rd2, %rd59;
	ld.global.f64 	%fd117, [%rd60];
	add.f64 	%fd118, %fd116, %fd117;
	add.s32 	%r86, %r79, 4480;
	mul.wide.u32 	%rd61, %r86, 8;
	add.s64 	%rd62, %rd2, %rd61;
	ld.global.f64 	%fd119, [%rd62];
	add.f64 	%fd378, %fd118, %fd119;
	add.s32 	%r284, %r284, 5120;
$L__BB4_40:
	setp.eq.s32 	%p13, %r39, 0;
	@%p13 bra 	$L__BB4_46;
	and.b32  	%r42, %r26, 3;
	setp.lt.u32 	%p14, %r39, 4;
	@%p14 bra 	$L__BB4_43;
	add.s32 	%r87, %r284, %r279;
	mul.wide.u32 	%rd63, %r87, 8;
	add.s64 	%rd64, %rd2, %rd63;
	ld.global.f64 	%fd121, [%rd64];
	add.f64 	%fd122, %fd378, %fd121;
	add.s32 	%r88, %r87, 640;
	mul.wide.u32 	%rd65, %r88, 8;
	add.s64 	%rd66, %rd2, %rd65;
	ld.global.f64 	%fd123, [%rd66];
	add.f64 	%fd124, %fd122, %fd123;
	add.s32 	%r89, %r87, 1280;
	mul.wide.u32 	%rd67, %r89, 8;
	add.s64 	%rd68, %rd2, %rd67;
	ld.global.f64 	%fd125, [%rd68];
	add.f64 	%fd126, %fd124, %fd125;
	add.s32 	%r90, %r87, 1920;
	mul.wide.u32 	%rd69, %r90, 8;
	add.s64 	%rd70, %rd2, %rd69;
	ld.global.f64 	%fd127, [%rd70];
	add.f64 	%fd378, %fd126, %fd127;
	add.s32 	%r284, %r284, 2560;
$L__BB4_43:
	setp.eq.s32 	%p15, %r42, 0;
	@%p15 bra 	$L__BB4_46;
	add.s32 	%r287, %r284, %r279;
	neg.s32 	%r286, %r42;
$L__BB4_45:
	.pragma "nounroll";
	mul.wide.u32 	%rd71, %r287, 8;
	add.s64 	%rd72, %rd2, %rd71;
	ld.global.f64 	%fd128, [%rd72];
	add.f64 	%fd378, %fd378, %fd128;
	add.s32 	%r287, %r287, 640;
	add.s32 	%r286, %r286, 1;
	setp.ne.s32 	%p16, %r286, 0;
	@%p16 bra 	$L__BB4_45;
$L__BB4_46:
	// begin inline asm
	mov.u32 %r91, %laneid;
	// end inline asm
	mov.b64 	%rd73, %fd378;
	mov.b64 	{%r93, %r98}, %rd73;
	mov.b32 	%r99, 1;
	mov.b32 	%r140, 31;
	mov.b32 	%r141, -1;
	// begin inline asm
	shfl.sync.down.b32 %r92, %r93, %r99, %r140, %r141;
	// end inline asm
	// begin inline asm
	shfl.sync.down.b32 %r97, %r98, %r99, %r140, %r141;
	// end inline asm
	mov.b64 	%rd74, {%r92, %r97};
	mov.b64 	%fd129, %rd74;
	setp.gt.s32 	%p17, %r91, 30;
	add.f64 	%fd130, %fd378, %fd129;
	selp.f64 	%fd131, %fd378, %fd130, %p17;
	mov.b64 	%rd75, %fd131;
	mov.b64 	{%r103, %r108}, %rd75;
	mov.b32 	%r109, 2;
	// begin inline asm
	shfl.sync.down.b32 %r102, %r103, %r109, %r140, %r141;
	// end inline asm
	// begin inline asm
	shfl.sync.down.b32 %r107, %r108, %r109, %r140, %r141;
	// end inline asm
	mov.b64 	%rd76, {%r102, %r107};
	mov.b64 	%fd132, %rd76;
	setp.gt.s32 	%p18, %r91, 29;
	add.f64 	%fd133, %fd131, %fd132;
	selp.f64 	%fd134, %fd131, %fd133, %p18;
	mov.b64 	%rd77, %fd134;
	mov.b64 	{%r113, %r118}, %rd77;
	mov.b32 	%r119, 4;
	// begin inline asm
	shfl.sync.down.b32 %r112, %r113, %r119, %r140, %r141;
	// end inline asm
	// begin inline asm
	shfl.sync.down.b32 %r117, %r118, %r119, %r140, %r141;
	// end inline asm
	mov.b64 	%rd78, {%r112, %r117};
	mov.b64 	%fd135, %rd78;
	setp.gt.s32 	%p19, %r91, 27;
	add.f64 	%fd136, %fd134, %fd135;
	selp.f64 	%fd137, %fd134, %fd136, %p19;
	mov.b64 	%rd79, %fd137;
	mov.b64 	{%r123, %r128}, %rd79;
	mov.b32 	%r129, 8;
	// begin inline asm
	shfl.sync.down.b32 %r122, %r123, %r129, %r140, %r141;
	// end inline asm
	// begin inline asm
	shfl.sync.down.b32 %r127, %r128, %r129, %r140, %r141;
	// end inline asm
	mov.b64 	%rd80, {%r122, %r127};
	mov.b64 	%fd138, %rd80;
	setp.gt.s32 	%p20, %r91, 23;
	add.f64 	%fd139, %fd137, %fd138;
	selp.f64 	%fd140, %fd137, %fd139, %p20;
	mov.b64 	%rd81, %fd140;
	mov.b64 	{%r133, %r138}, %rd81;
	mov.b32 	%r139, 16;
	// begin inline asm
	shfl.sync.down.b32 %r132, %r133, %r139, %r140, %r141;
	// end inline asm
	// begin inline asm
	shfl.sync.down.b32 %r137, %r138, %r139, %r140, %r141;
	// end inline asm
	mov.b64 	%rd82, {%r132, %r137};
	mov.b64 	%fd141, %rd82;
	setp.gt.s32 	%p21, %r91, 15;
	add.f64 	%fd38, %fd140, %fd141;
	selp.f64 	%fd379, %fd140, %fd38, %p21;
	setp.ne.s32 	%p22, %r91, 0;
	@%p22 bra 	$L__BB4_48;
	shr.u32 	%r142, %r21, 2;
	and.b32  	%r143, %r142, 248;
	mov.u32 	%r144, _ZZN3cub18CUB_300001_SM_10006detail6reduce28DeviceReduceSingleTileKernelINS2_10policy_hubIdjN4cuda3std3__44plusIdEEE10Policy1000EN6thrust24THRUST_300001_SM_1000_NS6detail15normal_iteratorINSD_10device_ptrIdEEEEPdjS9_ddNS7_10__identityEEEvT0_T1_T2_T3_T4_T6_E12temp_storage;
	add.s32 	%r145, %r144, %r143;
	st.shared.f64 	[%r145+24], %fd38;
$L__BB4_48:
	bar.sync 	0;
	setp.ne.s32 	%p23, %r21, 0;
	@%p23 bra 	$L__BB4_50;
	ld.shared.f64 	%fd142, [_ZZN3cub18CUB_300001_SM_10006detail6reduce28DeviceReduceSingleTileKernelINS2_10policy_hubIdjN4cuda3std3__44plusIdEEE10Policy1000EN6thrust24THRUST_300001_SM_1000_NS6detail15normal_iteratorINSD_10device_ptrIdEEEEPdjS9_ddNS7_10__identityEEEvT0_T1_T2_T3_T4_T6_E12temp_storage+32];
	add.f64 	%fd143, %fd379, %fd142;
	ld.shared.f64 	%fd144, [_ZZN3cub18CUB_300001_SM_10006detail6reduce28DeviceReduceSingleTileKernelINS2_10policy_hubIdjN4cuda3std3__44plusIdEEE10Policy1000EN6thrust24THRUST_300001_SM_1000_NS6detail15normal_iteratorINSD_10device_ptrIdEEEEPdjS9_ddNS7_10__identityEEEvT0_T1_T2_T3_T4_T6_E12temp_storage+40];
	add.f64 	%fd145, %fd143, %fd144;
	ld.shared.f64 	%fd146, [_ZZN3cub18CUB_300001_SM_10006detail6reduce28DeviceReduceSingleTileKernelINS2_10policy_hubIdjN4cuda3std3__44plusIdEEE10Policy1000EN6thrust24THRUST_300001_SM_1000_NS6detail15normal_iteratorINSD_10device_ptrIdEEEEPdjS9_ddNS7_10__identityEEEvT0_T1_T2_T3_T4_T6_E12temp_storage+48];
	add.f64 	%fd147, %fd145, %fd146;
	ld.shared.f64 	%fd148, [_ZZN3cub18CUB_300001_SM_10006detail6reduce28DeviceReduceSingleTileKernelINS2_10policy_hubIdjN4cuda3std3__44plusIdEEE10Policy1000EN6thrust24THRUST_300001_SM_1000_NS6detail15normal_iteratorINSD_10device_ptrIdEEEEPdjS9_ddNS7_10__identityEEEvT0_T1_T2_T3_T4_T6_E12temp_storage+56];
	add.f64 	%fd149, %fd147, %fd148;
	ld.shared.f64 	%fd150, [_ZZN3cub18CUB_300001_SM_10006detail6reduce28DeviceReduceSingleTileKernelINS2_10policy_hubIdjN4cuda3std3__44plusIdEEE10Policy1000EN6thrust24THRUST_300001_SM_1000_NS6detail15normal_iteratorINSD_10device_ptrIdEEEEPdjS9_ddNS7_10__identityEEEvT0_T1_T2_T3_T4_T6_E12temp_storage+64];
	add.f64 	%fd151, %fd149, %fd150;
	ld.shared.f64 	%fd152, [_ZZN3cub18CUB_300001_SM_10006detail6reduce28DeviceReduceSingleTileKernelINS2_10policy_hubIdjN4cuda3std3__44plusIdEEE10Policy1000EN6thrust24THRUST_300001_SM_1000_NS6detail15normal_iteratorINSD_10device_ptrIdEEEEPdjS9_ddNS7_10__identityEEEvT0_T1_T2_T3_T4_T6_E12temp_storage+72];
	add.f64 	%fd153, %fd151, %fd152;
	ld.shared.f64 	%fd154, [_ZZN3cub18CUB_300001_SM_10006detail6reduce28DeviceReduceSingleTileKernelINS2_10policy_hubIdjN4cuda3std3__44plusIdEEE10Policy1000EN6thrust24THRUST_300001_SM_1000_NS6detail15normal_iteratorINSD_10device_ptrIdEEEEPdjS9_ddNS7_10__identityEEEvT0_T1_T2_T3_T4_T6_E12temp_storage+80];
	add.f64 	%fd155, %fd153, %fd154;
	ld.shared.f64 	%fd156, [_ZZN3cub18CUB_300001_SM_10006detail6reduce28DeviceReduceSingleTileKernelINS2_10policy_hubIdjN4cuda3std3__44plusIdEEE10Policy1000EN6thrust24THRUST_300001_SM_1000_NS6detail15normal_iteratorINSD_10device_ptrIdEEEEPdjS9_ddNS7_10__identityEEEvT0_T1_T2_T3_T4_T6_E12temp_storage+88];
	add.f64 	%fd157, %fd155, %fd156;
	ld.shared.f64 	%fd158, [_ZZN3cub18CUB_300001_SM_10006detail6reduce28DeviceReduceSingleTileKernelINS2_10policy_hubIdjN4cuda3std3__44plusIdEEE10Policy1000EN6thrust24THRUST_300001_SM_1000_NS6detail15normal_iteratorINSD_10device_ptrIdEEEEPdjS9_ddNS7_10__identityEEEvT0_T1_T2_T3_T4_T6_E12temp_storage+96];
	add.f64 	%fd159, %fd157, %fd158;
	ld.shared.f64 	%fd160, [_ZZN3cub18CUB_300001_SM_10006detail6reduce28DeviceReduceSingleTileKernelINS2_10policy_hubIdjN4cuda3std3__44plusIdEEE10Policy1000EN6thrust24THRUST_300001_SM_1000_NS6detail15normal_iteratorINSD_10device_ptrIdEEEEPdjS9_ddNS7_10__identityEEEvT0_T1_T2_T3_T4_T6_E12temp_storage+104];
	add.f64 	%fd161, %fd159, %fd160;
	ld.shared.f64 	%fd162, [_ZZN3cub18CUB_300001_SM_10006detail6reduce28DeviceReduceSingleTileKernelINS2_10policy_hubIdjN4cuda3std3__44plusIdEEE10Policy1000EN6thrust24THRUST_300001_SM_1000_NS6detail15normal_iteratorINSD_10device_ptrIdEEEEPdjS9_ddNS7_10__identityEEEvT0_T1_T2_T3_T4_T6_E12temp_storage+112];
	add.f64 	%fd163, %fd161, %fd162;
	ld.shared.f64 	%fd164, [_ZZN3cub18CUB_300001_SM_10006detail6reduce28DeviceReduceSingleTileKernelINS2_10policy_hubIdjN4cuda3std3__44plusIdEEE10Policy1000EN6thrust24THRUST_300001_SM_1000_NS6detail15normal_iteratorINSD_10device_ptrIdEEEEPdjS9_ddNS7_10__identityEEEvT0_T1_T2_T3_T4_T6_E12temp_storage+120];
	add.f64 	%fd165, %fd163, %fd164;
	ld.shared.f64 	%fd166, [_ZZN3cub18CUB_300001_SM_10006detail6reduce28DeviceReduceSingleTileKernelINS2_10policy_hubIdjN4cuda3std3__44plusIdEEE10Policy1000EN6thrust24THRUST_300001_SM_1000_NS6detail15normal_iteratorINSD_10device_ptrIdEEEEPdjS9_ddNS7_10__identityEEEvT0_T1_T2_T3_T4_T6_E12temp_storage+128];
	add.f64 	%fd167, %fd165, %fd166;
	ld.shared.f64 	%fd168, [_ZZN3cub18CUB_300001_SM_10006detail6reduce28DeviceReduceSingleTileKernelINS2_10policy_hubIdjN4cuda3std3__44plusIdEEE10Policy1000EN6thrust24THRUST_300001_SM_1000_NS6detail15normal_iteratorINSD_10device_ptrIdEEEEPdjS9_ddNS7_10__identityEEEvT0_T1_T2_T3_T4_T6_E12temp_storage+136];
	add.f64 	%fd169, %fd167, %fd168;
	ld.shared.f64 	%fd170, [_ZZN3cub18CUB_300001_SM_10006detail6reduce28DeviceReduceSingleTileKernelINS2_10policy_hubIdjN4cuda3std3__44plusIdEEE10Policy1000EN6thrust24THRUST_300001_SM_1000_NS6detail15normal_iteratorINSD_10device_ptrIdEEEEPdjS9_ddNS7_10__identityEEEvT0_T1_T2_T3_T4_T6_E12temp_storage+144];
	add.f64 	%fd171, %fd169, %fd170;
	ld.shared.f64 	%fd172, [_ZZN3cub18CUB_300001_SM_10006detail6reduce28DeviceReduceSingleTileKernelINS2_10policy_hubIdjN4cuda3std3__44plusIdEEE10Policy1000EN6thrust24THRUST_300001_SM_1000_NS6detail15normal_iteratorINSD_10device_ptrIdEEEEPdjS9_ddNS7_10__identityEEEvT0_T1_T2_T3_T4_T6_E12temp_storage+152];
	add.f64 	%fd173, %fd171, %fd172;
	ld.shared.f64 	%fd174, [_ZZN3cub18CUB_300001_SM_10006detail6reduce28DeviceReduceSingleTileKernelINS2_10policy_hubIdjN4cuda3std3__44plusIdEEE10Policy1000EN6thrust24THRUST_300001_SM_1000_NS6detail15normal_iteratorINSD_10device_ptrIdEEEEPdjS9_ddNS7_10__identityEEEvT0_T1_T2_T3_T4_T6_E12temp_storage+160];
	add.f64 	%fd175, %fd173, %fd174;
	ld.shared.f64 	%fd176, [_ZZN3cub18CUB_300001_SM_10006detail6reduce28DeviceReduceSingleTileKernelINS2_10policy_hubIdjN4cuda3std3__44plusIdEEE10Policy1000EN6thrust24THRUST_300001_SM_1000_NS6detail15normal_iteratorINSD_10device_ptrIdEEEEPdjS9_ddNS7_10__identityEEEvT0_T1_T2_T3_T4_T6_E12temp_storage+168];
	add.f64 	%fd177, %fd175, %fd176;
	ld.shared.f64 	%fd178, [_ZZN3cub18CUB_300001_SM_10006detail6reduce28DeviceReduceSingleTileKernelINS2_10policy_hubIdjN4cuda3std3__44plusIdEEE10Policy1000EN6thrust24THRUST_300001_SM_1000_NS6detail15normal_iteratorINSD_10device_ptrIdEEEEPdjS9_ddNS7_10__identityEEEvT0_T1_T2_T3_T4_T6_E12temp_storage+176];
	add.f64 	%fd379, %fd177, %fd178;
$L__BB4_50:
	mov.u32 	%r269, %tid.x;
	setp.ne.s32 	%p69, %r269, 0;
	@%p69 bra 	$L__BB4_52;
	add.f64 	%fd357, %fd42, %fd379;
	st.global.f64 	[%rd1], %fd357;
$L__BB4_52:
	ret;

}
	// .globl	_ZN3cub18CUB_300001_SM_10006detail6reduce18DeviceReduceKernelINS2_10policy_hubIdjN4cuda3std3__44plusIdEEE10Policy1000EN6thrust24THRUST_300001_SM_1000_NS6detail15normal_iteratorINSD_10device_ptrIdEEEEjS9_dNS7_10__identityEEEvT0_PT3_T1_NS0_13GridEvenShareISN_EET2_T4_
.visible .entry _ZN3cub18CUB_300001_SM_10006detail6reduce18DeviceReduceKernelINS2_10policy_hubIdjN4cuda3std3__44plusIdEEE10Policy1000EN6thrust24THRUST_300001_SM_1000_NS6detail15normal_iteratorINSD_10device_ptrIdEEEEjS9_dNS7_10__identityEEEvT0_PT3_T1_NS0_13GridEvenShareISN_EET2_T4_(
	.param .align 8 .b8 _ZN3cub18CUB_300001_SM_10006detail6reduce18DeviceReduceKernelINS2_10policy_hubIdjN4cuda3std3__44plusIdEEE10Policy1000EN6thrust24THRUST_300001_SM_1000_NS6detail15normal_iteratorINSD_10device_ptrIdEEEEjS9_dNS7_10__identityEEEvT0_PT3_T1_NS0_13GridEvenShareISN_EET2_T4__param_0[8],
	.param .u64 .ptr .align 1 _ZN3cub18CUB_300001_SM_10006detail6reduce18DeviceReduceKernelINS2_10policy_hubIdjN4cuda3std3__44plusIdEEE10Policy1000EN6thrust24THRUST_300001_SM_1000_NS6detail15normal_iteratorINSD_10device_ptrIdEEEEjS9_dNS7_10__identityEEEvT0_PT3_T1_NS0_13GridEvenShareISN_EET2_T4__param_1,
	.param .u32 _ZN3cub18CUB_300001_SM_10006detail6reduce18DeviceReduceKernelINS2_10policy_hubIdjN4cuda3std3__44plusIdEEE10Policy1000EN6thrust24THRUST_300001_SM_1000_NS6detail15normal_iteratorINSD_10device_ptrIdEEEEjS9_dNS7_10__identityEEEvT0_PT3_T1_NS0_13GridEvenShareISN_EET2_T4__param_2,
	.param .align 4 .b8 _ZN3cub18CUB_300001_SM_10006detail6reduce18DeviceReduceKernelINS2_10policy_hubIdjN4cuda3std3__44plusIdEEE10Policy1000EN6thrust24THRUST_300001_SM_1000_NS6detail15normal_iteratorINSD_10device_ptrIdEEEEjS9_dNS7_10__identityEEEvT0_PT3_T1_NS0_13GridEvenShareISN_EET2_T4__param_3[40],
	.param .align 1 .b8 _ZN3cub18CUB_300001_SM_10006detail6reduce18DeviceReduceKernelINS2_10policy_hubIdjN4cuda3std3__44plusIdEEE10Policy1000EN6thrust24THRUST_300001_SM_1000_NS6detail15normal_iteratorINSD_10device_ptrIdEEEEjS9_dNS7_10__identityEEEvT0_PT3_T1_NS0_13GridEvenShareISN_EET2_T4__param_4[1],
	.param .align 1 .b8 _ZN3cub18CUB_300001_SM_10006detail6reduce18DeviceReduceKernelINS2_10policy_hubIdjN4cuda3std3__44plusIdEEE10Policy1000EN6thrust24THRUST_300001_SM_1000_NS6detail15normal_iteratorINSD_10device_ptrIdEEEEjS9_dNS7_10__identityEEEvT0_PT3_T1_NS0_13GridEvenShareISN_EET2_T4__param_5[1]
)
.maxntid 640
{
	.reg .pred 	%p<69>;
	.reg .b16 	%rs<4>;
	.reg .b32 	%r<356>;
	.reg .b64 	%rd<160>;
	.reg .b64 	%fd<376>;
	// demoted variable
	.shared .align 8 .b8 _ZZN3cub18CUB_300001_SM_10006detail6reduce18DeviceReduceKernelINS2_10policy_hubIdjN4cuda3std3__44plusIdEEE10Policy1000EN6thrust24THRUST_300001_SM_1000_NS6detail15normal_iteratorINSD_10device_ptrIdEEEEjS9_dNS7_10__identityEEEvT0_PT3_T1_NS0_13GridEvenShareISN_EET2_T4_E12temp_storage[192];
	ld.param.u32 	%r1, [_ZN3cub18CUB_300001_SM_10006detail6reduce18DeviceReduceKernelINS2_10policy_hubIdjN4cuda3std3__44plusIdEEE10Policy1000EN6thrust24THRUST_300001_SM_1000_NS6detail15normal_iteratorINSD_10device_ptrIdEEEEjS9_dNS7_10__identityEEEvT0_PT3_T1_NS0_13GridEvenShareISN_EET2_T4__param_3+20];
	ld.param.u32 	%r2, [_ZN3cub18CUB_300001_SM_10006detail6reduce18DeviceReduceKernelINS2_10policy_hubIdjN4cuda3std3__44plusIdEEE10Policy1000EN6thrust24THRUST_300001_SM_1000_NS6detail15normal_iteratorINSD_10device_ptrIdEEEEjS9_dNS7_10__identityEEEvT0_PT3_T1_NS0_13GridEvenShareISN_EET2_T4__param_3+24];
	ld.param.u64 	%rd3, [_ZN3cub18CUB_300001_SM_10006detail6reduce18DeviceReduceKernelINS2_10policy_hubIdjN4cuda3std3__44plusIdEEE10Policy1000EN6thrust24THRUST_300001_SM_1000_NS6detail15normal_iteratorINSD_10device_ptrIdEEEEjS9_dNS7_10__identityEEEvT0_PT3_T1_NS0_13GridEvenShareISN_EET2_T4__param_0];
	cvta.to.global.u64 	%rd1, %rd3;
	mov.u32 	%r3, %ctaid.x;
	mul.lo.s32 	%r4, %r2, 5120;
	mul.lo.s32 	%r347, %r3, 5120;
	sub.s32 	%r6, %r1, %r347;
	setp.gt.u32 	%p1, %r6, 5119;
	@%p1 bra 	$L__BB5_26;
	mov.u32 	%r7, %tid.x;
	setp.ge.u32 	%p23, %r7, %r6;
	mov.f64 	%fd364, 0d0000000000000000;
	mov.u32 	%r338, %r7;
	@%p23 bra 	$L__BB5_3;
	add.s32 	%r181, %r347, %r7;
	mul.wide.u32 	%rd76, %r181, 8;
	add.s64 	%rd77, %rd1, %rd76;
	ld.global.f64 	%fd364, [%rd77];
	add.s32 	%r338, %r7, 640;
$L__BB5_3:
	setp.ge.u32 	%p24, %r338, %r6;
	@%p24 bra 	$L__BB5_17;
	not.b32 	%r182, %r338;
	add.s32 	%r183, %r1, %r182;
	sub.s32 	%r184, %r183, %r347;
	mul.hi.u32 	%r185, %r184, -858993459;
	shr.u32 	%r186, %r185, 9;
	add.s32 	%r10, %r186, 1;
	and.b32  	%r11, %r10, 15;
	setp.lt.u32 	%p25, %r184, 9600;
	@%p25 bra 	$L__BB5_8;
	add.s32 	%r337, %r338, 5120;
	add.s32 	%r336, %r338, %r347;
	and.b32  	%r187, %r10, 16777200;
	neg.s32 	%r335, %r187;
$L__BB5_6:
	.pragma "nounroll";
	mul.wide.u32 	%rd78, %r336, 8;
	add.s64 	%rd79, %rd1, %rd78;
	ld.global.f64 	%fd179, [%rd79];
	add.f64 	%fd180, %fd364, %fd179;
	add.s32 	%r188, %r336, 640;
	mul.wide.u32 	%rd80, %r188, 8;
	add.s64 	%rd81, %rd1, %rd80;
	ld.global.f64 	%fd181, [%rd81];
	add.f64 	%fd182, %fd180, %fd181;
	add.s32 	%r189, %r336, 1280;
	mul.wide.u32 	%rd82, %r189, 8;
	add.s64 	%rd83, %rd1, %rd82;
	ld.global.f64 	%fd183, [%rd83];
	add.f64 	%fd184, %fd182, %fd183;
	add.s32 	%r190, %r336, 1920;
	mul.wide.u32 	%rd84, %r190, 8;
	add.s64 	%rd85, %rd1, %rd84;
	ld.global.f64 	%fd185, [%rd85];
	add.f64 	%fd186, %fd184, %fd185;
	add.s32 	%r191, %r336, 2560;
	mul.wide.u32 	%rd86, %r191, 8;
	add.s64 	%rd87, %rd1, %rd86;
	ld.global.f64 	%fd187, [%rd87];
	add.f64 	%fd188, %fd186, %fd187;
	add.s32 	%r192, %r336, 3200;
	mul.wide.u32 	%rd88, %r192, 8;
	add.s64 	%rd89, %rd1, %rd88;
	ld.global.f64 	%fd189, [%rd89];
	add.f64 	%fd190, %fd188, %fd189;
	add.s32 	%r193, %r336, 3840;
	mul.wide.u32 	%rd90, %r193, 8;
	add.s64 	%rd91, %rd1, %rd90;
	ld.global.f64 	%fd191, [%rd91];
	add.f64 	%fd192, %fd190, %fd191;
	add.s32 	%r194, %r336, 4480;
	mul.wide.u32 	%rd92, %r194, 8;
	add.s64 	%rd93, %rd1, %rd92;
	ld.global.f64 	%fd193, [%rd93];
	add.f64 	%fd194, %fd192, %fd193;
	add.s32 	%r195, %r336, 5120;
	mul.wide.u32 	%rd94, %r195, 8;
	add.s64 	%rd95, %rd1, %rd94;
	ld.global.f64 	%fd195, [%rd95];
	add.f64 	%fd196, %fd194, %fd195;
	add.s32 	%r196, %r336, 5760;
	mul.wide.u32 	%rd96, %r196, 8;
	add.s64 	%rd97, %rd1, %rd96;
	ld.global.f64 	%fd197, [%rd97];
	add.f64 	%fd198, %fd196, %fd197;
	add.s32 	%r197, %r336, 6400;
	mul.wide.u32 	%rd98, %r197, 8;
	add.s64 	%rd99, %rd1, %rd98;
	ld.global.f64 	%fd199, [%rd99];
	add.f64 	%fd200, %fd198, %fd199;
	add.s32 	%r198, %r336, 7040;
	mul.wide.u32 	%rd100, %r198, 8;
	add.s64 	%rd101, %rd1, %rd100;
	ld.global.f64 	%fd201, [%rd101];
	add.f64 	%fd202, %fd200, %fd201;
	add.s32 	%r199, %r336, 7680;
	mul.wide.u32 	%rd102, %r199, 8;
	add.s64 	%rd103, %rd1, %rd102;
	ld.global.f64 	%fd203, [%rd103];
	add.f64 	%fd204, %fd202, %fd203;
	add.s32 	%r200, %r336, 8320;
	mul.wide.u32 	%rd104, %r200, 8;
	add.s64 	%rd105, %rd1, %rd104;
	ld.global.f64 	%fd205, [%rd105];
	add.f64 	%fd206, %fd204, %fd205;
	add.s32 	%r201, %r336, 8960;
	mul.wide.u32 	%rd106, %r201, 8;
	add.s64 	%rd107, %rd1, %rd106;
	ld.global.f64 	%fd207, [%rd107];
	add.f64 	%fd208, %fd206, %fd207;
	add.s32 	%r202, %r336, 9600;
	mul.wide.u32 	%rd108, %r202, 8;
	add.s64 	%rd109, %rd1, %rd108;
	ld.global.f64 	%fd209, [%rd109];
	add.f64 	%fd364, %fd208, %fd209;
	add.s32 	%r337, %r337, 10240;
	add.s32 	%r336, %r336, 10240;
	add.s32 	%r335, %r335, 16;
	setp.ne.s32 	%p26, %r335, 0;
	@%p26 bra 	$L__BB5_6;
	add.s32 	%r338, %r337, -5120;
$L__BB5_8:
	setp.eq.s32 	%p27, %r11, 0;
	@%p27 bra 	$L__BB5_17;
	and.b32  	%r23, %r10, 7;
	setp.lt.u32 	%p28, %r11, 8;
	@%p28 bra 	$L__BB5_11;
	add.s32 	%r203, %r338, %r347;
	mul.wide.u32 	%rd110, %r203, 8;
	add.s64 	%rd111, %rd1, %rd110;
	ld.global.f64 	%fd211, [%rd111];
	add.f64 	%fd212, %fd364, %fd211;
	add.s32 	%r204, %r203, 640;
	mul.wide.u32 	%rd112, %r204, 8;
	add.s64 	%rd113, %rd1, %rd112;
	ld.global.f64 	%fd213, [%rd113];
	add.f64 	%fd214, %fd212, %fd213;
	add.s32 	%r205, %r203, 1280;
	mul.wide.u32 	%rd114, %r205, 8;
	add.s64 	%rd115, %rd1, %rd114;
	ld.global.f64 	%fd215, [%rd115];
	add.f64 	%fd216, %fd214, %fd215;
	add.s32 	%r206, %r203, 1920;
	mul.wide.u32 	%rd116, %r206, 8;
	add.s64 	%rd117, %rd1, %rd116;
	ld.global.f64 	%fd217, [%rd117];
	add.f64 	%fd218, %fd216, %fd217;
	add.s32 	%r207, %r203, 2560;
	mul.wide.u32 	%rd118, %r207, 8;
	add.s64 	%rd119, %rd1, %rd118;
	ld.global.f64 	%fd219, [%rd119];
	add.f64 	%fd220, %fd218, %fd219;
	add.s32 	%r208, %r203, 3200;
	mul.wide.u32 	%rd120, %r208, 8;
	add.s64 	%rd121, %rd1, %rd120;
	ld.global.f64 	%fd221, [%rd121];
	add.f64 	%fd222, %fd220, %fd221;
	add.s32 	%r209, %r203, 3840;
	mul.wide.u32 	%rd122, %r209, 8;
	add.s64 	%rd123, %rd1, %rd122;
	ld.global.f64 	%fd223, [%rd123];
	add.f64 	%fd224, %fd222, %fd223;
	add.s32 	%r210, %r203, 4480;
	mul.wide.u32 	%rd124, %r210, 8;
	add.s64 	%rd125, %rd1, %rd124;
	ld.global.f64 	%fd225, [%rd125];
	add.f64 	%fd364, %fd224, %fd225;
	add.s32 	%r338, %r338, 5120;
$L__BB5_11:
	setp.eq.s32 	%p29, %r23, 0;
	@%p29 bra 	$L__BB5_17;
	and.b32  	%r26, %r10, 3;
	setp.lt.u32 	%p30, %r23, 4;
	@%p30 bra 	$L__BB5_14;
	add.s32 	%r211, %r338, %r347;
	mul.wide.u32 	%rd126, %r211, 8;
	add.s64 	%rd127, %rd1, %rd126;
	ld.global.f64 	%fd227, [%rd127];
	add.f64 	%fd228, %fd364, %fd227;
	add.s32 	%r212, %r211, 640;
	mul.wide.u32 	%rd128, %r212, 8;
	add.s64 	%rd129, %rd1, %rd128;
	ld.global.f64 	%fd229, [%rd129];
	add.f64 	%fd230, %fd228, %fd229;
	add.s32 	%r213, %r211, 1280;
	mul.wide.u32 	%rd130, %r213, 8;
	add.s64 	%rd131, %rd1, %rd130;
	ld.global.f64 	%fd231, [%rd131];
	add.f64 	%fd232, %fd230, %fd231;
	add.s32 	%r214, %r211, 1920;
	mul.wide.u32 	%rd132, %r214, 8;
	add.s64 	%rd133, %rd1, %rd132;
	ld.global.f64 	%fd233, [%rd133];
	add.f64 	%fd364, %fd232, %fd233;
	add.s32 	%r338, %r338, 2560;
$L__BB5_14:
	setp.eq.s32 	%p31, %r26, 0;
	@%p31 bra 	$L__BB5_17;
	add.s32 	%r342, %r338, %r347;
	neg.s32 	%r341, %r26;
$L__BB5_16:
	.pragma "nounroll";
	mul.wide.u32 	%rd134, %r342, 8;
	add.s64 	%rd135, %rd1, %rd134;
	ld.global.f64 	%fd234, [%rd135];
	add.f64 	%fd364, %fd364, %fd234;
	add.s32 	%r342, %r342, 640;
	add.s32 	%r341, %r341, 1;
	setp.ne.s32 	%p32, %r341, 0;
	@%p32 bra 	$L__BB5_16;
$L__BB5_17:
	setp.lt.u32 	%p33, %r6, 640;
	@%p33 bra 	$L__BB5_22;
	// begin inline asm
	mov.u32 %r278, %laneid;
	// end inline asm
	mov.b64 	%rd146, %fd364;
	mov.b64 	{%r280, %r285}, %rd146;
	mov.b32 	%r286, 1;
	mov.b32 	%r327, 31;
	mov.b32 	%r328, -1;
	// begin inline asm
	shfl.sync.down.b32 %r279, %r280, %r286, %r327, %r328;
	// end inline asm
	// begin inline asm
	shfl.sync.down.b32 %r284, %r285, %r286, %r327, %r328;
	// end inline asm
	mov.b64 	%rd147, {%r279, %r284};
	mov.b64 	%fd305, %rd147;
	setp.gt.s32 	%p61, %r278, 30;
	add.f64 	%fd306, %fd364, %fd305;
	selp.f64 	%fd307, %fd364, %fd306, %p61;
	mov.b64 	%rd148, %fd307;
	mov.b64 	{%r290, %r295}, %rd148;
	mov.b32 	%r296, 2;
	// begin inline asm
	shfl.sync.down.b32 %r289, %r290, %r296, %r327, %r328;
	// end inline asm
	// begin inline asm
	shfl.sync.down.b32 %r294, %r295, %r296, %r327, %r328;
	// end inline asm
	mov.b64 	%rd149, {%r289, %r294};
	mov.b64 	%fd308, %rd149;
	setp.gt.s32 	%p62, %r278, 29;
	add.f64 	%fd309, %fd307, %fd308;
	selp.f64 	%fd310, %fd307, %fd309, %p62;
	mov.b64 	%rd150, %fd310;
	mov.b64 	{%r300, %r305}, %rd150;
	mov.b32 	%r306, 4;
	// begin inline asm
	shfl.sync.down.b32 %r299, %r300, %r306, %r327, %r328;
	// end inline asm
	// begin inline asm
	shfl.sync.down.b32 %r304, %r305, %r306, %r327, %r328;
	// end inline asm
	mov.b64 	%rd151, {%r299, %r304};
	mov.b64 	%fd311, %rd151;
	setp.gt.s32 	%p63, %r278, 27;
	add.f64 	%fd312, %fd310, %fd311;
	selp.f64 	%fd313, %fd310, %fd312, %p63;
	mov.b64 	%rd152, %fd313;
	mov.b64 	{%r310, %r315}, %rd152;
	mov.b32 	%r316, 8;
	// begin inline asm
	shfl.sync.down.b32 %r309, %r310, %r316, %r327, %r328;
	// end inline asm
	// begin inline asm
	shfl.sync.down.b32 %r314, %r315, %r316, %r327, %r328;
	// end inline asm
	mov.b64 	%rd153, {%r309, %r314};
	mov.b64 	%fd314, %rd153;
	setp.gt.s32 	%p64, %r278, 23;
	add.f64 	%fd315, %fd313, %fd314;
	selp.f64 	%fd316, %fd313, %fd315, %p64;
	mov.b64 	%rd154, %fd316;
	mov.b64 	{%r320, %r325}, %rd154;
	mov.b32 	%r326, 16;
	// begin inline asm
	shfl.sync.down.b32 %r319, %r320, %r326, %r327, %r328;
	// end inline asm
	// begin inline asm
	shfl.sync.down.b32 %r324, %r325, %r326, %r327, %r328;
	// end inline asm
	mov.b64 	%rd155, {%r319, %r324};
	mov.b64 	%fd317, %rd155;
	setp.gt.s32 	%p65, %r278, 15;
	add.f64 	%fd16, %fd316, %fd317;
	selp.f64 	%fd375, %fd316, %fd16, %p65;
	setp.ne.s32 	%p66, %r278, 0;
	@%p66 bra 	$L__BB5_20;
	shr.u32 	%r329, %r7, 2;
	and.b32  	%r330, %r329, 248;
	mov.u32 	%r331, _ZZN3cub18CUB_300001_SM_10006detail6reduce18DeviceReduceKernelINS2_10policy_hubIdjN4cuda3std3__44plusIdEEE10Policy1000EN6thrust24THRUST_300001_SM_1000_NS6detail15normal_iteratorINSD_10device_ptrIdEEEEjS9_dNS7_10__identityEEEvT0_PT3_T1_NS0_13GridEvenShareISN_EET2_T4_E12temp_storage;
	add.s32 	%r332, %r331, %r330;
	st.shared.f64 	[%r332+24], %fd16;
$L__BB5_20:
	bar.sync 	0;
	setp.ne.s32 	%p67, %r7, 0;
	@%p67 bra 	$L__BB5_48;
	ld.shared.f64 	%fd318, [_ZZN3cub18CUB_300001_SM_10006detail6reduce18DeviceReduceKernelINS2_10policy_hubIdjN4cuda3std3__44plusIdEEE10Policy1000EN6thrust24THRUST_300001_SM_1000_NS6detail15normal_iteratorINSD_10device_ptrIdEEEEjS9_dNS7_10__identityEEEvT0_PT3_T1_NS0_13GridEvenShareISN_EET2_T4_E12temp_storage+32];
	add.f64 	%fd319, %fd375, %fd318;
	ld.shared.f64 	%fd320, [_ZZN3cub18CUB_300001_SM_10006detail6reduce18DeviceReduceKernelINS2_10policy_hubIdjN4cuda3std3__44plusIdEEE10Policy1000EN6thrust24THRUST_300001_SM_1000_NS6detail15normal_iteratorINSD_10device_ptrIdEEEEjS9_dNS7_10__identityEEEvT0_PT3_T1_NS0_13GridEvenShareISN_EET2_T4_E12temp_storage+40];
	add.f64 	%fd321, %fd319, %fd320;
	ld.shared.f64 	%fd322, [_ZZN3cub18CUB_300001_SM_10006detail6reduce18DeviceReduceKernelINS2_10policy_hubIdjN4cuda3std3__44plusIdEEE10Policy1000EN6thrust24THRUST_300001_SM_1000_NS6detail15normal_iteratorINSD_10device_ptrIdEEEEjS9_dNS7_10__identityEEEvT0_PT3_T1_NS0_13GridEvenShareISN_EET2_T4_E12temp_storage+48];
	add.f64 	%fd323, %fd321, %fd322;
	ld.shared.f64 	%fd324, [_ZZN3cub18CUB_300001_SM_10006detail6reduce18DeviceReduceKernelINS2_10policy_hubIdjN4cuda3std3__44plusIdEEE10Policy1000EN6thrust24THRUST_300001_SM_1000_NS6detail15normal_iteratorINSD_10device_ptrIdEEEEjS9_dNS7_10__identityEEEvT0_PT3_T1_NS0_13GridEvenShareISN_EET2_T4_E12temp_storage+56];
	add.f64 	%fd325, %fd323, %fd324;
	ld.shared.f64 	%fd326, [_ZZN3cub18CUB_300001_SM_10006detail6reduce18DeviceReduceKernelINS2_10policy_hubIdjN4cuda3std3__44plusIdEEE10Policy1000EN6thrust24THRUST_300001_SM_1000_NS6detail15normal_iteratorINSD_10device_ptrIdEEEEjS9_dNS7_10__identityEEEvT0_PT3_T1_NS0_13GridEvenShareISN_EET2_T4_E12temp_storage+64];
	add.f64 	%fd327, %fd325, %fd326;
	ld.shared.f64 	%fd328, [_ZZN3cub18CUB_300001_SM_10006detail6reduce18DeviceReduceKernelINS2_10policy_hubIdjN4cuda3std3__44plusIdEEE10Policy1000EN6thrust24THRUST_300001_SM_1000_NS6detail15normal_iteratorINSD_10device_ptrIdEEEEjS9_dNS7_10__identityEEEvT0_PT3_T1_NS0_13GridEvenShareISN_EET2_T4_E12temp_storage+72];
	add.f64 	%fd329, %fd327, %fd328;
	ld.shared.f64 	%fd330, [_ZZN3cub18CUB_300001_SM_10006detail6reduce18DeviceReduceKernelINS2_10policy_hubIdjN4cuda3std3__44plusIdEEE10Policy1000EN6thrust24THRUST_300001_SM_1000_NS6detail15normal_iteratorINSD_10device_ptrIdEEEEjS9_dNS7_10__identityEEEvT0_PT3_T1_NS0_13GridEvenShareISN_EET2_T4_E12temp_storage+80];
	add.f64 	%fd331, %fd329, %fd330;
	ld.shared.f64 	%fd332, [_ZZN3cub18CUB_300001_SM_10006detail6reduce18DeviceReduceKernelINS2_10policy_hubIdjN4cuda3std3__44plusIdEEE10Policy1000EN6thrust24THRUST_300001_SM_1000_NS6detail15normal_iteratorINSD_10device_ptrIdEEEEjS9_dNS7_10__identityEEEvT0_PT3_T1_NS0_13GridEvenShareISN_EET2_T4_E12temp_storage+88];
	add.f64 	%fd333, %fd331, %fd332;
	ld.shared.f64 	%fd334, [_ZZN3cub18CUB_300001_SM_10006detail6reduce18DeviceReduceKernelINS2_10policy_hubIdjN4cuda3std3__44plusIdEEE10Policy1000EN6thrust24THRUST_300001_SM_1000_NS6detail15normal_iteratorINSD_10device_ptrIdEEEEjS9_dNS7_10__identityEEEvT0_PT3_T1_NS0_13GridEvenShareISN_EET2_T4_E12temp_storage+96];
	add.f64 	%fd335, %fd333, %fd334;
	ld.shared.f64 	%fd336, [_ZZN3cub18CUB_300001_SM_10006detail6reduce18DeviceReduceKernelINS2_10policy_hubIdjN4cuda3std3__44plusIdEEE10Policy1000EN6thrust24THRUST_300001_SM_1000_NS6detail15normal_iteratorINSD_10device_ptrIdEEEEjS9_dNS7_10__identityEEEvT0_PT3_T1_NS0_13GridEvenShareISN_EET2_T4_E12temp_storage+104];
	add.f64 	%fd337, %fd335, %fd336;
	ld.shared.f64 	%fd338, [_ZZN3cub18CUB_300001_SM_10006detail6reduce18DeviceReduceKernelINS2_10policy_hubIdjN4cuda3std3__44plusIdEEE10Policy1000EN6thrust24THRUST_300001_SM_1000_NS6detail15normal_iteratorINSD_10device_ptrIdEEEEjS9_dNS7_10__identityEEEvT0_PT3_T1_NS0_13GridEvenShareISN_EET2_T4_E12temp_storage+112];
	add.f64 	%fd339, %fd337, %fd338;
	ld.shared.f64 	%fd340, [_ZZN3cub18CUB_300001_SM_10006detail6reduce18DeviceReduceKernelINS2_10policy_hubIdjN4cuda3std3__44plusIdEEE10Policy1000EN6thrust24THRUST_300001_SM_1000_NS6detail15normal_iteratorINSD_10device_ptrIdEEEEjS9_dNS7_10__identityEEEvT0_PT3_T1_NS0_13GridEvenShareISN_EET2_T4_E12temp_storage+120];
	add.f64 	%fd341, %fd339, %fd340;
	ld.shared.f64 	%fd342, [_ZZN3cub18CUB_300001_SM_10006detail6reduce18DeviceReduceKernelINS2_10policy_hubIdjN4cuda3std3__44plusIdEEE10Policy1000EN6thrust24THRUST_300001_SM_1000_NS6detail15normal_iteratorINSD_10device_ptrIdEEEEjS9_dNS7_10__identityEEEvT0_PT3_T1_NS0_13GridEvenShareISN_EET2_T4_E12temp_storage+128];
	add.f64 	%fd343, %fd341, %fd342;
	ld.shared.f64 	%fd344, [_ZZN3cub18CUB_300001_SM_10006detail6reduce18DeviceReduceKernelINS2_10policy_hubIdjN4cuda3std3__44plusIdEEE10Policy1000EN6thrust24THRUST_300001_SM_1000_NS6detail15normal_iteratorINSD_10device_ptrIdEEEEjS9_dNS7_10__identityEEEvT0_PT3_T1_NS0_13GridEvenShareISN_EET2_T4_E12temp_storage+136];
	add.f64 	%fd345, %fd343, %fd344;
	ld.shared.f64 	%fd346, [_ZZN3cub18CUB_300001_SM_10006detail6reduce18DeviceReduceKernelINS2_10policy_hubIdjN4cuda3std3__44plusIdEEE10Policy1000EN6thrust24THRUST_300001_SM_1000_NS6detail15normal_iteratorINSD_10device_ptrIdEEEEjS9_dNS7_10__identityEEEvT0_PT3_T1_NS0_13GridEvenShareISN_EET2_T4_E12temp_storage+144];
	add.f64 	%fd347, %fd345, %fd346;
	ld.shared.f64 	%fd348, [_ZZN3cub18CUB_300001_SM_10006detail6reduce18DeviceReduceKernelINS2_10policy_hubIdjN4cuda3std3__44plusIdEEE10Policy1000EN6thrust24THRUST_300001_SM_1000_NS6detail15normal_iteratorINSD_10device_ptrIdEEEEjS9_dNS7_10__identityEEEvT0_PT3_T1_NS0_13GridEvenShareISN_EET2_T4_E12temp_storage+152];
	add.f64 	%fd349, %fd347, %fd348;
	ld.shared.f64 	%fd350, [_ZZN3cub18CUB_300001_SM_10006detail6reduce18DeviceReduceKernelINS2_10policy_hubIdjN4cuda3std3__44plusIdEEE10Policy1000EN6thrust24THRUST_300001_SM_1000_NS6detail15normal_iteratorINSD_10device_ptrIdEEEEjS9_dNS7_10__identityEEEvT0_PT3_T1_NS0_13GridEvenShareISN_EET2_T4_E12temp_storage+160];
	add.f64 	%fd351, %fd349, %fd350;
	ld.shared.f64 	%fd352, [_ZZN3cub18CUB_300001_SM_10006detail6reduce18DeviceReduceKernelINS2_10policy_hubIdjN4cuda3std3__44plusIdEEE10Policy1000EN6thrust24THRUST_300001_SM_1000_NS6detail15normal_iteratorINSD_10device_ptrIdEEEEjS9_dNS7_10__identityEEEvT0_PT3_T1_NS0_13GridEvenShareISN_EET2_T4_E12temp_storage+168];
	add.f64 	%fd353, %fd351, %fd352;
	ld.shared.f64 	%fd354, [_ZZN3cub18CUB_300001_SM_10006detail6reduce18DeviceReduceKernelINS2_10policy_hubIdjN4cuda3std3__44plusIdEEE10Policy1000EN6thrust24THRUST_300001_SM_1000_NS6detail15normal_iteratorINSD_10device_ptrIdEEEEjS9_dNS7_10__identityEEEvT0_PT3_T1_NS0_13GridEvenShareISN_EET2_T4_E12temp_storage+176];
	add.f64 	%fd375, %fd353, %fd354;
	bra.uni 	$L__BB5_48;
$L__BB5_22:
	// begin inline asm
	mov.u32 %r215, %laneid;
	// end inline asm
	and.b32  	%r266, %r7, 992;
	add.s32 	%r267, %r266, 32;
	setp.gt.u32 	%p34, %r267, %r6;
	not.b32 	%r268, %r266;
	add.s32 	%r269, %r6, %r268;
	selp.b32 	%r264, %r269, 31, %p34;
	mov.b64 	%rd136, %fd364;
	mov.b64 	{%r217, %r222}, %rd136;
	mov.b32 	%r223, 1;
	mov.b32 	%r265, -1;
	// begin inline asm
	shfl.sync.down.b32 %r216, %r217, %r223, %r264, %r265;
	// end inline asm
	// begin inline asm
	shfl.sync.down.b32 %r221, %r222, %r223, %r264, %r265;
	// end inline asm
	mov.b64 	%rd137, {%r216, %r221};
	mov.b64 	%fd235, %rd137;
	setp.lt.s32 	%p35, %r215, %r264;
	add.f64 	%fd236, %fd364, %fd235;
	selp.f64 	%fd237, %fd236, %fd364, %p35;
	mov.b64 	%rd138, %fd237;
	mov.b64 	{%r227, %r232}, %rd138;
	mov.b32 	%r233, 2;
	// begin inline asm
	shfl.sync.down.b32 %r226, %r227, %r233, %r264, %r265;
	// end inline asm
	// begin inline asm
	shfl.sync.down.b32 %r231, %r232, %r233, %r264, %r265;
	// end inline asm
	mov.b64 	%rd139, {%r226, %r231};
	mov.b64 	%fd238, %rd139;
	add.s32 	%r270, %r215, 2;
	setp.gt.s32 	%p36, %r270, %r264;
	add.f64 	%fd239, %fd237, %fd238;
	selp.f64 	%fd240, %fd237, %fd239, %p36;
	mov.b64 	%rd140, %fd240;
	mov.b64 	{%r237, %r242}, %rd140;
	mov.b32 	%r243, 4;
	// begin inline asm
	shfl.sync.down.b32 %r236, %r237, %r243, %r264, %r265;
	// end inline asm
	// begin inline asm
	shfl.sync.down.b32 %r241, %r242, %r243, %r264, %r265;
	// end inline asm
	mov.b64 	%rd141, {%r236, %r241};
	mov.b64 	%fd241, %rd141;
	add.s32 	%r271, %r215, 4;
	setp.gt.s32 	%p37, %r271, %r264;
	add.f64 	%fd242, %fd240, %fd241;
	selp.f64 	%fd243, %fd240, %fd242, %p37;
	mov.b64 	%rd142, %fd243;
	mov.b64 	{%r247, %r252}, %rd142;
	mov.b32 	%r253, 8;
	// begin inline asm
	shfl.sync.down.b32 %r246, %r247, %r253, %r264, %r265;
	// end inline asm
	// begin inline asm
	shfl.sync.down.b32 %r251, %r252, %r253, %r264, %r265;
	// end inline asm
	mov.b64 	%rd143, {%r246, %r251};
	mov.b64 	%fd244, %rd143;
	add.s32 	%r272, %r215, 8;
	setp.gt.s32 	%p38, %r272, %r264;
	add.f64 	%fd245, %fd243, %fd244;
	selp.f64 	%fd246, %fd243, %fd245, %p38;
	mov.b64 	%rd144, %fd246;
	mov.b64 	{%r257, %r262}, %rd144;
	mov.b32 	%r263, 16;
	// begin inline asm
	shfl.sync.down.b32 %r256, %r257, %r263, %r264, %r265;
	// end inline asm
	// begin inline asm
	shfl.sync.down.b32 %r261, %r262, %r263, %r264, %r265;
	// end inline asm
	mov.b64 	%rd145, {%r256, %r261};
	mov.b64 	%fd247, %rd145;
	add.s32 	%r273, %r215, 16;
	setp.gt.s32 	%p39, %r273, %r264;
	add.f64 	%fd248, %fd246, %fd247;
	selp.f64 	%fd375, %fd246, %fd248, %p39;
	setp.ne.s32 	%p40, %r215, 0;
	@%p40 bra 	$L__BB5_24;
	shr.u32 	%r274, %r7, 2;
	and.b32  	%r275, %r274, 248;
	mov.u32 	%r276, _ZZN3cub18CUB_300001_SM_10006detail6reduce18DeviceReduceKernelINS2_10policy_hubIdjN4cuda3std3__44plusIdEEE10Policy1000EN6thrust24THRUST_300001_SM_1000_NS6detail15normal_iteratorINSD_10device_ptrIdEEEEjS9_dNS7_10__identityEEEvT0_PT3_T1_NS0_13GridEvenShareISN_EET2_T4_E12temp_storage;
	add.s32 	%r277, %r276, %r275;
	st.shared.f64 	[%r277+24], %fd375;
$L__BB5_24:
	bar.sync 	0;
	setp.ne.s32 	%p41, %r7, 0;
	@%p41 bra 	$L__BB5_48;
	setp.gt.u32 	%p42, %r6, 32;
	ld.shared.f64 	%fd249, [_ZZN3cub18CUB_300001_SM_10006detail6reduce18DeviceReduceKernelINS2_10policy_hubIdjN4cuda3std3__44plusIdEEE10Policy1000EN6thrust24THRUST_300001_SM_1000_NS6detail15normal_iteratorINSD_10device_ptrIdEEEEjS9_dNS7_10__identityEEEvT0_PT3_T1_NS0_13GridEvenShareISN_EET2_T4_E12temp_storage+32];
	add.f64 	%fd250, %fd375, %fd249;
	selp.f64 	%fd251, %fd250, %fd375, %p42;
	setp.gt.u32 	%p43, %r6, 64;
	ld.shared.f64 	%fd252, [_ZZN3cub18CUB_300001_SM_10006detail6reduce18DeviceReduceKernelINS2_10policy_hubIdjN4cuda3std3__44plusIdEEE10Policy1000EN6thrust24THRUST_300001_SM_1000_NS6detail15normal_iteratorINSD_10device_ptrIdEEEEjS9_dNS7_10__identityEEEvT0_PT3_T1_NS0_13GridEvenShareISN_EET2_T4_E12temp_storage+40];
	add.f64 	%fd253, %fd252, %fd251;
	selp.f64 	%fd254, %fd253, %fd251, %p43;
	setp.gt.u32 	%p44, %r6, 96;
	ld.shared.f64 	%fd255, [_ZZN3cub18CUB_300001_SM_10006detail6reduce18DeviceReduceKernelINS2_10policy_hubIdjN4cuda3std3__44plusIdEEE10Policy1000EN6thrust24THRUST_300001_SM_1000_NS6detail15normal_iteratorINSD_10device_ptrIdEEEEjS9_dNS7_10__identityEEEvT0_PT3_T1_NS0_13GridEvenShareISN_EET2_T4_E12temp_storage+48];
	add.f64 	%fd256, %fd255, %fd254;
	selp.f64 	%fd257, %fd256, %fd254, %p44;
	setp.gt.u32 	%p45, %r6, 128;
	ld.shared.f64 	%fd258, [_ZZN3cub18CUB_300001_SM_10006detail6reduce18DeviceReduceKernelINS2_10policy_hubIdjN4cuda3std3__44plusIdEEE10Policy1000EN6thrust24THRUST_300001_SM_1000_NS6detail15normal_iteratorINSD_10device_ptrIdEEEEjS9_dNS7_10__identityEEEvT0_PT3_T1_NS0_13GridEvenShareISN_EET2_T4_E12temp_storage+56];
	add.f64 	%fd259, %fd258, %fd257;
	selp.f64 	%fd260, %fd259, %fd257, %p45;
	setp.gt.u32 	%p46, %r6, 160;
	ld.shared.f64 	%fd261, [_ZZN3cub18CUB_300001_SM_10006detail6reduce18DeviceReduceKernelINS2_10policy_hubIdjN4cuda3std3__44plusIdEEE10Policy1000EN6thrust24THRUST_300001_SM_1000_NS6detail15normal_iteratorINSD_10device_ptrIdEEEEjS9_dNS7_10__identityEEEvT0_PT3_T1_NS0_13GridEvenShareISN_EET2_T4_E12temp_storage+64];
	add.f64 	%fd262, %fd261, %fd260;
	selp.f64 	%fd263, %fd262, %fd260, %p46;
	setp.gt.u32 	%p47, %r6, 192;
	ld.shared.f64 	%fd264, [_ZZN3cub18CUB_300001_SM_10006detail6reduce18DeviceReduceKernelINS2_10policy_hubIdjN4cuda3std3__44plusIdEEE10Policy1000EN6thrust24THRUST_300001_SM_1000_NS6detail15normal_iteratorINSD_10device_ptrIdEEEEjS9_dNS7_10__identityEEEvT0_PT3_T1_NS0_13GridEvenShareISN_EET2_T4_E12temp_storage+72];
	add.f64 	%fd265, %fd264, %fd263;
	selp.f64 	%fd266, %fd265, %fd263, %p47;
	setp.gt.u32 	%p48, %r6, 224;
	ld.shared.f64 	%fd267, [_ZZN3cub18CUB_300001_SM_10006detail6reduce18DeviceReduceKernelINS2_10policy_hubIdjN4cuda3std3__44plusIdEEE10Policy1000EN6thrust24THRUST_300001_SM_1000_NS6detail15normal_iteratorINSD_10device_ptrIdEEEEjS9_dNS7_10__identityEEEvT0_PT3_T1_NS0_13GridEvenShareISN_EET2_T4_E12temp_storage+80];
	add.f64 	%fd268, %fd267, %fd266;
	selp.f64 	%fd269, %fd268, %fd266, %p48;
	setp.gt.u32 	%p49, %r6, 256;
	ld.shared.f64 	%fd270, [_ZZN3cub18CUB_300001_SM_10006detail6reduce18DeviceReduceKernelINS2_10policy_hubIdjN4cuda3std3__44plusIdEEE10Policy1000EN6thrust24THRUST_300001_SM_1000_NS6detail15normal_iteratorINSD_10device_ptrIdEEEEjS9_dNS7_10__identityEEEvT0_PT3_T1_NS0_13GridEvenShareISN_EET2_T4_E12temp_storage+88];
	add.f64 	%fd271, %fd270, %fd269;
	selp.f64 	%fd272, %fd271, %fd269, %p49;
	setp.gt.u32 	%p50, %r6, 288;
	ld.shared.f64 	%fd273, [_ZZN3cub18CUB_300001_SM_10006detail6reduce18DeviceReduceKernelINS2_10policy_hubIdjN4cuda3std3__44plusIdEEE10Policy1000EN6thrust24THRUST_300001_SM_1000_NS6detail15normal_iteratorINSD_10device_ptrIdEEEEjS9_dNS7_10__identityEEEvT0_PT3_T1_NS0_13GridEvenShareISN_EET2_T4_E12temp_storage+96];
	add.f64 	%fd274, %fd273, %fd272;
	selp.f64 	%fd275, %fd274, %fd272, %p50;
	setp.gt.u32 	%p51, %r6, 320;
	ld.shared.f64 	%fd276, [_ZZN3cub18CUB_300001_SM_10006detail6reduce18DeviceReduceKernelINS2_10policy_hubIdjN4cuda3std3__44plusIdEEE10Policy1000EN6thrust24THRUST_300001_SM_1000_NS6detail15normal_iteratorINSD_10device_ptrIdEEEEjS9_dNS7_10__identityEEEvT0_PT3_T1_NS0_13GridEvenShareISN_EET2_T4_E12temp_storage+104];
	add.f64 	%fd277, %fd276, %fd275;
	selp.f64 	%fd278, %fd277, %fd275, %p51;
	setp.gt.u32 	%p52, %r6, 352;
	ld.shared.f64 	%fd279, [_ZZN3cub18CUB_300001_SM_10006detail6reduce18DeviceReduceKernelINS2_10policy_hubIdjN4cuda3std3__44plusIdEEE10Policy1000EN6thrust24THRUST_300001_SM_1000_NS6detail15normal_iteratorINSD_10device_ptrIdEEEEjS9_dNS7_10__identityEEEvT0_PT3_T1_NS0_13GridEvenShareISN_EET2_T4_E12temp_storage+112];
	add.f64 	%fd280, %fd279, %fd278;
	selp.f64 	%fd281, %fd280, %fd278, %p52;
	setp.gt.u32 	%p53, %r6, 384;
	ld.shared.f64 	%fd282, [_ZZN3cub18CUB_300001_SM_10006detail6reduce18DeviceReduceKernelINS2_10policy_hubIdjN4cuda3std3__44plusIdEEE10Policy1000EN6thrust24THRUST_300001_SM_1000_NS6detail15normal_iteratorINSD_10device_ptrIdEEEEjS9_dNS7_10__identityEEEvT0_PT3_T1_NS0_13GridEvenShareISN_EET2_T4_E12temp_storage+120];
	add.f64 	%fd283, %fd282, %fd281;
	selp.f64 	%fd284, %fd283, %fd281, %p53;
	setp.gt.u32 	%p54, %r6, 416;
	ld.shared.f64 	%fd285, [_ZZN3cub18CUB_300001_SM_10006detail6reduce18DeviceReduceKernelINS2_10policy_hubIdjN4cuda3std3__44plusIdEEE10Policy1000EN6thrust24THRUST_300001_SM_1000_NS6detail15normal_iteratorINSD_10device_ptrIdEEEEjS9_dNS7_10__identityEEEvT0_PT3_T1_NS0_13GridEvenShareISN_EET2_T4_E12temp_storage+128];
	add.f64 	%fd286, %fd285, %fd284;
	selp.f64 	%fd287, %fd286, %fd284, %p54;
	setp.gt.u32 	%p55, %r6, 448;
	ld.shared.f64 	%fd288, [_ZZN3cub18CUB_300001_SM_10006detail6reduce18DeviceReduceKernelINS2_10policy_hubIdjN4cuda3std3__44plusIdEEE10Policy1000EN6thrust24THRUST_300001_SM_1000_NS6detail15normal_iteratorINSD_10device_ptrIdEEEEjS9_dNS7_10__identityEEEvT0_PT3_T1_NS0_13GridEvenShareISN_EET2_T4_E12temp_storage+136];
	add.f64 	%fd289, %fd288, %fd287;
	selp.f64 	%fd290, %fd289, %fd287, %p55;
	setp.gt.u32 	%p56, %r6, 480;
	ld.shared.f64 	%fd291, [_ZZN3cub18CUB_300001_SM_10006detail6reduce18DeviceReduceKernelINS2_10policy_hubIdjN4cuda3std3__44plusIdEEE10Policy1000EN6thrust24THRUST_300001_SM_1000_NS6detail15normal_iteratorINSD_10device_ptrIdEEEEjS9_dNS7_10__identityEEEvT0_PT3_T1_NS0_13GridEvenShareISN_EET2_T4_E12temp_storage+144];
	add.f64 	%fd292, %fd291, %fd290;
	selp.f64 	%fd293, %fd292, %fd290, %p56;
	setp.gt.u32 	%p57, %r6, 512;
	ld.shared.f64 	%fd294, [_ZZN3cub18CUB_300001_SM_10006detail6reduce18DeviceReduceKernelINS2_10policy_hubIdjN4cuda3std3__44plusIdEEE10Policy1000EN6thrust24THRUST_300001_SM_1000_NS6detail15normal_iteratorINSD_10device_ptrIdEEEEjS9_dNS7_10__identityEEEvT0_PT3_T1_NS0_13GridEvenShareISN_EET2_T4_E12temp_storage+152];
	add.f64 	%fd295, %fd294, %fd293;
	selp.f64 	%fd296, %fd295, %fd293, %p57;
	setp.gt.u32 	%p58, %r6, 544;
	ld.shared.f64 	%fd297, [_ZZN3cub18CUB_300001_SM_10006detail6reduce18DeviceReduceKernelINS2_10policy_hubIdjN4cuda3std3__44plusIdEEE10Policy1000EN6thrust24THRUST_300001_SM_1000_NS6detail15normal_iteratorINSD_10device_ptrIdEEEEjS9_dNS7_10__identityEEEvT0_PT3_T1_NS0_13GridEvenShareISN_EET2_T4_E12temp_storage+160];
	add.f64 	%fd298, %fd297, %fd296;
	selp.f64 	%fd299, %fd298, %fd296, %p58;
	setp.gt.u32 	%p59, %r6, 576;
	ld.shared.f64 	%fd300, [_ZZN3cub18CUB_300001_SM_10006detail6reduce18DeviceReduceKernelINS2_10policy_hubIdjN4cuda3std3__44plusIdEEE10Policy1000EN6thrust24THRUST_300001_SM_1000_NS6detail15normal_iteratorINSD_10device_ptrIdEEEEjS9_dNS7_10__identityEEEvT0_PT3_T1_NS0_13GridEvenShareISN_EET2_T4_E12temp_storage+168];
	add.f64 	%fd301, %fd300, %fd299;
	selp.f64 	%fd302, %fd301, %fd299, %p59;
	setp.gt.u32 	%p60, %r6, 608;
	ld.shared.f64 	%fd303, [_ZZN3cub18CUB_300001_SM_10006detail6reduce18DeviceReduceKernelINS2_10policy_hubIdjN4cuda3std3__44plusIdEEE10Policy1000EN6thrust24THRUST_300001_SM_1000_NS6detail15normal_iteratorINSD_10device_ptrIdEEEEjS9_dNS7_10__identityEEEvT0_PT3_T1_NS0_13GridEvenShareISN_EET2_T4_E12temp_storage+176];
	add.f64 	%fd304, %fd303, %fd302;
	selp.f64 	%fd375, %fd304, %fd302, %p60;
	bra.uni 	$L__BB5_48;
$L__BB5_26:
	mov.u32 	%r35, %tid.x;
	add.s32 	%r72, %r347, %r35;
	mul.wide.u32 	%rd4, %r72, 8;
	add.s64 	%rd5, %rd1, %rd4;
	ld.global.f64 	%fd41, [%rd5];
	ld.global.f64 	%fd42, [%rd5+5120];
	ld.global.f64 	%fd43, [%rd5+10240];
	ld.global.f64 	%fd44, [%rd5+15360];
	ld.global.f64 	%fd45, [%rd5+20480];
	ld.global.f64 	%fd46, [%rd5+25600];
	ld.global.f64 	%fd47, [%rd5+30720];
	ld.global.f64 	%fd48, [%rd5+35840];
	add.f64 	%fd49, %fd41, %fd42;
	add.f64 	%fd50, %fd49, %fd43;
	add.f64 	%fd51, %fd50, %fd44;
	add.f64 	%fd52, %fd51, %fd45;
	add.f64 	%fd53, %fd52, %fd46;
	add.f64 	%fd54, %fd53, %fd47;
	add.f64 	%fd374, %fd54, %fd48;
	setp.lt.u32 	%p2, %r6, %r4;
	@%p2 bra 	$L__BB5_44;
	add.s32 	%r36, %r4, %r347;
	not.b32 	%r74, %r35;
	add.s32 	%r75, %r74, %r1;
	sub.s32 	%r76, %r75, %r4;
	sub.s32 	%r344, %r76, %r347;
	add.s32 	%r77, %r36, %r35;
	add.s32 	%r343, %r77, 5120;
	mov.b32 	%r346, 0;
	mov.u32 	%r345, %r36;
$L__BB5_28:
	mad.lo.s32 	%r347, %r2, 5120, %r347;
	add.s32 	%r78, %r1, -5120;
	setp.gt.u32 	%p3, %r347, %r78;
	@%p3 bra 	$L__BB5_30;
	add.s32 	%r79, %r35, %r347;
	mul.wide.u32 	%rd6, %r79, 8;
	add.s64 	%rd7, %rd1, %rd6;
	ld.global.f64 	%fd55, [%rd7];
	ld.global.f64 	%fd56, [%rd7+5120];
	ld.global.f64 	%fd57, [%rd7+10240];
	ld.global.f64 	%fd58, [%rd7+15360];
	ld.global.f64 	%fd59, [%rd7+20480];
	ld.global.f64 	%fd60, [%rd7+25600];
	ld.global.f64 	%fd61, [%rd7+30720];
	ld.global.f64 	%fd62, [%rd7+35840];
	add.f64 	%fd63, %fd374, %fd55;
	add.f64 	%fd64, %fd63, %fd56;
	add.f64 	%fd65, %fd64, %fd57;
	add.f64 	%fd66, %fd65, %fd58;
	add.f64 	%fd67, %fd66, %fd59;
	add.f64 	%fd68, %fd67, %fd60;
	add.f64 	%fd69, %fd68, %fd61;
	add.f64 	%fd374, %fd69, %fd62;
	sub.s32 	%r80, %r1, %r347;
	mul.lo.s32 	%r81, %r2, 5120;
	setp.lt.u32 	%p4, %r80, %r81;
	add.s32 	%r346, %r346, 1;
	add.s32 	%r345, %r345, %r81;
	sub.s32 	%r344, %r344, %r81;
	add.s32 	%r343, %r343, %r81;
	@%p4 bra 	$L__BB5_44;
	bra.uni 	$L__BB5_28;
$L__BB5_30:
	setp.le.u32 	%p5, %r1, %r347;
	sub.s32 	%r82, %r1, %r347;
	setp.ge.s32 	%p6, %r35, %r82;
	or.pred  	%p7, %p5, %p6;
	@%p7 bra 	$L__BB5_44;
	not.b32 	%r84, %r35;
	add.s32 	%r85, %r1, %r84;
	sub.s32 	%r86, %r85, %r36;
	mul.lo.s32 	%r87, %r2, %r346;
	mad.lo.s32 	%r88, %r87, -5120, %r86;
	mul.hi.u32 	%r89, %r88, -858993459;
	shr.u32 	%r90, %r89, 9;
	add.s32 	%r49, %r90, 1;
	and.b32  	%r50, %r49, 15;
	setp.lt.u32 	%p8, %r88, 9600;
	mov.u32 	%r352, %r35;
	@%p8 bra 	$L__BB5_35;
	or.b32  	%r350, %r35, 5120;
	mul.hi.u32 	%r91, %r344, -858993459;
	shr.u32 	%r92, %r91, 9;
	add.s32 	%r93, %r92, 1;
	and.b32  	%r94, %r93, 16777200;
	neg.s32 	%r348, %r94;
$L__BB5_33:
	.pragma "nounroll";
	add.s32 	%r95, %r343, -5120;
	mul.wide.u32 	%rd8, %r95, 8;
	add.s64 	%rd9, %rd1, %rd8;
	ld.global.f64 	%fd71, [%rd9];
	add.f64 	%fd72, %fd374, %fd71;
	add.s32 	%r96, %r343, -4480;
	mul.wide.u32 	%rd10, %r96, 8;
	add.s64 	%rd11, %rd1, %rd10;
	ld.global.f64 	%fd73, [%rd11];
	add.f64 	%fd74, %fd72, %fd73;
	add.s32 	%r97, %r343, -3840;
	mul.wide.u32 	%rd12, %r97, 8;
	add.s64 	%rd13, %rd1, %rd12;
	ld.global.f64 	%fd75, [%rd13];
	add.f64 	%fd76, %fd74, %fd75;
	add.s32 	%r98, %r343, -3200;
	mul.wide.u32 	%rd14, %r98, 8;
	add.s64 	%rd15, %rd1, %rd14;
	ld.global.f64 	%fd77, [%rd15];
	add.f64 	%fd78, %fd76, %fd77;
	add.s32 	%r99, %r343, -2560;
	mul.wide.u32 	%rd16, %r99, 8;
	add.s64 	%rd17, %rd1, %rd16;
	ld.global.f64 	%fd79, [%rd17];
	add.f64 	%fd80, %fd78, %fd79;
	add.s32 	%r100, %r343, -1920;
	mul.wide.u32 	%rd18, %r100, 8;
	add.s64 	%rd19, %rd1, %rd18;
	ld.global.f64 	%fd81, [%rd19];
	add.f64 	%fd82, %fd80, %fd81;
	add.s32 	%r101, %r343, -1280;
	mul.wide.u32 	%rd20, %r101, 8;
	add.s64 	%rd21, %rd1, %rd20;
	ld.global.f64 	%fd83, [%rd21];
	add.f64 	%fd84, %fd82, %fd83;
	add.s32 	%r102, %r343, 4480;
	add.s32 	%r103, %r343, -640;
	mul.wide.u32 	%rd22, %r103, 8;
	add.s64 	%rd23, %rd1, %rd22;
	ld.global.f64 	%fd85, [%rd23];
	add.f64 	%fd86, %fd84, %fd85;
	mul.wide.u32 	%rd24, %r343, 8;
	add.s64 	%rd25, %rd1, %rd24;
	ld.global.f64 	%fd87, [%rd25];
	add.f64 	%fd88, %fd86, %fd87;
	add.s32 	%r104, %r343, 640;
	mul.wide.u32 	%rd26, %r104, 8;
	add.s64 	%rd27, %rd1, %rd26;
	ld.global.f64 	%fd89, [%rd27];
	add.f64 	%fd90, %fd88, %fd89;
	add.s32 	%r105, %r343, 1280;
	mul.wide.u32 	%rd28, %r105, 8;
	add.s64 	%rd29, %rd1, %rd28;
	ld.global.f64 	%fd91, [%rd29];
	add.f64 	%fd92, %fd90, %fd91;
	add.s32 	%r106, %r343, 1920;
	mul.wide.u32 	%rd30, %r106, 8;
	add.s64 	%rd31, %rd1, %rd30;
	ld.global.f64 	%fd93, [%rd31];
	add.f64 	%fd94, %fd92, %fd93;
	add.s32 	%r107, %r343, 2560;
	mul.wide.u32 	%rd32, %r107, 8;
	add.s64 	%rd33, %rd1, %rd32;
	ld.global.f64 	%fd95, [%rd33];
	add.f64 	%fd96, %fd94, %fd95;
	add.s32 	%r108, %r343, 3200;
	mul.wide.u32 	%rd34, %r108, 8;
	add.s64 	%rd35, %rd1, %rd34;
	ld.global.f64 	%fd97, [%rd35];
	add.f64 	%fd98, %fd96, %fd97;
	add.s32 	%r109, %r343, 3840;
	mul.wide.u32 	%rd36, %r109, 8;
	add.s64 	%rd37, %rd1, %rd36;
	ld.global.f64 	%fd99, [%rd37];
	add.f64 	%fd100, %fd98, %fd99;
	mul.wide.u32 	%rd38, %r102, 8;
	add.s64 	%rd39, %rd1, %rd38;
	ld.global.f64 	%fd101, [%rd39];
	add.f64 	%fd374, %fd100, %fd101;
	add.s32 	%r350, %r350, 10240;
	add.s32 	%r343, %r343, 10240;
	add.s32 	%r348, %r348, 16;
	setp.ne.s32 	%p9, %r348, 0;
	@%p9 bra 	$L__BB5_33;
	add.s32 	%r352, %r350, -5120;
$L__BB5_35:
	setp.eq.s32 	%p10, %r50, 0;
	@%p10 bra 	$L__BB5_44;
	and.b32  	%r61, %r49, 7;
	setp.lt.u32 	%p11, %r50, 8;
	@%p11 bra 	$L__BB5_38;
	add.s32 	%r110, %r352, %r347;
	mul.wide.u32 	%rd40, %r110, 8;
	add.s64 	%rd41, %rd1, %rd40;
	ld.global.f64 	%fd103, [%rd41];
	add.f64 	%fd104, %fd374, %fd103;
	add.s32 	%r111, %r110, 640;
	mul.wide.u32 	%rd42, %r111, 8;
	add.s64 	%rd43, %rd1, %rd42;
	ld.global.f64 	%fd105, [%rd43];
	add.f64 	%fd106, %fd104, %fd105;
	add.s32 	%r112, %r110, 1280;
	mul.wide.u32 	%rd44, %r112, 8;
	add.s64 	%rd45, %rd1, %rd44;
	ld.global.f64 	%fd107, [%rd45];
	add.f64 	%fd108, %fd106, %fd107;
	add.s32 	%r113, %r110, 1920;
	mul.wide.u32 	%rd46, %r113, 8;
	add.s64 	%rd47, %rd1, %rd46;
	ld.global.f64 	%fd109, [%rd47];
	add.f64 	%fd110, %fd108, %fd109;
	add.s32 	%r114, %r110, 2560;
	mul.wide.u32 	%rd48, %r114, 8;
	add.s64 	%rd49, %rd1, %rd48;
	ld.global.f64 	%fd111, [%rd49];
	add.f64 	%fd112, %fd110, %fd111;
	add.s32 	%r115, %r110, 3200;
	mul.wide.u32 	%rd50, %r115, 8;
	add.s64 	%rd51, %rd1, %rd50;
	ld.global.f64 	%fd113, [%rd51];
	add.f64 	%fd114, %fd112, %fd113;
	add.s32 	%r116, %r110, 3840;
	mul.wide.u32 	%rd52, %r116, 8;
	add.s64 	%rd53, %rd1, %rd52;
	ld.global.f64 	%fd115, [%rd53];
	add.f64 	%fd116, %fd114, %fd115;
	add.s32 	%r117, %r110, 4480;
	mul.wide.u32 	%rd54, %r117, 8;
	add.s64 	%rd55, %rd1, %rd54;
	ld.global.f64 	%fd117, [%rd55];
	add.f64 	%fd374, %fd116, %fd117;
	add.s32 	%r352, %r352, 5120;
$L__BB5_38:
	setp.eq.s32 	%p12, %r61, 0;
	@%p12 bra 	$L__BB5_44;
	setp.lt.u32 	%p13, %r61, 4;
	@%p13 bra 	$L__BB5_41;
	add.s32 	%r118, %r352, %r347;
	mul.wide.u32 	%rd56, %r118, 8;
	add.s64 	%rd57, %rd1, %rd56;
	ld.global.f64 	%fd119, [%rd57];
	add.f64 	%fd120, %fd374, %fd119;
	add.s32 	%r119, %r118, 640;
	mul.wide.u32 	%rd58, %r119, 8;
	add.s64 	%rd59, %rd1, %rd58;
	ld.global.f64 	%fd121, [%rd59];
	add.f64 	%fd122, %fd120, %fd121;
	add.s32 	%r120, %r118, 1280;
	mul.wide.u32 	%rd60, %r120, 8;
	add.s64 	%rd61, %rd1, %rd60;
	ld.global.f64 	%fd123, [%rd61];
	add.f64 	%fd124, %fd122, %fd123;
	add.s32 	%r121, %r118, 1920;
	mul.wide.u32 	%rd62, %r121, 8;
	add.s64 	%rd63, %rd1, %rd62;
	ld.global.f64 	%fd125, [%rd63];
	add.f64 	%fd374, %fd124, %fd125;
	add.s32 	%r352, %r352, 2560;
$L__BB5_41:
	and.b32  	%r122, %r49, 3;
	setp.eq.s32 	%p14, %r122, 0;
	@%p14 bra 	$L__BB5_44;
	add.s32 	%r355, %r352, %r345;
	mul.hi.u32 	%r123, %r344, -858993459;
	cvt.u16.u32 	%rs1, %r123;
	shr.u16 	%rs2, %rs1, 9;
	add.s16 	%rs3, %rs2, 1;
	cvt.u32.u16 	%r124, %rs3;
	and.b32  	%r125, %r124, 3;
	neg.s32 	%r354, %r125;
$L__BB5_43:
	.pragma "nounroll";
	mul.wide.u32 	%rd64, %r355, 8;
	add.s64 	%rd65, %rd1, %rd64;
	ld.global.f64 	%fd126, [%rd65];
	add.f64 	%fd374, %fd374, %fd126;
	add.s32 	%r355, %r355, 640;
	add.s32 	%r354, %r354, 1;
	setp.ne.s32 	%p15, %r354, 0;
	@%p15 bra 	$L__BB5_43;
$L__BB5_44:
	// begin inline asm
	mov.u32 %r126, %laneid;
	// end inline asm
	mov.b64 	%rd66, %fd374;
	mov.b64 	{%r128, %r133}, %rd66;
	mov.b32 	%r134, 1;
	mov.b32 	%r175, 31;
	mov.b32 	%r176, -1;
	// begin inline asm
	shfl.sync.down.b32 %r127, %r128, %r134, %r175, %r176;
	// end inline asm
	// begin inline asm
	shfl.sync.down.b32 %r132, %r133, %r134, %r175, %r176;
	// end inline asm
	mov.b64 	%rd67, {%r127, %r132};
	mov.b64 	%fd127, %rd67;
	setp.gt.s32 	%p16, %r126, 30;
	add.f64 	%fd128, %fd374, %fd127;
	selp.f64 	%fd129, %fd374, %fd128, %p16;
	mov.b64 	%rd68, %fd129;
	mov.b64 	{%r138, %r143}, %rd68;
	mov.b32 	%r144, 2;
	// begin inline asm
	shfl.sync.down.b32 %r137, %r138, %r144, %r175, %r176;
	// end inline asm
	// begin inline asm
	shfl.sync.down.b32 %r142, %r143, %r144, %r175, %r176;
	// end inline asm
	mov.b64 	%rd69, {%r137, %r142};
	mov.b64 	%fd130, %rd69;
	setp.gt.s32 	%p17, %r126, 29;
	add.f64 	%fd131, %fd129, %fd130;
	selp.f64 	%fd132, %fd129, %fd131, %p17;
	mov.b64 	%rd70, %fd132;
	mov.b64 	{%r148, %r153}, %rd70;
	mov.b32 	%r154, 4;
	// begin inline asm
	shfl.sync.down.b32 %r147, %r148, %r154, %r175, %r176;
	// end inline asm
	// begin inline asm
	shfl.sync.down.b32 %r152, %r153, %r154, %r175, %r176;
	// end inline asm
	mov.b64 	%rd71, {%r147, %r152};
	mov.b64 	%fd133, %rd71;
	setp.gt.s32 	%p18, %r126, 27;
	add.f64 	%fd134, %fd132, %fd133;
	selp.f64 	%fd135, %fd132, %fd134, %p18;
	mov.b64 	%rd72, %fd135;
	mov.b64 	{%r158, %r163}, %rd72;
	mov.b32 	%r164, 8;
	// begin inline asm
	shfl.sync.down.b32 %r157, %r158, %r164, %r175, %r176;
	// end inline asm
	// begin inline asm
	shfl.sync.down.b32 %r162, %r163, %r164, %r175, %r176;
	// end inline asm
	mov.b64 	%rd73, {%r157, %r162};
	mov.b64 	%fd136, %rd73;
	setp.gt.s32 	%p19, %r126, 23;
	add.f64 	%fd137, %fd135, %fd136;
	selp.f64 	%fd138, %fd135, %fd137, %p19;
	mov.b64 	%rd74, %fd138;
	mov.b64 	{%r168, %r173}, %rd74;
	mov.b32 	%r174, 16;
	// begin inline asm
	shfl.sync.down.b32 %r167, %r168, %r174, %r175, %r176;
	// end inline asm
	// begin inline asm
	shfl.sync.down.b32 %r172, %r173, %r174, %r175, %r176;
	// end inline asm
	mov.b64 	%rd75, {%r167, %r172};
	mov.b64 	%fd139, %rd75;
	setp.gt.s32 	%p20, %r126, 15;
	add.f64 	%fd37, %fd138, %fd139;
	selp.f64 	%fd375, %fd138, %fd37, %p20;
	setp.ne.s32 	%p21, %r126, 0;
	@%p21 bra 	$L__BB5_46;
	shr.u32 	%r177, %r35, 2;
	and.b32  	%r178, %r177, 248;
	mov.u32 	%r179, _ZZN3cub18CUB_300001_SM_10006detail6reduce18DeviceReduceKernelINS2_10policy_hubIdjN4cuda3std3__44plusIdEEE10Policy1000EN6thrust24THRUST_300001_SM_1000_NS6detail15normal_iteratorINSD_10device_ptrIdEEEEjS9_dNS7_10__identityEEEvT0_PT3_T1_NS0_13GridEvenShareISN_EET2_T4_E12temp_storage;
	add.s32 	%r180, %r179, %r178;
	st.shared.f64 	[%r180+24], %fd37;
$L__BB5_46:
	bar.sync 	0;
	setp.ne.s32 	%p22, %r35, 0;
	@%p22 bra 	$L__BB5_48;
	ld.shared.f64 	%fd140, [_ZZN3cub18CUB_300001_SM_10006detail6reduce18DeviceReduceKernelINS2_10policy_hubIdjN4cuda3std3__44plusIdEEE10Policy1000EN6thrust24THRUST_300001_SM_1000_NS6detail15normal_iteratorINSD_10device_ptrIdEEEEjS9_dNS7_10__identityEEEvT0_PT3_T1_NS0_13GridEvenShareISN_EET2_T4_E12temp_storage+32];
	add.f64 	%fd141, %fd375, %fd140;
	ld.shared.f64 	%fd142, [_ZZN3cub18CUB_300001_SM_10006detail6reduce18DeviceReduceKernelINS2_10policy_hubIdjN4cuda3std3__44plusIdEEE10Policy1000EN6thrust24THRUST_300001_SM_1000_NS6detail15normal_iteratorINSD_10device_ptrIdEEEEjS9_dNS7_10__identityEEEvT0_PT3_T1_NS0_13GridEvenShareISN_EET2_T4_E12temp_storage+40];
	add.f64 	%fd143, %fd141, %fd142;
	ld.shared.f64 	%fd144, [_ZZN3cub18CUB_300001_SM_10006detail6reduce18DeviceReduceKernelINS2_10policy_hubIdjN4cuda3std3__44plusIdEEE10Policy1000EN6thrust24THRUST_300001_SM_1000_NS6detail15normal_iteratorINSD_10device_ptrIdEEEEjS9_dNS7_10__identityEEEvT0_PT3_T1_NS0_13GridEvenShareISN_EET2_T4_E12temp_storage+48];
	add.f64 	%fd145, %fd143, %fd144;
	ld.shared.f64 	%fd146, [_ZZN3cub18CUB_300001_SM_10006detail6reduce18DeviceReduceKernelINS2_10policy_hubIdjN4cuda3std3__44plusIdEEE10Policy1000EN6thrust24THRUST_300001_SM_1000_NS6detail15normal_iteratorINSD_10device_ptrIdEEEEjS9_dNS7_10__identityEEEvT0_PT3_T1_NS0_13GridEvenShareISN_EET2_T4_E12temp_storage+56];
	add.f64 	%fd147, %fd145, %fd146;
	ld.shared.f64 	%fd148, [_ZZN3cub18CUB_300001_SM_10006detail6reduce18DeviceReduceKernelINS2_10policy_hubIdjN4cuda3std3__44plusIdEEE10Policy1000EN6thrust24THRUST_300001_SM_1000_NS6detail15normal_iteratorINSD_10device_ptrIdEEEEjS9_dNS7_10__identityEEEvT0_PT3_T1_NS0_13GridEvenShareISN_EET2_T4_E12temp_storage+64];
	add.f64 	%fd149, %fd147, %fd148;
	ld.shared.f64 	%fd150, [_ZZN3cub18CUB_300001_SM_10006detail6reduce18DeviceReduceKernelINS2_10policy_hubIdjN4cuda3std3__44plusIdEEE10Policy1000EN6thrust24THRUST_300001_SM_1000_NS6detail15normal_iteratorINSD_10device_ptrIdEEEEjS9_dNS7_10__identityEEEvT0_PT3_T1_NS0_13GridEvenShareISN_EET2_T4_E12temp_storage+72];
	add.f64 	%fd151, %fd149, %fd150;
	ld.shared.f64 	%fd152, [_ZZN3cub18CUB_300001_SM_10006detail6reduce18DeviceReduceKernelINS2_10policy_hubIdjN4cuda3std3__44plusIdEEE10Policy1000EN6thrust24THRUST_300001_SM_1000_NS6detail15normal_iteratorINSD_10device_ptrIdEEEEjS9_dNS7_10__identityEEEvT0_PT3_T1_NS0_13GridEvenShareISN_EET2_T4_E12temp_storage+80];
	add.f64 	%fd153, %fd151, %fd152;
	ld.shared.f64 	%fd154, [_ZZN3cub18CUB_300001_SM_10006detail6reduce18DeviceReduceKernelINS2_10policy_hubIdjN4cuda3std3__44plusIdEEE10Policy1000EN6thrust24THRUST_300001_SM_1000_NS6detail15normal_iteratorINSD_10device_ptrIdEEEEjS9_dNS7_10__identityEEEvT0_PT3_T1_NS0_13GridEvenShareISN_EET2_T4_E12temp_storage+88];
	add.f64 	%fd155, %fd153, %fd154;
	ld.shared.f64 	%fd156, [_ZZN3cub18CUB_300001_SM_10006detail6reduce18DeviceReduceKernelINS2_10policy_hubIdjN4cuda3std3__44plusIdEEE10Policy1000EN6thrust24THRUST_300001_SM_1000_NS6detail15normal_iteratorINSD_10device_ptrIdEEEEjS9_dNS7_10__identityEEEvT0_PT3_T1_NS0_13GridEvenShareISN_EET2_T4_E12temp_storage+96];
	add.f64 	%fd157, %fd155, %fd156;
	ld.shared.f64 	%fd158, [_ZZN3cub18CUB_300001_SM_10006detail6reduce18DeviceReduceKernelINS2_10policy_hubIdjN4cuda3std3__44plusIdEEE10Policy1000EN6thrust24THRUST_300001_SM_1000_NS6detail15normal_iteratorINSD_10device_ptrIdEEEEjS9_dNS7_10__identityEEEvT0_PT3_T1_NS0_13GridEvenShareISN_EET2_T4_E12temp_storage+104];
	add.f64 	%fd159, %fd157, %fd158;
	ld.shared.f64 	%fd160, [_ZZN3cub18CUB_300001_SM_10006detail6reduce18DeviceReduceKernelINS2_10policy_hubIdjN4cuda3std3__44plusIdEEE10Policy1000EN6thrust24THRUST_300001_SM_1000_NS6detail15normal_iteratorINSD_10device_ptrIdEEEEjS9_dNS7_10__identityEEEvT0_PT3_T1_NS0_13GridEvenShareISN_EET2_T4_E12temp_storage+112];
	add.f64 	%fd161, %fd159, %fd160;
	ld.shared.f64 	%fd162, [_ZZN3cub18CUB_300001_SM_10006detail6reduce18DeviceReduceKernelINS2_10policy_hubIdjN4cuda3std3__44plusIdEEE10Policy1000EN6thrust24THRUST_300001_SM_1000_NS6detail15normal_iteratorINSD_10device_ptrIdEEEEjS9_dNS7_10__identityEEEvT0_PT3_T1_NS0_13GridEvenShareISN_EET2_T4_E12temp_storage+120];
	add.f64 	%fd163, %fd161, %fd162;
	ld.shared.f64 	%fd164, [_ZZN3cub18CUB_300001_SM_10006detail6reduce18DeviceReduceKernelINS2_10policy_hubIdjN4cuda3std3__44plusIdEEE10Policy1000EN6thrust24THRUST_300001_SM_1000_NS6detail15normal_iteratorINSD_10device_ptrIdEEEEjS9_dNS7_10__identityEEEvT0_PT3_T1_NS0_13GridEvenShareISN_EET2_T4_E12temp_storage+128];
	add.f64 	%fd165, %fd163, %fd164;
	ld.shared.f64 	%fd166, [_ZZN3cub18CUB_300001_SM_10006detail6reduce18DeviceReduceKernelINS2_10policy_hubIdjN4cuda3std3__44plusIdEEE10Policy1000EN6thrust24THRUST_300001_SM_1000_NS6detail15normal_iteratorINSD_10device_ptrIdEEEEjS9_dNS7_10__identityEEEvT0_PT3_T1_NS0_13GridEvenShareISN_EET2_T4_E12temp_storage+136];
	add.f64 	%fd167, %fd165, %fd166;
	ld.shared.f64 	%fd168, [_ZZN3cub18CUB_300001_SM_10006detail6reduce18DeviceReduceKernelINS2_10policy_hubIdjN4cuda3std3__44plusIdEEE10Policy1000EN6thrust24THRUST_300001_SM_1000_NS6detail15normal_iteratorINSD_10device_ptrIdEEEEjS9_dNS7_10__identityEEEvT0_PT3_T1_NS0_13GridEvenShareISN_EET2_T4_E12temp_storage+144];
	add.f64 	%fd169, %fd167, %fd168;
	ld.shared.f64 	%fd170, [_ZZN3cub18CUB_300001_SM_10006detail6reduce18DeviceReduceKernelINS2_10policy_hubIdjN4cuda3std3__44plusIdEEE10Policy1000EN6thrust24THRUST_300001_SM_1000_NS6detail15normal_iteratorINSD_10device_ptrIdEEEEjS9_dNS7_10__identityEEEvT0_PT3_T1_NS0_13GridEvenShareISN_EET2_T4_E12temp_storage+152];
	add.f64 	%fd171, %fd169, %fd170;
	ld.shared.f64 	%fd172, [_ZZN3cub18CUB_300001_SM_10006detail6reduce18DeviceReduceKernelINS2_10policy_hubIdjN4cuda3std3__44plusIdEEE10Policy1000EN6thrust24THRUST_300001_SM_1000_NS6detail15normal_iteratorINSD_10device_ptrIdEEEEjS9_dNS7_10__identityEEEvT0_PT3_T1_NS0_13GridEvenShareISN_EET2_T4_E12temp_storage+160];
	add.f64 	%fd173, %fd171, %fd172;
	ld.shared.f64 	%fd174, [_ZZN3cub18CUB_300001_SM_10006detail6reduce18DeviceReduceKernelINS2_10policy_hubIdjN4cuda3std3__44plusIdEEE10Policy1000EN6thrust24THRUST_300001_SM_1000_NS6detail15normal_iteratorINSD_10device_ptrIdEEEEjS9_dNS7_10__identityEEEvT0_PT3_T1_NS0_13GridEvenShareISN_EET2_T4_E12temp_storage+168];
	add.f64 	%fd175, %fd173, %fd174;
	ld.shared.f64 	%fd176, [_ZZN3cub18CUB_300001_SM_10006detail6reduce18DeviceReduceKernelINS2_10policy_hubIdjN4cuda3std3__44plusIdEEE10Policy1000EN6thrust24THRUST_300001_SM_1000_NS6detail15normal_iteratorINSD_10device_ptrIdEEEEjS9_dNS7_10__identityEEEvT0_PT3_T1_NS0_13GridEvenShareISN_EET2_T4_E12temp_storage+176];
	add.f64 	%fd375, %fd175, %fd176;
$L__BB5_48:
	mov.u32 	%r333, %tid.x;
	setp.ne.s32 	%p68, %r333, 0;
	@%p68 bra 	$L__BB5_50;
	ld.param.u64 	%rd159, [_ZN3cub18CUB_300001_SM_10006detail6reduce18DeviceReduceKernelINS2_10policy_hubIdjN4cuda3std3__44plusIdEEE10Policy1000EN6thrust24THRUST_300001_SM_1000_NS6detail15normal_iteratorINSD_10device_ptrIdEEEEjS9_dNS7_10__identityEEEvT0_PT3_T1_NS0_13GridEvenShareISN_EET2_T4__param_1];
	cvta.to.global.u64 	%rd156, %rd159;
	mul.wide.u32 	%rd157, %r3, 8;
	add.s64 	%rd158, %rd156, %rd157;
	st.global.f64 	[%rd158], %fd375;
$L__BB5_50:
	ret;

}
	// .globl	_ZN3cub18CUB_300001_SM_10006detail6reduce28DeviceReduceSingleTileKernelINS2_10policy_hubIdjN4cuda3std3__44plusIdEEE10Policy1000EPdSC_iS9_ddNS7_10__identityEEEvT0_T1_T2_T3_T4_T6_
.visible .entry _ZN3cub18CUB_300001_SM_10006detail6reduce28DeviceReduceSingleTileKernelINS2_10policy_hubIdjN4cuda3std3__44plusIdEEE10Policy1000EPdSC_iS9_ddNS7_10__identityEEEvT0_T1_T2_T3_T4_T6_(
	.param .u64 .ptr .align 1 _ZN3cub18CUB_300001_SM_10006detail6reduce28DeviceReduceSingleTileKernelINS2_10policy_hubIdjN4cuda3std3__44plusIdEEE10Policy1000EPdSC_iS9_ddNS7_10__identityEEEvT0_T1_T2_T3_T4_T6__param_0,
	.param .u64 .ptr .align 1 _ZN3cub18CUB_300001_SM_10006detail6reduce28DeviceReduceSingleTileKernelINS2_10policy_hubIdjN4cuda3std3__44plusIdEEE10Policy1000EPdSC_iS9_ddNS7_10__identityEEEvT0_T1_T2_T3_T4_T6__param_1,
	.param .u32 _ZN3cub18CUB_300001_SM_10006detail6reduce28DeviceReduceSingleTileKernelINS2_10policy_hubIdjN4cuda3std3__44plusIdEEE10Policy1000EPdSC_iS9_ddNS7_10__identityEEEvT0_T1_T2_T3_T4_T6__param_2,
	.param .align 1 .b8 _ZN3cub18CUB_300001_SM_10006detail6reduce28DeviceReduceSingleTileKernelINS2_10policy_hubIdjN4cuda3std3__44plusIdEEE10Policy1000EPdSC_iS9_ddNS7_10__identityEEEvT0_T1_T2_T3_T4_T6__param_3[1],
	.param .f64 _ZN3cub18CUB_300001_SM_10006detail6reduce28DeviceReduceSingleTileKernelINS2_10policy_hubIdjN4cuda3std3__44plusIdEEE10Policy1000EPdSC_iS9_ddNS7_10__identityEEEvT0_T1_T2_T3_T4_T6__param_4,
	.param .align 1 .b8 _ZN3cub18CUB_300001_SM_10006detail6reduce28DeviceReduceSingleTileKernelINS2_10policy_hubIdjN4cuda3std3__44plusIdEEE10Policy1000EPdSC_iS9_ddNS7_10__identityEEEvT0_T1_T2_T3_T4_T6__param_5[1]
)
.maxntid 640
.minnctapersm 1
{
	.reg .pred 	%p<62>;
	.reg .b32 	%r<239>;
	.reg .b64 	%rd<109>;
	.reg .b64 	%fd<264>;
	// demoted variable
	.shared .align 8 .b8 _ZZN3cub18CUB_300001_SM_10006detail6reduce28DeviceReduceSingleTileKernelINS2_10policy_hubIdjN4cuda3std3__44plusIdEEE10Policy1000EPdSC_iS9_ddNS7_10__identityEEEvT0_T1_T2_T3_T4_T6_E12temp_storage[192];
	ld.param.u64 	%rd9, [_ZN3cub18CUB_300001_SM_10006detail6reduce28DeviceReduceSingleTileKernelINS2_10policy_hubIdjN4cuda3std3__44plusIdEEE10Policy1000EPdSC_iS9_ddNS7_10__identityEEEvT0_T1_T2_T3_T4_T6__param_0];
	ld.param.u64 	%rd10, [_ZN3cub18CUB_300001_SM_10006detail6reduce28DeviceReduceSingleTileKernelINS2_10policy_hubIdjN4cuda3std3__44plusIdEEE10Policy1000EPdSC_iS9_ddNS7_10__identityEEEvT0_T1_T2_T3_T4_T6__param_1];
	ld.param.u32 	%r36, [_ZN3cub18CUB_300001_SM_10006detail6reduce28DeviceReduceSingleTileKernelINS2_10policy_hubIdjN4cuda3std3__44plusIdEEE10Policy1000EPdSC_iS9_ddNS7_10__identityEEEvT0_T1_T2_T3_T4_T6__param_2];
	ld.param.f64 	%fd30, [_ZN3cub18CUB_300001_SM_10006detail6reduce28DeviceReduceSingleTileKernelINS2_10policy_hubIdjN4cuda3std3__44plusIdEEE10Policy1000EPdSC_iS9_ddNS7_10__identityEEEvT0_T1_T2_T3_T4_T6__param_4];
	cvta.to.global.u64 	%rd1, %rd10;
	setp.ne.s32 	%p1, %r36, 0;
	@%p1 bra 	$L__BB6_3;
	mov.u32 	%r225, %tid.x;
	setp.ne.s32 	%p61, %r225, 0;
	@%p61 bra 	$L__BB6_39;
	st.global.f64 	[%rd1], %fd30;
	bra.uni 	$L__BB6_39;
$L__BB6_3:
	setp.gt.s32 	%p2, %r36, 5119;
	@%p2 bra 	$L__BB6_21;
	mov.u32 	%r1, %tid.x;
	setp.ge.s32 	%p19, %r1, %r36;
	mov.f64 	%fd255, 0d0000000000000000;
	mov.u32 	%r229, %r1;
	@%p19 bra 	$L__BB6_6;
	mul.wide.u32 	%rd74, %r1, 8;
	add.s64 	%rd73, %rd9, %rd74;
	// begin inline asm
	ld.global.nc.u64 %rd72, [%rd73];
	// end inline asm
	mov.b64 	%fd255, %rd72;
	add.s32 	%r229, %r1, 640;
$L__BB6_6:
	setp.ge.s32 	%p20, %r229, %r36;
	@%p20 bra 	$L__BB6_12;
	not.b32 	%r101, %r229;
	add.s32 	%r4, %r36, %r101;
	mul.hi.u32 	%r102, %r4, -858993459;
	shr.u32 	%r103, %r102, 9;
	add.s32 	%r5, %r103, 1;
	and.b32  	%r104, %r103, 3;
	setp.eq.s32 	%p21, %r104, 3;
	@%p21 bra 	$L__BB6_10;
	mul.wide.u32 	%rd75, %r229, 8;
	add.s64 	%rd107, %rd9, %rd75;
	and.b32  	%r105, %r5, 3;
	neg.s32 	%r227, %r105;
$L__BB6_9:
	.pragma "nounroll";
	// begin inline asm
	ld.global.nc.u64 %rd76, [%rd107];
	// end inline asm
	mov.b64 	%fd121, %rd76;
	add.f64 	%fd255, %fd255, %fd121;
	add.s32 	%r229, %r229, 640;
	add.s64 	%rd107, %rd107, 5120;
	add.s32 	%r227, %r227, 1;
	setp.ne.s32 	%p22, %r227, 0;
	@%p22 bra 	$L__BB6_9;
$L__BB6_10:
	setp.lt.u32 	%p23, %r4, 1920;
	@%p23 bra 	$L__BB6_12;
$L__BB6_11:
	mul.wide.s32 	%rd86, %r229, 8;
	add.s64 	%rd79, %rd9, %rd86;
	// begin inline asm
	ld.global.nc.u64 %rd78, [%rd79];
	// end inline asm
	mov.b64 	%fd122, %rd78;
	add.f64 	%fd123, %fd255, %fd122;
	add.s64 	%rd81, %rd79, 5120;
	// begin inline asm
	ld.global.nc.u64 %rd80, [%rd81];
	// end inline asm
	mov.b64 	%fd124, %rd80;
	add.f64 	%fd125, %fd123, %fd124;
	add.s64 	%rd83, %rd79, 10240;
	// begin inline asm
	ld.global.nc.u64 %rd82, [%rd83];
	// end inline asm
	mov.b64 	%fd126, %rd82;
	add.f64 	%fd127, %fd125, %fd126;
	add.s64 	%rd85, %rd79, 15360;
	// begin inline asm
	ld.global.nc.u64 %rd84, [%rd85];
	// end inline asm
	mov.b64 	%fd128, %rd84;
	add.f64 	%fd255, %fd127, %fd128;
	add.s32 	%r229, %r229, 2560;
	setp.lt.s32 	%p24, %r229, %r36;
	@%p24 bra 	$L__BB6_11;
$L__BB6_12:
	setp.lt.s32 	%p25, %r36, 640;
	@%p25 bra 	$L__BB6_17;
	// begin inline asm
	mov.u32 %r169, %laneid;
	// end inline asm
	mov.b64 	%rd97, %fd255;
	mov.b64 	{%r171, %r176}, %rd97;
	mov.b32 	%r177, 1;
	mov.b32 	%r218, 31;
	mov.b32 	%r219, -1;
	// begin inline asm
	shfl.sync.down.b32 %r170, %r171, %r177, %r218, %r219;
	// end inline asm
	// begin inline asm
	shfl.sync.down.b32 %r175, %r176, %r177, %r218, %r219;
	// end inline asm
	mov.b64 	%rd98, {%r170, %r175};
	mov.b64 	%fd199, %rd98;
	setp.gt.s32 	%p53, %r169, 30;
	add.f64 	%fd200, %fd255, %fd199;
	selp.f64 	%fd201, %fd255, %fd200, %p53;
	mov.b64 	%rd99, %fd201;
	mov.b64 	{%r181, %r186}, %rd99;
	mov.b32 	%r187, 2;
	// begin inline asm
	shfl.sync.down.b32 %r180, %r181, %r187, %r218, %r219;
	// end inline asm
	// begin inline asm
	shfl.sync.down.b32 %r185, %r186, %r187, %r218, %r219;
	// end inline asm
	mov.b64 	%rd100, {%r180, %r185};
	mov.b64 	%fd202, %rd100;
	setp.gt.s32 	%p54, %r169, 29;
	add.f64 	%fd203, %fd201, %fd202;
	selp.f64 	%fd204, %fd201, %fd203, %p54;
	mov.b64 	%rd101, %fd204;
	mov.b64 	{%r191, %r196}, %rd101;
	mov.b32 	%r197, 4;
	// begin inline asm
	shfl.sync.down.b32 %r190, %r191, %r197, %r218, %r219;
	// end inline asm
	// begin inline asm
	shfl.sync.down.b32 %r195, %r196, %r197, %r218, %r219;
	// end inline asm
	mov.b64 	%rd102, {%r190, %r195};
	mov.b64 	%fd205, %rd102;
	setp.gt.s32 	%p55, %r169, 27;
	add.f64 	%fd206, %fd204, %fd205;
	selp.f64 	%fd207, %fd204, %fd206, %p55;
	mov.b64 	%rd103, %fd207;
	mov.b64 	{%r201, %r206}, %rd103;
	mov.b32 	%r207, 8;
	// begin inline asm
	shfl.sync.down.b32 %r200, %r201, %r207, %r218, %r219;
	// end inline asm
	// begin inline asm
	shfl.sync.down.b32 %r205, %r206, %r207, %r218, %r219;
	// end inline asm
	mov.b64 	%rd104, {%r200, %r205};
	mov.b64 	%fd208, %rd104;
	setp.gt.s32 	%p56, %r169, 23;
	add.f64 	%fd209, %fd207, %fd208;
	selp.f64 	%fd210, %fd207, %fd209, %p56;
	mov.b64 	%rd105, %fd210;
	mov.b64 	{%r211, %r216}, %rd105;
	mov.b32 	%r217, 16;
	// begin inline asm
	shfl.sync.down.b32 %r210, %r211, %r217, %r218, %r219;
	// end inline asm
	// begin inline asm
	shfl.sync.down.b32 %r215, %r216, %r217, %r218, %r219;
	// end inline asm
	mov.b64 	%rd106, {%r210, %r215};
	mov.b64 	%fd211, %rd106;
	setp.gt.s32 	%p57, %r169, 15;
	add.f64 	%fd10, %fd210, %fd211;
	selp.f64 	%fd263, %fd210, %fd10, %p57;
	setp.ne.s32 	%p58, %r169, 0;
	@%p58 bra 	$L__BB6_15;
	shr.u32 	%r220, %r1, 2;
	and.b32  	%r221, %r220, 248;
	mov.u32 	%r222, _ZZN3cub18CUB_300001_SM_10006detail6reduce28DeviceReduceSingleTileKernelINS2_10policy_hubIdjN4cuda3std3__44plusIdEEE10Policy1000EPdSC_iS9_ddNS7_10__identityEEEvT0_T1_T2_T3_T4_T6_E12temp_storage;
	add.s32 	%r223, %r222, %r221;
	st.shared.f64 	[%r223+24], %fd10;
$L__BB6_15:
	bar.sync 	0;
	setp.ne.s32 	%p59, %r1, 0;
	@%p59 bra 	$L__BB6_37;
	ld.shared.f64 	%fd212, [_ZZN3cub18CUB_300001_SM_10006detail6reduce28DeviceReduceSingleTileKernelINS2_10policy_hubIdjN4cuda3std3__44plusIdEEE10Policy1000EPdSC_iS9_ddNS7_10__identityEEEvT0_T1_T2_T3_T4_T6_E12temp_storage+32];
	add.f64 	%fd213, %fd263, %fd212;
	ld.shared.f64 	%fd214, [_ZZN3cub18CUB_300001_SM_10006detail6reduce28DeviceReduceSingleTileKernelINS2_10policy_hubIdjN4cuda3std3__44plusIdEEE10Policy1000EPdSC_iS9_ddNS7_10__identityEEEvT0_T1_T2_T3_T4_T6_E12temp_storage+40];
	add.f64 	%fd215, %fd213, %fd214;
	ld.shared.f64 	%fd216, [_ZZN3cub18CUB_300001_SM_10006detail6reduce28DeviceReduceSingleTileKernelINS2_10policy_hubIdjN4cuda3std3__44plusIdEEE10Policy1000EPdSC_iS9_ddNS7_10__identityEEEvT0_T1_T2_T3_T4_T6_E12temp_storage+48];
	add.f64 	%fd217, %fd215, %fd216;
	ld.shared.f64 	%fd218, [_ZZN3cub18CUB_300001_SM_10006detail6reduce28DeviceReduceSingleTileKernelINS2_10policy_hubIdjN4cuda3std3__44plusIdEEE10Policy1000EPdSC_iS9_ddNS7_10__identityEEEvT0_T1_T2_T3_T4_T6_E12temp_storage+56];
	add.f64 	%fd219, %fd217, %fd218;
	ld.shared.f64 	%fd220, [_ZZN3cub18CUB_300001_SM_10006detail6reduce28DeviceReduceSingleTileKernelINS2_10policy_hubIdjN4cuda3std3__44plusIdEEE10Policy1000EPdSC_iS9_ddNS7_10__identityEEEvT0_T1_T2_T3_T4_T6_E12temp_storage+64];
	add.f64 	%fd221, %fd219, %fd220;
	ld.shared.f64 	%fd222, [_ZZN3cub18CUB_300001_SM_10006detail6reduce28DeviceReduceSingleTileKernelINS2_10policy_hubIdjN4cuda3std3__44plusIdEEE10Policy1000EPdSC_iS9_ddNS7_10__identityEEEvT0_T1_T2_T3_T4_T6_E12temp_storage+72];
	add.f64 	%fd223, %fd221, %fd222;
	ld.shared.f64 	%fd224, [_ZZN3cub18CUB_300001_SM_10006detail6reduce28DeviceReduceSingleTileKernelINS2_10policy_hubIdjN4cuda3std3__44plusIdEEE10Policy1000EPdSC_iS9_ddNS7_10__identityEEEvT0_T1_T2_T3_T4_T6_E12temp_storage+80];
	add.f64 	%fd225, %fd223, %fd224;
	ld.shared.f64 	%fd226, [_ZZN3cub18CUB_300001_SM_10006detail6reduce28DeviceReduceSingleTileKernelINS2_10policy_hubIdjN4cuda3std3__44plusIdEEE10Policy1000EPdSC_iS9_ddNS7_10__identityEEEvT0_T1_T2_T3_T4_T6_E12temp_storage+88];
	add.f64 	%fd227, %fd225, %fd226;
	ld.shared.f64 	%fd228, [_ZZN3cub18CUB_300001_SM_10006detail6reduce28DeviceReduceSingleTileKernelINS2_10policy_hubIdjN4cuda3std3__44plusIdEEE10Policy1000EPdSC_iS9_ddNS7_10__identityEEEvT0_T1_T2_T3_T4_T6_E12temp_storage+96];
	add.f64 	%fd229, %fd227, %fd228;
	ld.shared.f64 	%fd230, [_ZZN3cub18CUB_300001_SM_10006detail6reduce28DeviceReduceSingleTileKernelINS2_10policy_hubIdjN4cuda3std3__44plusIdEEE10Policy1000EPdSC_iS9_ddNS7_10__identityEEEvT0_T1_T2_T3_T4_T6_E12temp_storage+104];
	add.f64 	%fd231, %fd229, %fd230;
	ld.shared.f64 	%fd232, [_ZZN3cub18CUB_300001_SM_10006detail6reduce28DeviceReduceSingleTileKernelINS2_10policy_hubIdjN4cuda3std3__44plusIdEEE10Policy1000EPdSC_iS9_ddNS7_10__identityEEEvT0_T1_T2_T3_T4_T6_E12temp_storage+112];
	add.f64 	%fd233, %fd231, %fd232;
	ld.shared.f64 	%fd234, [_ZZN3cub18CUB_300001_SM_10006detail6reduce28DeviceReduceSingleTileKernelINS2_10policy_hubIdjN4cuda3std3__44plusIdEEE10Policy1000EPdSC_iS9_ddNS7_10__identityEEEvT0_T1_T2_T3_T4_T6_E12temp_storage+120];
	add.f64 	%fd235, %fd233, %fd234;
	ld.shared.f64 	%fd236, [_ZZN3cub18CUB_300001_SM_10006detail6reduce28DeviceReduceSingleTileKernelINS2_10policy_hubIdjN4cuda3std3__44plusIdEEE10Policy1000EPdSC_iS9_ddNS7_10__identityEEEvT0_T1_T2_T3_T4_T6_E12temp_storage+128];
	add.f64 	%fd237, %fd235, %fd236;
	ld.shared.f64 	%fd238, [_ZZN3cub18CUB_300001_SM_10006detail6reduce28DeviceReduceSingleTileKernelINS2_10policy_hubIdjN4cuda3std3__44plusIdEEE10Policy1000EPdSC_iS9_ddNS7_10__identityEEEvT0_T1_T2_T3_T4_T6_E12temp_storage+136];
	add.f64 	%fd239, %fd237, %fd238;
	ld.shared.f64 	%fd240, [_ZZN3cub18CUB_300001_SM_10006detail6reduce28DeviceReduceSingleTileKernelINS2_10policy_hubIdjN4cuda3std3__44plusIdEEE10Policy1000EPdSC_iS9_ddNS7_10__identityEEEvT0_T1_T2_T3_T4_T6_E12temp_storage+144];
	add.f64 	%fd241, %fd239, %fd240;
	ld.shared.f64 	%fd242, [_ZZN3cub18CUB_300001_SM_10006detail6reduce28DeviceReduceSingleTileKernelINS2_10policy_hubIdjN4cuda3std3__44plusIdEEE10Policy1000EPdSC_iS9_ddNS7_10__identityEEEvT0_T1_T2_T3_T4_T6_E12temp_storage+152];
	add.f64 	%fd243, %fd241, %fd242;
	ld.shared.f64 	%fd244, [_ZZN3cub18CUB_300001_SM_10006detail6reduce28DeviceReduceSingleTileKernelINS2_10policy_hubIdjN4cuda3std3__44plusIdEEE10Policy1000EPdSC_iS9_ddNS7_10__identityEEEvT0_T1_T2_T3_T4_T6_E12temp_storage+160];
	add.f64 	%fd245, %fd243, %fd244;
	ld.shared.f64 	%fd246, [_ZZN3cub18CUB_300001_SM_10006detail6reduce28DeviceReduceSingleTileKernelINS2_10policy_hubIdjN4cuda3std3__44plusIdEEE10Policy1000EPdSC_iS9_ddNS7_10__identityEEEvT0_T1_T2_T3_T4_T6_E12temp_storage+168];
	add.f64 	%fd247, %fd245, %fd246;
	ld.shared.f64 	%fd248, [_ZZN3cub18CUB_300001_SM_10006detail6reduce28DeviceReduceSingleTileKernelINS2_10policy_hubIdjN4cuda3std3__44plusIdEEE10Policy1000EPdSC_iS9_ddNS7_10__identityEEEvT0_T1_T2_T3_T4_T6_E12temp_storage+176];
	add.f64 	%fd263, %fd247, %fd248;
	bra.uni 	$L__BB6_37;
$L__BB6_17:
	// begin inline asm
	mov.u32 %r106, %laneid;
	// end inline asm
	and.b32  	%r157, %r1, 992;
	add.s32 	%r158, %r157, 32;
	setp.gt.s32 	%p26, %r158, %r36;
	not.b32 	%r159, %r157;
	add.s32 	%r160, %r36, %r159;
	selp.b32 	%r155, %r160, 31, %p26;
	mov.b64 	%rd87, %fd255;
	mov.b64 	{%r108, %r113}, %rd87;
	mov.b32 	%r114, 1;
	mov.b32 	%r156, -1;
	// begin inline asm
	shfl.sync.down.b32 %r107, %r108, %r114, %r155, %r156;
	// end inline asm
	// begin inline asm
	shfl.sync.down.b32 %r112, %r113, %r114, %r155, %r156;
	// end inline asm
	mov.b64 	%rd88, {%r107, %r112};
	mov.b64 	%fd129, %rd88;
	setp.lt.s32 	%p27, %r106, %r155;
	add.f64 	%fd130, %fd255, %fd129;
	selp.f64 	%fd131, %fd130, %fd255, %p27;
	mov.b64 	%rd89, %fd131;
	mov.b64 	{%r118, %r123}, %rd89;
	mov.b32 	%r124, 2;
	// begin inline asm
	shfl.sync.down.b32 %r117, %r118, %r124, %r155, %r156;
	// end inline asm
	// begin inline asm
	shfl.sync.down.b32 %r122, %r123, %r124, %r155, %r156;
	// end inline asm
	mov.b64 	%rd90, {%r117, %r122};
	mov.b64 	%fd132, %rd90;
	add.s32 	%r161, %r106, 2;
	setp.gt.s32 	%p28, %r161, %r155;
	add.f64 	%fd133, %fd131, %fd132;
	selp.f64 	%fd134, %fd131, %fd133, %p28;
	mov.b64 	%rd91, %fd134;
	mov.b64 	{%r128, %r133}, %rd91;
	mov.b32 	%r134, 4;
	// begin inline asm
	shfl.sync.down.b32 %r127, %r128, %r134, %r155, %r156;
	// end inline asm
	// begin inline asm
	shfl.sync.down.b32 %r132, %r133, %r134, %r155, %r156;
	// end inline asm
	mov.b64 	%rd92, {%r127, %r132};
	mov.b64 	%fd135, %rd92;
	add.s32 	%r162, %r106, 4;
	setp.gt.s32 	%p29, %r162, %r155;
	add.f64 	%fd136, %fd134, %fd135;
	selp.f64 	%fd137, %fd134, %fd136, %p29;
	mov.b64 	%rd93, %fd137;
	mov.b64 	{%r138, %r143}, %rd93;
	mov.b32 	%r144, 8;
	// begin inline asm
	shfl.sync.down.b32 %r137, %r138, %r144, %r155, %r156;
	// end inline asm
	// begin inline asm
	shfl.sync.down.b32 %r142, %r143, %r144, %r155, %r156;
	// end inline asm
	mov.b64 	%rd94, {%r137, %r142};
	mov.b64 	%fd138, %rd94;
	add.s32 	%r163, %r106, 8;
	setp.gt.s32 	%p30, %r163, %r155;
	add.f64 	%fd139, %fd137, %fd138;
	selp.f64 	%fd140, %fd137, %fd139, %p30;
	mov.b64 	%rd95, %fd140;
	mov.b64 	{%r148, %r153}, %rd95;
	mov.b32 	%r154, 16;
	// begin inline asm
	shfl.sync.down.b32 %r147, %r148, %r154, %r155, %r156;
	// end inline asm
	// begin inline asm
	shfl.sync.down.b32 %r152, %r153, %r154, %r155, %r156;
	// end inline asm
	mov.b64 	%rd96, {%r147, %r152};
	mov.b64 	%fd141, %rd96;
	add.s32 	%r164, %r106, 16;
	setp.gt.s32 	%p31, %r164, %r155;
	add.f64 	%fd142, %fd140, %fd141;
	selp.f64 	%fd263, %fd140, %fd142, %p31;
	setp.ne.s32 	%p32, %r106, 0;
	@%p32 bra 	$L__BB6_19;
	shr.u32 	%r165, %r1, 2;
	and.b32  	%r166, %r165, 248;
	mov.u32 	%r167, _ZZN3cub18CUB_300001_SM_10006detail6reduce28DeviceReduceSingleTileKernelINS2_10policy_hubIdjN4cuda3std3__44plusIdEEE10Policy1000EPdSC_iS9_ddNS7_10__identityEEEvT0_T1_T2_T3_T4_T6_E12temp_storage;
	add.s32 	%r168, %r167, %r166;
	st.shared.f64 	[%r168+24], %fd263;
$L__BB6_19:
	bar.sync 	0;
	setp.ne.s32 	%p33, %r1, 0;
	@%p33 bra 	$L__BB6_37;
	setp.gt.s32 	%p34, %r36, 32;
	ld.shared.f64 	%fd143, [_ZZN3cub18CUB_300001_SM_10006detail6reduce28DeviceReduceSingleTileKernelINS2_10policy_hubIdjN4cuda3std3__44plusIdEEE10Policy1000EPdSC_iS9_ddNS7_10__identityEEEvT0_T1_T2_T3_T4_T6_E12temp_storage+32];
	add.f64 	%fd144, %fd263, %fd143;
	selp.f64 	%fd145, %fd144, %fd263, %p34;
	setp.gt.s32 	%p35, %r36, 64;
	ld.shared.f64 	%fd146, [_ZZN3cub18CUB_300001_SM_10006detail6reduce28DeviceReduceSingleTileKernelINS2_10policy_hubIdjN4cuda3std3__44plusIdEEE10Policy1000EPdSC_iS9_ddNS7_10__identityEEEvT0_T1_T2_T3_T4_T6_E12temp_storage+40];
	add.f64 	%fd147, %fd146, %fd145;
	selp.f64 	%fd148, %fd147, %fd145, %p35;
	setp.gt.s32 	%p36, %r36, 96;
	ld.shared.f64 	%fd149, [_ZZN3cub18CUB_300001_SM_10006detail6reduce28DeviceReduceSingleTileKernelINS2_10policy_hubIdjN4cuda3std3__44plusIdEEE10Policy1000EPdSC_iS9_ddNS7_10__identityEEEvT0_T1_T2_T3_T4_T6_E12temp_storage+48];
	add.f64 	%fd150, %fd149, %fd148;
	selp.f64 	%fd151, %fd150, %fd148, %p36;
	setp.gt.s32 	%p37, %r36, 128;
	ld.shared.f64 	%fd152, [_ZZN3cub18CUB_300001_SM_10006detail6reduce28DeviceReduceSingleTileKernelINS2_10policy_hubIdjN4cuda3std3__44plusIdEEE10Policy1000EPdSC_iS9_ddNS7_10__identityEEEvT0_T1_T2_T3_T4_T6_E12temp_storage+56];
	add.f64 	%fd153, %fd152, %fd151;
	selp.f64 	%fd154, %fd153, %fd151, %p37;
	setp.gt.s32 	%p38, %r36, 160;
	ld.shared.f64 	%fd155, [_ZZN3cub18CUB_300001_SM_10006detail6reduce28DeviceReduceSingleTileKernelINS2_10policy_hubIdjN4cuda3std3__44plusIdEEE10Policy1000EPdSC_iS9_ddNS7_10__identityEEEvT0_T1_T2_T3_T4_T6_E12temp_storage+64];
	add.f64 	%fd156, %fd155, %fd154;
	selp.f64 	%fd157, %fd156, %fd154, %p38;
	setp.gt.s32 	%p39, %r36, 192;
	ld.shared.f64 	%fd158, [_ZZN3cub18CUB_300001_SM_10006detail6reduce28DeviceReduceSingleTileKernelINS2_10policy_hubIdjN4cuda3std3__44plusIdEEE10Policy1000EPdSC_iS9_ddNS7_10__identityEEEvT0_T1_T2_T3_T4_T6_E12temp_storage+72];
	add.f64 	%fd159, %fd158, %fd157;
	selp.f64 	%fd160, %fd159, %fd157, %p39;
	setp.gt.s32 	%p40, %r36, 224;
	ld.shared.f64 	%fd161, [_ZZN3cub18CUB_300001_SM_10006detail6reduce28DeviceReduceSingleTileKernelINS2_10policy_hubIdjN4cuda3std3__44plusIdEEE10Policy1000EPdSC_iS9_ddNS7_10__identityEEEvT0_T1_T2_T3_T4_T6_E12temp_storage+80];
	add.f64 	%fd162, %fd161, %fd160;
	selp.f64 	%fd163, %fd162, %fd160, %p40;
	setp.gt.s32 	%p41, %r36, 256;
	ld.shared.f64 	%fd164, [_ZZN3cub18CUB_300001_SM_10006detail6reduce28DeviceReduceSingleTileKernelINS2_10policy_hubIdjN4cuda3std3__44plusIdEEE10Policy1000EPdSC_iS9_ddNS7_10__identityEEEvT0_T1_T2_T3_T4_T6_E12temp_storage+88];
	add.f64 	%fd165, %fd164, %fd163;
	selp.f64 	%fd166, %fd165, %fd163, %p41;
	setp.gt.s32 	%p42, %r36, 288;
	ld.shared.f64 	%fd167, [_ZZN3cub18CUB_300001_SM_10006detail6reduce28DeviceReduceSingleTileKernelINS2_10policy_hubIdjN4cuda3std3__44plusIdEEE10Policy1000EPdSC_iS9_ddNS7_10__identityEEEvT0_T1_T2_T3_T4_T6_E12temp_storage+96];
	add.f64 	%fd168, %fd167, %fd166;
	selp.f64 	%fd169, %fd168, %fd166, %p42;
	setp.gt.s32 	%p43, %r36, 320;
	ld.shared.f64 	%fd170, [_ZZN3cub18CUB_300001_SM_10006detail6reduce28DeviceReduceSingleTileKernelINS2_10policy_hubIdjN4cuda3std3__44plusIdEEE10Policy1000EPdSC_iS9_ddNS7_10__identityEEEvT0_T1_T2_T3_T4_T6_E12temp_storage+104];
	add.f64 	%fd171, %fd170, %fd169;
	selp.f64 	%fd172, %fd171, %fd169, %p43;
	setp.gt.s32 	%p44, %r36, 352;
	ld.shared.f64 	%fd173, [_ZZN3cub18CUB_300001_SM_10006detail6reduce28DeviceReduceSingleTileKernelINS2_10policy_hubIdjN4cuda3std3__44plusIdEEE10Policy1000EPdSC_iS9_ddNS7_10__identityEEEvT0_T1_T2_T3_T4_T6_E12temp_storage+112];
	add.f64 	%fd174, %fd173, %fd172;
	selp.f64 	%fd175, %fd174, %fd172, %p44;
	setp.gt.s32 	%p45, %r36, 384;
	ld.shared.f64 	%fd176, [_ZZN3cub18CUB_300001_SM_10006detail6reduce28DeviceReduceSingleTileKernelINS2_10policy_hubIdjN4cuda3std3__44plusIdEEE10Policy1000EPdSC_iS9_ddNS7_10__identityEEEvT0_T1_T2_T3_T4_T6_E12temp_storage+120];
	add.f64 	%fd177, %fd176, %fd175;
	selp.f64 	%fd178, %fd177, %fd175, %p45;
	setp.gt.s32 	%p46, %r36, 416;
	ld.shared.f64 	%fd179, [_ZZN3cub18CUB_300001_SM_10006detail6reduce28DeviceReduceSingleTileKernelINS2_10policy_hubIdjN4cuda3std3__44plusIdEEE10Policy1000EPdSC_iS9_ddNS7_10__identityEEEvT0_T1_T2_T3_T4_T6_E12temp_storage+128];
	add.f64 	%fd180, %fd179, %fd178;
	selp.f64 	%fd181, %fd180, %fd178, %p46;
	setp.gt.s32 	%p47, %r36, 448;
	ld.shared.f64 	%fd182, [_ZZN3cub18CUB_300001_SM_10006detail6reduce28DeviceReduceSingleTileKernelINS2_10policy_hubIdjN4cuda3std3__44plusIdEEE10Policy1000EPdSC_iS9_ddNS7_10__identityEEEvT0_T1_T2_T3_T4_T6_E12temp_storage+136];
	add.f64 	%fd183, %fd182, %fd181;
	selp.f64 	%fd184, %fd183, %fd181, %p47;
	setp.gt.s32 	%p48, %r36, 480;
	ld.shared.f64 	%fd185, [_ZZN3cub18CUB_300001_SM_10006detail6reduce28DeviceReduceSingleTileKernelINS2_10policy_hubIdjN4cuda3std3__44plusIdEEE10Policy1000EPdSC_iS9_ddNS7_10__identityEEEvT0_T1_T2_T3_T4_T6_E12temp_storage+144];
	add.f64 	%fd186, %fd185, %fd184;
	selp.f64 	%fd187, %fd186, %fd184, %p48;
	setp.gt.s32 	%p49, %r36, 512;
	ld.shared.f64 	%fd188, [_ZZN3cub18CUB_300001_SM_10006detail6reduce28DeviceReduceSingleTileKernelINS2_10policy_hubIdjN4cuda3std3__44plusIdEEE10Policy1000EPdSC_iS9_ddNS7_10__identityEEEvT0_T1_T2_T3_T4_T6_E12temp_storage+152];
	add.f64 	%fd189, %fd188, %fd187;
	selp.f64 	%fd190, %fd189, %fd187, %p49;
	setp.gt.s32 	%p50, %r36, 544;
	ld.shared.f64 	%fd191, [_ZZN3cub18CUB_300001_SM_10006detail6reduce28DeviceReduceSingleTileKernelINS2_10policy_hubIdjN4cuda3std3__44plusIdEEE10Policy1000EPdSC_iS9_ddNS7_10__identityEEEvT0_T1_T2_T3_T4_T6_E12temp_storage+160];
	add.f64 	%fd192, %fd191, %fd190;
	selp.f64 	%fd193, %fd192, %fd190, %p50;
	setp.gt.s32 	%p51, %r36, 576;
	ld.shared.f64 	%fd194, [_ZZN3cub18CUB_300001_SM_10006detail6reduce28DeviceReduceSingleTileKernelINS2_10policy_hubIdjN4cuda3std3__44plusIdEEE10Policy1000EPdSC_iS9_ddNS7_10__identityEEEvT0_T1_T2_T3_T4_T6_E12temp_storage+168];
	add.f64 	%fd195, %fd194, %fd193;
	selp.f64 	%fd196, %fd195, %fd193, %p51;
	setp.gt.s32 	%p52, %r36, 608;
	ld.shared.f64 	%fd197, [_ZZN3cub18CUB_300001_SM_10006detail6reduce28DeviceReduceSingleTileKernelINS2_10policy_hubIdjN4cuda3std3__44plusIdEEE10Policy1000EPdSC_iS9_ddNS7_10__identityEEEvT0_T1_T2_T3_T4_T6_E12temp_storage+176];
	add.f64 	%fd198, %fd197, %fd196;
	selp.f64 	%fd263, %fd198, %fd196, %p52;
	bra.uni 	$L__BB6_37;
$L__BB6_21:
	mov.u32 	%r14, %tid.x;
	mul.wide.u32 	%rd27, %r14, 8;
	add.s64 	%rd12, %rd9, %rd27;
	// begin inline asm
	ld.global.nc.u64 %rd11, [%rd12];
	// end inline asm
	mov.b64 	%fd31, %rd11;
	add.s64 	%rd14, %rd12, 5120;
	// begin inline asm
	ld.global.nc.u64 %rd13, [%rd14];
	// end inline asm
	mov.b64 	%fd32, %rd13;
	add.s64 	%rd16, %rd12, 10240;
	// begin inline asm
	ld.global.nc.u64 %rd15, [%rd16];
	// end inline asm
	mov.b64 	%fd33, %rd15;
	add.s64 	%rd18, %rd12, 15360;
	// begin inline asm
	ld.global.nc.u64 %rd17, [%rd18];
	// end inline asm
	mov.b64 	%fd34, %rd17;
	add.s64 	%rd20, %rd12, 20480;
	// begin inline asm
	ld.global.nc.u64 %rd19, [%rd20];
	// end inline asm
	mov.b64 	%fd35, %rd19;
	add.s64 	%rd22, %rd12, 25600;
	// begin inline asm
	ld.global.nc.u64 %rd21, [%rd22];
	// end inline asm
	mov.b64 	%fd36, %rd21;
	add.s64 	%rd24, %rd12, 30720;
	// begin inline asm
	ld.global.nc.u64 %rd23, [%rd24];
	// end inline asm
	mov.b64 	%fd37, %rd23;
	add.s64 	%rd26, %rd12, 35840;
	// begin inline asm
	ld.global.nc.u64 %rd25, [%rd26];
	// end inline asm
	mov.b64 	%fd38, %rd25;
	add.f64 	%fd39, %fd31, %fd32;
	add.f64 	%fd40, %fd39, %fd33;
	add.f64 	%fd41, %fd40, %fd34;
	add.f64 	%fd42, %fd41, %fd35;
	add.f64 	%fd43, %fd42, %fd36;
	add.f64 	%fd44, %fd43, %fd37;
	add.f64 	%fd262, %fd44, %fd38;
	setp.lt.u32 	%p3, %r36, 10240;
	mov.b32 	%r232, 5120;
	@%p3 bra 	$L__BB6_25;
	add.s32 	%r15, %r36, -5120;
	mov.b32 	%r232, 5120;
$L__BB6_23:
	mul.wide.s32 	%rd44, %r232, 8;
	add.s64 	%rd29, %rd12, %rd44;
	// begin inline asm
	ld.global.nc.u64 %rd28, [%rd29];
	// end inline asm
	mov.b64 	%fd45, %rd28;
	add.s64 	%rd31, %rd29, 5120;
	// begin inline asm
	ld.global.nc.u64 %rd30, [%rd31];
	// end inline asm
	mov.b64 	%fd46, %rd30;
	add.s64 	%rd33, %rd29, 10240;
	// begin inline asm
	ld.global.nc.u64 %rd32, [%rd33];
	// end inline asm
	mov.b64 	%fd47, %rd32;
	add.s64 	%rd35, %rd29, 15360;
	// begin inline asm
	ld.global.nc.u64 %rd34, [%rd35];
	// end inline asm
	mov.b64 	%fd48, %rd34;
	add.s64 	%rd37, %rd29, 20480;
	// begin inline asm
	ld.global.nc.u64 %rd36, [%rd37];
	// end inline asm
	mov.b64 	%fd49, %rd36;
	add.s64 	%rd39, %rd29, 25600;
	// begin inline asm
	ld.global.nc.u64 %rd38, [%rd39];
	// end inline asm
	mov.b64 	%fd50, %rd38;
	add.s64 	%rd41, %rd29, 30720;
	// begin inline asm
	ld.global.nc.u64 %rd40, [%rd41];
	// end inline asm
	mov.b64 	%fd51, %rd40;
	add.s64 	%rd43, %rd29, 35840;
	// begin inline asm
	ld.global.nc.u64 %rd42, [%rd43];
	// end inline asm
	mov.b64 	%fd52, %rd42;
	add.f64 	%fd53, %fd262, %fd45;
	add.f64 	%fd54, %fd53, %fd46;
	add.f64 	%fd55, %fd54, %fd47;
	add.f64 	%fd56, %fd55, %fd48;
	add.f64 	%fd57, %fd56, %fd49;
	add.f64 	%fd58, %fd57, %fd50;
	add.f64 	%fd59, %fd58, %fd51;
	add.f64 	%fd262, %fd59, %fd52;
	sub.s32 	%r39, %r36, %r232;
	setp.lt.s32 	%p4, %r39, 5120;
	@%p4 bra 	$L__BB6_33;
	add.s32 	%r232, %r232, 5120;
	setp.le.s32 	%p5, %r232, %r15;
	@%p5 bra 	$L__BB6_23;
$L__BB6_25:
	setp.le.s32 	%p6, %r36, %r232;
	@%p6 bra 	$L__BB6_33;
	sub.s32 	%r19, %r36, %r232;
	setp.ge.s32 	%p7, %r14, %r19;
	@%p7 bra 	$L__BB6_33;
	not.b32 	%r40, %r14;
	add.s32 	%r41, %r36, %r40;
	sub.s32 	%r20, %r41, %r232;
	mul.hi.u32 	%r42, %r20, -858993459;
	shr.u32 	%r43, %r42, 9;
	add.s32 	%r21, %r43, 1;
	and.b32  	%r44, %r43, 3;
	setp.eq.s32 	%p8, %r44, 3;
	mov.u32 	%r236, %r14;
	@%p8 bra 	$L__BB6_30;
	add.s32 	%r234, %r14, %r232;
	and.b32  	%r45, %r21, 3;
	neg.s32 	%r233, %r45;
	mov.u32 	%r236, %r14;
$L__BB6_29:
	.pragma "nounroll";
	mul.wide.u32 	%rd47, %r234, 8;
	add.s64 	%rd46, %rd9, %rd47;
	// begin inline asm
	ld.global.nc.u64 %rd45, [%rd46];
	// end inline asm
	mov.b64 	%fd61, %rd45;
	add.f64 	%fd262, %fd262, %fd61;
	add.s32 	%r236, %r236, 640;
	add.s32 	%r234, %r234, 640;
	add.s32 	%r233, %r233, 1;
	setp.ne.s32 	%p9, %r233, 0;
	@%p9 bra 	$L__BB6_29;
$L__BB6_30:
	setp.lt.u32 	%p10, %r20, 1920;
	@%p10 bra 	$L__BB6_33;
	cvt.u64.u32 	%rd48, %r236;
	cvt.u64.u32 	%rd49, %r232;
	add.s64 	%rd50, %rd48, %rd49;
	shl.b64 	%rd51, %rd50, 3;
	add.s64 	%rd52, %rd51, %rd9;
	add.s64 	%rd108, %rd52, 10240;
	add.s32 	%r237, %r236, %r232;
$L__BB6_32:
	mul.wide.u32 	%rd61, %r237, 8;
	add.s64 	%rd54, %rd9, %rd61;
	// begin inline asm
	ld.global.nc.u64 %rd53, [%rd54];
	// end inline asm
	mov.b64 	%fd62, %rd53;
	add.f64 	%fd63, %fd262, %fd62;
	add.s64 	%rd56, %rd108, -5120;
	// begin inline asm
	ld.global.nc.u64 %rd55, [%rd56];
	// end inline asm
	mov.b64 	%fd64, %rd55;
	add.f64 	%fd65, %fd63, %fd64;
	// begin inline asm
	ld.global.nc.u64 %rd57, [%rd108];
	// end inline asm
	mov.b64 	%fd66, %rd57;
	add.f64 	%fd67, %fd65, %fd66;
	add.s64 	%rd60, %rd108, 5120;
	// begin inline asm
	ld.global.nc.u64 %rd59, [%rd60];
	// end inline asm
	mov.b64 	%fd68, %rd59;
	add.f64 	%fd262, %fd67, %fd68;
	add.s32 	%r236, %r236, 2560;
	add.s64 	%rd108, %rd108, 20480;
	add.s32 	%r237, %r237, 2560;
	setp.lt.s32 	%p11, %r236, %r19;
	@%p11 bra 	$L__BB6_32;
$L__BB6_33:
	// begin inline asm
	mov.u32 %r46, %laneid;
	// end inline asm
	mov.b64 	%rd62, %fd262;
	mov.b64 	{%r48, %r53}, %rd62;
	mov.b32 	%r54, 1;
	mov.b32 	%r95, 31;
	mov.b32 	%r96, -1;
	// begin inline asm
	shfl.sync.down.b32 %r47, %r48, %r54, %r95, %r96;
	// end inline asm
	// begin inline asm
	shfl.sync.down.b32 %r52, %r53, %r54, %r95, %r96;
	// end inline asm
	mov.b64 	%rd63, {%r47, %r52};
	mov.b64 	%fd69, %rd63;
	setp.gt.s32 	%p12, %r46, 30;
	add.f64 	%fd70, %fd262, %fd69;
	selp.f64 	%fd71, %fd262, %fd70, %p12;
	mov.b64 	%rd64, %fd71;
	mov.b64 	{%r58, %r63}, %rd64;
	mov.b32 	%r64, 2;
	// begin inline asm
	shfl.sync.down.b32 %r57, %r58, %r64, %r95, %r96;
	// end inline asm
	// begin inline asm
	shfl.sync.down.b32 %r62, %r63, %r64, %r95, %r96;
	// end inline asm
	mov.b64 	%rd65, {%r57, %r62};
	mov.b64 	%fd72, %rd65;
	setp.gt.s32 	%p13, %r46, 29;
	add.f64 	%fd73, %fd71, %fd72;
	selp.f64 	%fd74, %fd71, %fd73, %p13;
	mov.b64 	%rd66, %fd74;
	mov.b64 	{%r68, %r73}, %rd66;
	mov.b32 	%r74, 4;
	// begin inline asm
	shfl.sync.down.b32 %r67, %r68, %r74, %r95, %r96;
	// end inline asm
	// begin inline asm
	shfl.sync.down.b32 %r72, %r73, %r74, %r95, %r96;
	// end inline asm
	mov.b64 	%rd67, {%r67, %r72};
	mov.b64 	%fd75, %rd67;
	setp.gt.s32 	%p14, %r46, 27;
	add.f64 	%fd76, %fd74, %fd75;
	selp.f64 	%fd77, %fd74, %fd76, %p14;
	mov.b64 	%rd68, %fd77;
	mov.b64 	{%r78, %r83}, %rd68;
	mov.b32 	%r84, 8;
	// begin inline asm
	shfl.sync.down.b32 %r77, %r78, %r84, %r95, %r96;
	// end inline asm
	// begin inline asm
	shfl.sync.down.b32 %r82, %r83, %r84, %r95, %r96;
	// end inline asm
	mov.b64 	%rd69, {%r77, %r82};
	mov.b64 	%fd78, %rd69;
	setp.gt.s32 	%p15, %r46, 23;
	add.f64 	%fd79, %fd77, %fd78;
	selp.f64 	%fd80, %fd77, %fd79, %p15;
	mov.b64 	%rd70, %fd80;
	mov.b64 	{%r88, %r93}, %rd70;
	mov.b32 	%r94, 16;
	// begin inline asm
	shfl.sync.down.b32 %r87, %r88, %r94, %r95, %r96;
	// end inline asm
	// begin inline asm
	shfl.sync.down.b32 %r92, %r93, %r94, %r95, %r96;
	// end inline asm
	mov.b64 	%rd71, {%r87, %r92};
	mov.b64 	%fd81, %rd71;
	setp.gt.s32 	%p16, %r46, 15;
	add.f64 	%fd26, %fd80, %fd81;
	selp.f64 	%fd263, %fd80, %fd26, %p16;
	setp.ne.s32 	%p17, %r46, 0;
	@%p17 bra 	$L__BB6_35;
	shr.u32 	%r97, %r14, 2;
	and.b32  	%r98, %r97, 248;
	mov.u32 	%r99, _ZZN3cub18CUB_300001_SM_10006detail6reduce28DeviceReduceSingleTileKernelINS2_10policy_hubIdjN4cuda3std3__44plusIdEEE10Policy1000EPdSC_iS9_ddNS7_10__identityEEEvT0_T1_T2_T3_T4_T6_E12temp_storage;
	add.s32 	%r100, %r99, %r98;
	st.shared.f64 	[%r100+24], %fd26;
$L__BB6_35:
	bar.sync 	0;
	setp.ne.s32 	%p18, %r14, 0;
	@%p18 bra 	$L__BB6_37;
	ld.shared.f64 	%fd82, [_ZZN3cub18CUB_300001_SM_10006detail6reduce28DeviceReduceSingleTileKernelINS2_10policy_hubIdjN4cuda3std3__44plusIdEEE10Policy1000EPdSC_iS9_ddNS7_10__identityEEEvT0_T1_T2_T3_T4_T6_E12temp_storage+32];
	add.f64 	%fd83, %fd263, %fd82;
	ld.shared.f64 	%fd84, [_ZZN3cub18CUB_300001_SM_10006detail6reduce28DeviceReduceSingleTileKernelINS2_10policy_hubIdjN4cuda3std3__44plusIdEEE10Policy1000EPdSC_iS9_ddNS7_10__identityEEEvT0_T1_T2_T3_T4_T6_E12temp_storage+40];
	add.f64 	%fd85, %fd83, %fd84;
	ld.shared.f64 	%fd86, [_ZZN3cub18CUB_300001_SM_10006detail6reduce28DeviceReduceSingleTileKernelINS2_10policy_hubIdjN4cuda3std3__44plusIdEEE10Policy1000EPdSC_iS9_ddNS7_10__identityEEEvT0_T1_T2_T3_T4_T6_E12temp_storage+48];
	add.f64 	%fd87, %fd85, %fd86;
	ld.shared.f64 	%fd88, [_ZZN3cub18CUB_300001_SM_10006detail6reduce28DeviceReduceSingleTileKernelINS2_10policy_hubIdjN4cuda3std3__44plusIdEEE10Policy1000EPdSC_iS9_ddNS7_10__identityEEEvT0_T1_T2_T3_T4_T6_E12temp_storage+56];
	add.f64 	%fd89, %fd87, %fd88;
	ld.shared.f64 	%fd90, [_ZZN3cub18CUB_300001_SM_10006detail6reduce28DeviceReduceSingleTileKernelINS2_10policy_hubIdjN4cuda3std3__44plusIdEEE10Policy1000EPdSC_iS9_ddNS7_10__identityEEEvT0_T1_T2_T3_T4_T6_E12temp_storage+64];
	add.f64 	%fd91, %fd89, %fd90;
	ld.shared.f64 	%fd92, [_ZZN3cub18CUB_300001_SM_10006detail6reduce28DeviceReduceSingleTileKernelINS2_10policy_hubIdjN4cuda3std3__44plusIdEEE10Policy1000EPdSC_iS9_ddNS7_10__identityEEEvT0_T1_T2_T3_T4_T6_E12temp_storage+72];
	add.f64 	%fd93, %fd91, %fd92;
	ld.shared.f64 	%fd94, [_ZZN3cub18CUB_300001_SM_10006detail6reduce28DeviceReduceSingleTileKernelINS2_10policy_hubIdjN4cuda3std3__44plusIdEEE10Policy1000EPdSC_iS9_ddNS7_10__identityEEEvT0_T1_T2_T3_T4_T6_E12temp_storage+80];
	add.f64 	%fd95, %fd93, %fd94;
	ld.shared.f64 	%fd96, [_ZZN3cub18CUB_300001_SM_10006detail6reduce28DeviceReduceSingleTileKernelINS2_10policy_hubIdjN4cuda3std3__44plusIdEEE10Policy1000EPdSC_iS9_ddNS7_10__identityEEEvT0_T1_T2_T3_T4_T6_E12temp_storage+88];
	add.f64 	%fd97, %fd95, %fd96;
	ld.shared.f64 	%fd98, [_ZZN3cub18CUB_300001_SM_10006detail6reduce28DeviceReduceSingleTileKernelINS2_10policy_hubIdjN4cuda3std3__44plusIdEEE10Policy1000EPdSC_iS9_ddNS7_10__identityEEEvT0_T1_T2_T3_T4_T6_E12temp_storage+96];
	add.f64 	%fd99, %fd97, %fd98;
	ld.shared.f64 	%fd100, [_ZZN3cub18CUB_300001_SM_10006detail6reduce28DeviceReduceSingleTileKernelINS2_10policy_hubIdjN4cuda3std3__44plusIdEEE10Policy1000EPdSC_iS9_ddNS7_10__identityEEEvT0_T1_T2_T3_T4_T6_E12temp_storage+104];
	add.f64 	%fd101, %fd99, %fd100;
	ld.shared.f64 	%fd102, [_ZZN3cub18CUB_300001_SM_10006detail6reduce28DeviceReduceSingleTileKernelINS2_10policy_hubIdjN4cuda3std3__44plusIdEEE10Policy1000EPdSC_iS9_ddNS7_10__identityEEEvT0_T1_T2_T3_T4_T6_E12temp_storage+112];
	add.f64 	%fd103, %fd101, %fd102;
	ld.shared.f64 	%fd104, [_ZZN3cub18CUB_300001_SM_10006detail6reduce28DeviceReduceSingleTileKernelINS2_10policy_hubIdjN4cuda3std3__44plusIdEEE10Policy1000EPdSC_iS9_ddNS7_10__identityEEEvT0_T1_T2_T3_T4_T6_E12temp_storage+120];
	add.f64 	%fd105, %fd103, %fd104;
	ld.shared.f64 	%fd106, [_ZZN3cub18CUB_300001_SM_10006detail6reduce28DeviceReduceSingleTileKernelINS2_10policy_hubIdjN4cuda3std3__44plusIdEEE10Policy1000EPdSC_iS9_ddNS7_10__identityEEEvT0_T1_T2_T3_T4_T6_E12temp_storage+128];
	add.f64 	%fd107, %fd105, %fd106;
	ld.shared.f64 	%fd108, [_ZZN3cub18CUB_300001_SM_10006detail6reduce28DeviceReduceSingleTileKernelINS2_10policy_hubIdjN4cuda3std3__44plusIdEEE10Policy1000EPdSC_iS9_ddNS7_10__identityEEEvT0_T1_T2_T3_T4_T6_E12temp_storage+136];
	add.f64 	%fd109, %fd107, %fd108;
	ld.shared.f64 	%fd110, [_ZZN3cub18CUB_300001_SM_10006detail6reduce28DeviceReduceSingleTileKernelINS2_10policy_hubIdjN4cuda3std3__44plusIdEEE10Policy1000EPdSC_iS9_ddNS7_10__identityEEEvT0_T1_T2_T3_T4_T6_E12temp_storage+144];
	add.f64 	%fd111, %fd109, %fd110;
	ld.shared.f64 	%fd112, [_ZZN3cub18CUB_300001_SM_10006detail6reduce28DeviceReduceSingleTileKernelINS2_10policy_hubIdjN4cuda3std3__44plusIdEEE10Policy1000EPdSC_iS9_ddNS7_10__identityEEEvT0_T1_T2_T3_T4_T6_E12temp_storage+152];
	add.f64 	%fd113, %fd111, %fd112;
	ld.shared.f64 	%fd114, [_ZZN3cub18CUB_300001_SM_10006detail6reduce28DeviceReduceSingleTileKernelINS2_10policy_hubIdjN4cuda3std3__44plusIdEEE10Policy1000EPdSC_iS9_ddNS7_10__identityEEEvT0_T1_T2_T3_T4_T6_E12temp_storage+160];
	add.f64 	%fd115, %fd113, %fd114;
	ld.shared.f64 	%fd116, [_ZZN3cub18CUB_300001_SM_10006detail6reduce28DeviceReduceSingleTileKernelINS2_10policy_hubIdjN4cuda3std3__44plusIdEEE10Policy1000EPdSC_iS9_ddNS7_10__identityEEEvT0_T1_T2_T3_T4_T6_E12temp_storage+168];
	add.f64 	%fd117, %fd115, %fd116;
	ld.shared.f64 	%fd118, [_ZZN3cub18CUB_300001_SM_10006detail6reduce28DeviceReduceSingleTileKernelINS2_10policy_hubIdjN4cuda3std3__44plusIdEEE10Policy1000EPdSC_iS9_ddNS7_10__identityEEEvT0_T1_T2_T3_T4_T6_E12temp_storage+176];
	add.f64 	%fd263, %fd117, %fd118;
$L__BB6_37:
	mov.u32 	%r224, %tid.x;
	setp.ne.s32 	%p60, %r224, 0;
	@%p60 bra 	$L__BB6_39;
	add.f64 	%fd249, %fd30, %fd263;
	st.global.f64 	[%rd1], %fd249;
$L__BB6_39:
	ret;

}
	// .globl	_ZN3cub18CUB_300001_SM_10006detail6reduce28DeviceReduceSingleTileKernelINS2_10policy_hubIdyN4cuda3std3__44plusIdEEE10Policy1000EN6thrust24THRUST_300001_SM_1000_NS6detail15normal_iteratorINSD_10device_ptrIdEEEEPdyS9_ddNS7_10__identityEEEvT0_T1_T2_T3_T4_T6_
.visible .entry _ZN3cub18CUB_300001_SM_10006detail6reduce28DeviceReduceSingleTileKernelINS2_10policy_hubIdyN4cuda3std3__44plusIdEEE10Policy1000EN6thrust24THRUST_300001_SM_1000_NS6detail15normal_iteratorINSD_10device_ptrIdEEEEPdyS9_ddNS7_10__identityEEEvT0_T1_T2_T3_T4_T6_(
	.param .align 8 .b8 _ZN3cub18CUB_300001_SM_10006detail6reduce28DeviceReduceSingleTileKernelINS2_10policy_hubIdyN4cuda3std3__44plusIdEEE10Policy1000EN6thrust24THRUST_300001_SM_1000_NS6detail15normal_iteratorINSD_10device_ptrIdEEEEPdyS9_ddNS7_10__identityEEEvT0_T1_T2_T3_T4_T6__param_0[8],
	.param .u64 .ptr .align 1 _ZN3cub18CUB_300001_SM_10006detail6reduce28DeviceReduceSingleTileKernelINS2_10policy_hubIdyN4cuda3std3__44plusIdEEE10Policy1000EN6thrust24THRUST_300001_SM_1000_NS6detail15normal_iteratorINSD_10device_ptrIdEEEEPdyS9_ddNS7_10__identityEEEvT0_T1_T2_T3_T4_T6__param_1,
	.param .u64 _ZN3cub18CUB_300001_SM_10006detail6reduce28DeviceReduceSingleTileKernelINS2_10policy_hubIdyN4cuda3std3__44plusIdEEE10Policy1000EN6thrust24THRUST_300001_SM_1000_NS6detail15normal_iteratorINSD_10device_ptrIdEEEEPdyS9_ddNS7_10__identityEEEvT0_T1_T2_T3_T4_T6__param_2,
	.param .align 1 .b8 _ZN3cub18CUB_300001_SM_10006detail6reduce28DeviceReduceSingleTileKernelINS2_10policy_hubIdyN4cuda3std3__44plusIdEEE10Policy1000EN6thrust24THRUST_300001_SM_1000_NS6detail15normal_iteratorINSD_10device_ptrIdEEEEPdyS9_ddNS7_10__identityEEEvT0_T1_T2_T3_T4_T6__param_3[1],
	.param .f64 _ZN3cub18CUB_300001_SM_10006detail6reduce28DeviceReduceSingleTileKernelINS2_10policy_hubIdyN4cuda3std3__44plusIdEEE10Policy1000EN6thrust24THRUST_300001_SM_1000_NS6detail15normal_iteratorINSD_10device_ptrIdEEEEPdyS9_ddNS7_10__identityEEEvT0_T1_T2_T3_T4_T6__param_4,
	.param .align 1 .b8 _ZN3cub18CUB_300001_SM_10006detail6reduce28DeviceReduceSingleTileKernelINS2_10policy_hubIdyN4cuda3std3__44plusIdEEE10Policy1000EN6thrust24THRUST_300001_SM_1000_NS6detail15normal_iteratorINSD_10device_ptrIdEEEEPdyS9_ddNS7_10__identityEEEvT0_T1_T2_T3_T4_T6__param_5[1]
)
.maxntid 512
.minnctapersm 1
{
	.reg .pred 	%p<67>;
	.reg .b32 	%r<246>;
	.reg .b64 	%rd<86>;
	.reg .b64 	%fd<348>;
	// demoted variable
	.shared .align 8 .b8 _ZZN3cub18CUB_300001_SM_10006detail6reduce28DeviceReduceSingleTileKernelINS2_10policy_hubIdyN4cuda3std3__44plusIdEEE10Policy1000EN6thrust24THRUST_300001_SM_1000_NS6detail15normal_iteratorINSD_10device_ptrIdEEEEPdyS9_ddNS7_10__identityEEEvT0_T1_T2_T3_T4_T6_E12temp_storage[152];
	ld.param.u64 	%rd18, [_ZN3cub18CUB_300001_SM_10006detail6reduce28DeviceReduceSingleTileKernelINS2_10policy_hubIdyN4cuda3std3__44plusIdEEE10Policy1000EN6thrust24THRUST_300001_SM_1000_NS6detail15normal_iteratorINSD_10device_ptrIdEEEEPdyS9_ddNS7_10__identityEEEvT0_T1_T2_T3_T4_T6__param_0];
	ld.param.u64 	%rd20, [_ZN3cub18CUB_300001_SM_10006detail6reduce28DeviceReduceSingleTileKernelINS2_10policy_hubIdyN4cuda3std3__44plusIdEEE10Policy1000EN6thrust24THRUST_300001_SM_1000_NS6detail15normal_iteratorINSD_10device_ptrIdEEEEPdyS9_ddNS7_10__identityEEEvT0_T1_T2_T3_T4_T6__param_1];
	ld.param.u64 	%rd19, [_ZN3cub18CUB_300001_SM_10006detail6reduce28DeviceReduceSingleTileKernelINS2_10policy_hubIdyN4cuda3std3__44plusIdEEE10Policy1000EN6thrust24THRUST_300001_SM_1000_NS6detail15normal_iteratorINSD_10device_ptrIdEEEEPdyS9_ddNS7_10__identityEEEvT0_T1_T2_T3_T4_T6__param_2];
	ld.param.f64 	%fd42, [_ZN3cub18CUB_300001_SM_10006detail6reduce28DeviceReduceSingleTileKernelINS2_10policy_hubIdyN4cuda3std3__44plusIdEEE10Policy1000EN6thrust24THRUST_300001_SM_1000_NS6detail15normal_iteratorINSD_10device_ptrIdEEEEPdyS9_ddNS7_10__identityEEEvT0_T1_T2_T3_T4_T6__param_4];
	cvta.to.global.u64 	%rd1, %rd20;
	setp.ne.s64 	%p1, %rd19, 0;
	@%p1 bra 	$L__BB7_3;
	mov.u32 	%r231, %tid.x;
	setp.ne.s32 	%p66, %r231, 0;
	@%p66 bra 	$L__BB7_51;
	st.global.f64 	[%rd1], %fd42;
	bra.uni 	$L__BB7_51;
$L__BB7_3:
	cvta.to.global.u64 	%rd2, %rd18;
	setp.gt.u64 	%p2, %rd19, 3583;
	@%p2 bra 	$L__BB7_28;
	cvt.u32.u64 	%r1, %rd19;
	mov.u32 	%r2, %tid.x;
	setp.ge.u32 	%p24, %r2, %r1;
	mov.f64 	%fd335, 0d0000000000000000;
	mov.u32 	%r235, %r2;
	@%p24 bra 	$L__BB7_6;
	mul.wide.u32 	%rd51, %r2, 8;
	add.s64 	%rd52, %rd2, %rd51;
	ld.global.f64 	%fd335, [%rd52];
	add.s32 	%r235, %r2, 512;
$L__BB7_6:
	setp.ge.u32 	%p25, %r235, %r1;
	@%p25 bra 	$L__BB7_19;
	not.b32 	%r108, %r235;
	add.s32 	%r109, %r108, %r1;
	shr.u32 	%r110, %r109, 9;
	add.s32 	%r5, %r110, 1;
	and.b32  	%r6, %r5, 15;
	setp.lt.u32 	%p26, %r109, 7680;
	@%p26 bra 	$L__BB7_10;
	and.b32  	%r111, %r5, 16777200;
	neg.s32 	%r233, %r111;
	mul.wide.u32 	%rd53, %r235, 8;
	add.s64 	%rd54, %rd53, %rd2;
	add.s64 	%rd81, %rd54, 32768;
$L__BB7_9:
	.pragma "nounroll";
	ld.global.f64 	%fd169, [%rd81+-32768];
	add.f64 	%fd170, %fd335, %fd169;
	ld.global.f64 	%fd171, [%rd81+-28672];
	add.f64 	%fd172, %fd170, %fd171;
	ld.global.f64 	%fd173, [%rd81+-24576];
	add.f64 	%fd174, %fd172, %fd173;
	ld.global.f64 	%fd175, [%rd81+-20480];
	add.f64 	%fd176, %fd174, %fd175;
	ld.global.f64 	%fd177, [%rd81+-16384];
	add.f64 	%fd178, %fd176, %fd177;
	ld.global.f64 	%fd179, [%rd81+-12288];
	add.f64 	%fd180, %fd178, %fd179;
	ld.global.f64 	%fd181, [%rd81+-8192];
	add.f64 	%fd182, %fd180, %fd181;
	ld.global.f64 	%fd183, [%rd81+-4096];
	add.f64 	%fd184, %fd182, %fd183;
	ld.global.f64 	%fd185, [%rd81];
	add.f64 	%fd186, %fd184, %fd185;
	ld.global.f64 	%fd187, [%rd81+4096];
	add.f64 	%fd188, %fd186, %fd187;
	ld.global.f64 	%fd189, [%rd81+8192];
	add.f64 	%fd190, %fd188, %fd189;
	ld.global.f64 	%fd191, [%rd81+12288];
	add.f64 	%fd192, %fd190, %fd191;
	ld.global.f64 	%fd193, [%rd81+16384];
	add.f64 	%fd194, %fd192, %fd193;
	ld.global.f64 	%fd195, [%rd81+20480];
	add.f64 	%fd196, %fd194, %fd195;
	ld.global.f64 	%fd197, [%rd81+24576];
	add.f64 	%fd198, %fd196, %fd197;
	ld.global.f64 	%fd199, [%rd81+28672];
	add.f64 	%fd335, %fd198, %fd199;
	add.s32 	%r235, %r235, 8192;
	add.s32 	%r233, %r233, 16;
	add.s64 	%rd81, %rd81, 65536;
	setp.ne.s32 	%p27, %r233, 0;
	@%p27 bra 	$L__BB7_9;
$L__BB7_10:
	setp.eq.s32 	%p28, %r6, 0;
	@%p28 bra 	$L__BB7_19;
	and.b32  	%r13, %r5, 7;
	setp.lt.u32 	%p29, %r6, 8;
	@%p29 bra 	$L__BB7_13;
	mul.wide.s32 	%rd55, %r235, 8;
	add.s64 	%rd56, %rd2, %rd55;
	ld.global.f64 	%fd201, [%rd56];
	add.f64 	%fd202, %fd335, %fd201;
	ld.global.f64 	%fd203, [%rd56+4096];
	add.f64 	%fd204, %fd202, %fd203;
	ld.global.f64 	%fd205, [%rd56+8192];
	add.f64 	%fd206, %fd204, %fd205;
	ld.global.f64 	%fd207, [%rd56+12288];
	add.f64 	%fd208, %fd206, %fd207;
	ld.global.f64 	%fd209, [%rd56+16384];
	add.f64 	%fd210, %fd208, %fd209;
	ld.global.f64 	%fd211, [%rd56+20480];
	add.f64 	%fd212, %fd210, %fd211;
	ld.global.f64 	%fd213, [%rd56+24576];
	add.f64 	%fd214, %fd212, %fd213;
	ld.global.f64 	%fd215, [%rd56+28672];
	add.f64 	%fd335, %fd214, %fd215;
	add.s32 	%r235, %r235, 4096;
$L__BB7_13:
	setp.eq.s32 	%p30, %r13, 0;
	@%p30 bra 	$L__BB7_19;
	and.b32  	%r16, %r5, 3;
	setp.lt.u32 	%p31, %r13, 4;
	@%p31 bra 	$L__BB7_16;
	mul.wide.s32 	%rd57, %r235, 8;
	add.s64 	%rd58, %rd2, %rd57;
	ld.global.f64 	%fd217, [%rd58];
	add.f64 	%fd218, %fd335, %fd217;
	ld.global.f64 	%fd219, [%rd58+4096];
	add.f64 	%fd220, %fd218, %fd219;
	ld.global.f64 	%fd221, [%rd58+8192];
	add.f64 	%fd222, %fd220, %fd221;
	ld.global.f64 	%fd223, [%rd58+12288];
	add.f64 	%fd335, %fd222, %fd223;
	add.s32 	%r235, %r235, 2048;
$L__BB7_16:
	setp.eq.s32 	%p32, %r16, 0;
	@%p32 bra 	$L__BB7_19;
	neg.s32 	%r238, %r16;
$L__BB7_18:
	.pragma "nounroll";
	mul.wide.s32 	%rd59, %r235, 8;
	add.s64 	%rd60, %rd2, %rd59;
	ld.global.f64 	%fd224, [%rd60];
	add.f64 	%fd335, %fd335, %fd224;
	add.s32 	%r235, %r235, 512;
	add.s32 	%r238, %r238, 1;
	setp.ne.s32 	%p33, %r238, 0;
	@%p33 bra 	$L__BB7_18;
$L__BB7_19:
	setp.lt.u64 	%p34, %rd19, 512;
	@%p34 bra 	$L__BB7_24;
	// begin inline asm
	mov.u32 %r175, %laneid;
	// end inline asm
	mov.b64 	%rd71, %fd335;
	mov.b64 	{%r177, %r182}, %rd71;
	mov.b32 	%r183, 1;
	mov.b32 	%r224, 31;
	mov.b32 	%r225, -1;
	// begin inline asm
	shfl.sync.down.b32 %r176, %r177, %r183, %r224, %r225;
	// end inline asm
	// begin inline asm
	shfl.sync.down.b32 %r181, %r182, %r183, %r224, %r225;
	// end inline asm
	mov.b64 	%rd72, {%r176, %r181};
	mov.b64 	%fd283, %rd72;
	setp.gt.s32 	%p58, %r175, 30;
	add.f64 	%fd284, %fd335, %fd283;
	selp.f64 	%fd285, %fd335, %fd284, %p58;
	mov.b64 	%rd73, %fd285;
	mov.b64 	{%r187, %r192}, %rd73;
	mov.b32 	%r193, 2;
	// begin inline asm
	shfl.sync.down.b32 %r186, %r187, %r193, %r224, %r225;
	// end inline asm
	// begin inline asm
	shfl.sync.down.b32 %r191, %r192, %r193, %r224, %r225;
	// end inline asm
	mov.b64 	%rd74, {%r186, %r191};
	mov.b64 	%fd286, %rd74;
	setp.gt.s32 	%p59, %r175, 29;
	add.f64 	%fd287, %fd285, %fd286;
	selp.f64 	%fd288, %fd285, %fd287, %p59;
	mov.b64 	%rd75, %fd288;
	mov.b64 	{%r197, %r202}, %rd75;
	mov.b32 	%r203, 4;
	// begin inline asm
	shfl.sync.down.b32 %r196, %r197, %r203, %r224, %r225;
	// end inline asm
	// begin inline asm
	shfl.sync.down.b32 %r201, %r202, %r203, %r224, %r225;
	// end inline asm
	mov.b64 	%rd76, {%r196, %r201};
	mov.b64 	%fd289, %rd76;
	setp.gt.s32 	%p60, %r175, 27;
	add.f64 	%fd290, %fd288, %fd289;
	selp.f64 	%fd291, %fd288, %fd290, %p60;
	mov.b64 	%rd77, %fd291;
	mov.b64 	{%r207, %r212}, %rd77;
	mov.b32 	%r213, 8;
	// begin inline asm
	shfl.sync.down.b32 %r206, %r207, %r213, %r224, %r225;
	// end inline asm
	// begin inline asm
	shfl.sync.down.b32 %r211, %r212, %r213, %r224, %r225;
	// end inline asm
	mov.b64 	%rd78, {%r206, %r211};
	mov.b64 	%fd292, %rd78;
	setp.gt.s32 	%p61, %r175, 23;
	add.f64 	%fd293, %fd291, %fd292;
	selp.f64 	%fd294, %fd291, %fd293, %p61;
	mov.b64 	%rd79, %fd294;
	mov.b64 	{%r217, %r222}, %rd79;
	mov.b32 	%r223, 16;
	// begin inline asm
	shfl.sync.down.b32 %r216, %r217, %r223, %r224, %r225;
	// end inline asm
	// begin inline asm
	shfl.sync.down.b32 %r221, %r222, %r223, %r224, %r225;
	// end inline asm
	mov.b64 	%rd80, {%r216, %r221};
	mov.b64 	%fd295, %rd80;
	setp.gt.s32 	%p62, %r175, 15;
	add.f64 	%fd16, %fd294, %fd295;
	selp.f64 	%fd347, %fd294, %fd16, %p62;
	setp.ne.s32 	%p63, %r175, 0;
	@%p63 bra 	$L__BB7_22;
	shr.u32 	%r226, %r2, 2;
	and.b32  	%r227, %r226, 248;
	mov.u32 	%r228, _ZZN3cub18CUB_300001_SM_10006detail6reduce28DeviceReduceSingleTileKernelINS2_10policy_hubIdyN4cuda3std3__44plusIdEEE10Policy1000EN6thrust24THRUST_300001_SM_1000_NS6detail15normal_iteratorINSD_10device_ptrIdEEEEPdyS9_ddNS7_10__identityEEEvT0_T1_T2_T3_T4_T6_E12temp_storage;
	add.s32 	%r229, %r228, %r227;
	st.shared.f64 	[%r229+16], %fd16;
$L__BB7_22:
	bar.sync 	0;
	setp.ne.s32 	%p64, %r2, 0;
	@%p64 bra 	$L__BB7_49;
	ld.shared.f64 	%fd296, [_ZZN3cub18CUB_300001_SM_10006detail6reduce28DeviceReduceSingleTileKernelINS2_10policy_hubIdyN4cuda3std3__44plusIdEEE10Policy1000EN6thrust24THRUST_300001_SM_1000_NS6detail15normal_iteratorINSD_10device_ptrIdEEEEPdyS9_ddNS7_10__identityEEEvT0_T1_T2_T3_T4_T6_E12temp_storage+24];
	add.f64 	%fd297, %fd347, %fd296;
	ld.shared.f64 	%fd298, [_ZZN3cub18CUB_300001_SM_10006detail6reduce28DeviceReduceSingleTileKernelINS2_10policy_hubIdyN4cuda3std3__44plusIdEEE10Policy1000EN6thrust24THRUST_300001_SM_1000_NS6detail15normal_iteratorINSD_10device_ptrIdEEEEPdyS9_ddNS7_10__identityEEEvT0_T1_T2_T3_T4_T6_E12temp_storage+32];
	add.f64 	%fd299, %fd297, %fd298;
	ld.shared.f64 	%fd300, [_ZZN3cub18CUB_300001_SM_10006detail6reduce28DeviceReduceSingleTileKernelINS2_10policy_hubIdyN4cuda3std3__44plusIdEEE10Policy1000EN6thrust24THRUST_300001_SM_1000_NS6detail15normal_iteratorINSD_10device_ptrIdEEEEPdyS9_ddNS7_10__identityEEEvT0_T1_T2_T3_T4_T6_E12temp_storage+40];
	add.f64 	%fd301, %fd299, %fd300;
	ld.shared.f64 	%fd302, [_ZZN3cub18CUB_300001_SM_10006detail6reduce28DeviceReduceSingleTileKernelINS2_10policy_hubIdyN4cuda3std3__44plusIdEEE10Policy1000EN6thrust24THRUST_300001_SM_1000_NS6detail15normal_iteratorINSD_10device_ptrIdEEEEPdyS9_ddNS7_10__identityEEEvT0_T1_T2_T3_T4_T6_E12temp_storage+48];
	add.f64 	%fd303, %fd301, %fd302;
	ld.shared.f64 	%fd304, [_ZZN3cub18CUB_300001_SM_10006detail6reduce28DeviceReduceSingleTileKernelINS2_10policy_hubIdyN4cuda3std3__44plusIdEEE10Policy1000EN6thrust24THRUST_300001_SM_1000_NS6detail15normal_iteratorINSD_10device_ptrIdEEEEPdyS9_ddNS7_10__identityEEEvT0_T1_T2_T3_T4_T6_E12temp_storage+56];
	add.f64 	%fd305, %fd303, %fd304;
	ld.shared.f64 	%fd306, [_ZZN3cub18CUB_300001_SM_10006detail6reduce28DeviceReduceSingleTileKernelINS2_10policy_hubIdyN4cuda3std3__44plusIdEEE10Policy1000EN6thrust24THRUST_300001_SM_1000_NS6detail15normal_iteratorINSD_10device_ptrIdEEEEPdyS9_ddNS7_10__identityEEEvT0_T1_T2_T3_T4_T6_E12temp_storage+64];
	add.f64 	%fd307, %fd305, %fd306;
	ld.shared.f64 	%fd308, [_ZZN3cub18CUB_300001_SM_10006detail6reduce28DeviceReduceSingleTileKernelINS2_10policy_hubIdyN4cuda3std3__44plusIdEEE10Policy1000EN6thrust24THRUST_300001_SM_1000_NS6detail15normal_iteratorINSD_10device_ptrIdEEEEPdyS9_ddNS7_10__identityEEEvT0_T1_T2_T3_T4_T6_E12temp_storage+72];
	add.f64 	%fd309, %fd307, %fd308;
	ld.shared.f64 	%fd310, [_ZZN3cub18CUB_300001_SM_10006detail6reduce28DeviceReduceSingleTileKernelINS2_10policy_hubIdyN4cuda3std3__44plusIdEEE10Policy1000EN6thrust24THRUST_300001_SM_1000_NS6detail15normal_iteratorINSD_10device_ptrIdEEEEPdyS9_ddNS7_10__identityEEEvT0_T1_T2_T3_T4_T6_E12temp_storage+80];
	add.f64 	%fd311, %fd309, %fd310;
	ld.shared.f64 	%fd312, [_ZZN3cub18CUB_300001_SM_10006detail6reduce28DeviceReduceSingleTileKernelINS2_10policy_hubIdyN4cuda3std3__44plusIdEEE10Policy1000EN6thrust24THRUST_300001_SM_1000_NS6detail15normal_iteratorINSD_10device_ptrIdEEEEPdyS9_ddNS7_10__identityEEEvT0_T1_T2_T3_T4_T6_E12temp_storage+88];
	add.f64 	%fd313, %fd311, %fd312;
	ld.shared.f64 	%fd314, [_ZZN3cub18CUB_300001_SM_10006detail6reduce28DeviceReduceSingleTileKernelINS2_10policy_hubIdyN4cuda3std3__44plusIdEEE10Policy1000EN6thrust24THRUST_300001_SM_1000_NS6detail15normal_iteratorINSD_10device_ptrIdEEEEPdyS9_ddNS7_10__identityEEEvT0_T1_T2_T3_T4_T6_E12temp_storage+96];
	add.f64 	%fd315, %fd313, %fd314;
	ld.shared.f64 	%fd316, [_ZZN3cub18CUB_300001_SM_10006detail6reduce28DeviceReduceSingleTileKernelINS2_10policy_hubIdyN4cuda3std3__44plusIdEEE10Policy1000EN6thrust24THRUST_300001_SM_1000_NS6detail15normal_iteratorINSD_10device_ptrIdEEEEPdyS9_ddNS7_10__identityEEEvT0_T1_T2_T3_T4_T6_E12temp_storage+104];
	add.f64 	%fd317, %fd315, %fd316;
	ld.shared.f64 	%fd318, [_ZZN3cub18CUB_300001_SM_10006detail6reduce28DeviceReduceSingleTileKernelINS2_10policy_hubIdyN4cuda3std3__44plusIdEEE10Policy1000EN6thrust24THRUST_300001_SM_1000_NS6detail15normal_iteratorINSD_10device_ptrIdEEEEPdyS9_ddNS7_10__identityEEEvT0_T1_T2_T3_T4_T6_E12temp_storage+112];
	add.f64 	%fd319, %fd317, %fd318;
	ld.shared.f64 	%fd320, [_ZZN3cub18CUB_300001_SM_10006detail6reduce28DeviceReduceSingleTileKernelINS2_10policy_hubIdyN4cuda3std3__44plusIdEEE10Policy1000EN6thrust24THRUST_300001_SM_1000_NS6detail15normal_iteratorINSD_10device_ptrIdEEEEPdyS9_ddNS7_10__identityEEEvT0_T1_T2_T3_T4_T6_E12temp_storage+120];
	add.f64 	%fd321, %fd319, %fd320;
	ld.shared.f64 	%fd322, [_ZZN3cub18CUB_300001_SM_10006detail6reduce28DeviceReduceSingleTileKernelINS2_10policy_hubIdyN4cuda3std3__44plusIdEEE10Policy1000EN6thrust24THRUST_300001_SM_1000_NS6detail15normal_iteratorINSD_10device_ptrIdEEEEPdyS9_ddNS7_10__identityEEEvT0_T1_T2_T3_T4_T6_E12temp_storage+128];
	add.f64 	%fd323, %fd321, %fd322;
	ld.shared.f64 	%fd324, [_ZZN3cub18CUB_300001_SM_10006detail6reduce28DeviceReduceSingleTileKernelINS2_10policy_hubIdyN4cuda3std3__44plusIdEEE10Policy1000EN6thrust24THRUST_300001_SM_1000_NS6detail15normal_iteratorINSD_10device_ptrIdEEEEPdyS9_ddNS7_10__identityEEEvT0_T1_T2_T3_T4_T6_E12temp_storage+136];
	add.f64 	%fd347, %fd323, %fd324;
	bra.uni 	$L__BB7_49;
$L__BB7_24:
	// begin inline asm
	mov.u32 %r112, %laneid;
	// end inline asm
	and.b32  	%r163, %r2, 992;
	add.s32 	%r164, %r163, 32;
	setp.gt.u32 	%p35, %r164, %r1;
	not.b32 	%r165, %r163;
	add.s32 	%r166, %r1, %r165;
	selp.b32 	%r161, %r166, 31, %p35;
	mov.b64 	%rd61, %fd335;
	mov.b64 	{%r114, %r119}, %rd61;
	mov.b32 	%r120, 1;
	mov.b32 	%r162, -1;
	// begin inline asm
	shfl.sync.down.b32 %r113, %r114, %r120, %r161, %r162;
	// end inline asm
	// begin inline asm
	shfl.sync.down.b32 %r118, %r119, %r120, %r161, %r162;
	// end inline asm
	mov.b64 	%rd62, {%r113, %r118};
	mov.b64 	%fd225, %rd62;
	setp.lt.s32 	%p36, %r112, %r161;
	add.f64 	%fd226, %fd335, %fd225;
	selp.f64 	%fd227, %fd226, %fd335, %p36;
	mov.b64 	%rd63, %fd227;
	mov.b64 	{%r124, %r129}, %rd63;
	mov.b32 	%r130, 2;
	// begin inline asm
	shfl.sync.down.b32 %r123, %r124, %r130, %r161, %r162;
	// end inline asm
	// begin inline asm
	shfl.sync.down.b32 %r128, %r129, %r130, %r161, %r162;
	// end inline asm
	mov.b64 	%rd64, {%r123, %r128};
	mov.b64 	%fd228, %rd64;
	add.s32 	%r167, %r112, 2;
	setp.gt.s32 	%p37, %r167, %r161;
	add.f64 	%fd229, %fd227, %fd228;
	selp.f64 	%fd230, %fd227, %fd229, %p37;
	mov.b64 	%rd65, %fd230;
	mov.b64 	{%r134, %r139}, %rd65;
	mov.b32 	%r140, 4;
	// begin inline asm
	shfl.sync.down.b32 %r133, %r134, %r140, %r161, %r162;
	// end inline asm
	// begin inline asm
	shfl.sync.down.b32 %r138, %r139, %r140, %r161, %r162;
	// end inline asm
	mov.b64 	%rd66, {%r133, %r138};
	mov.b64 	%fd231, %rd66;
	add.s32 	%r168, %r112, 4;
	setp.gt.s32 	%p38, %r168, %r161;
	add.f64 	%fd232, %fd230, %fd231;
	selp.f64 	%fd233, %fd230, %fd232, %p38;
	mov.b64 	%rd67, %fd233;
	mov.b64 	{%r144, %r149}, %rd67;
	mov.b32 	%r150, 8;
	// begin inline asm
	shfl.sync.down.b32 %r143, %r144, %r150, %r161, %r162;
	// end inline asm
	// begin inline asm
	shfl.sync.down.b32 %r148, %r149, %r150, %r161, %r162;
	// end inline asm
	mov.b64 	%rd68, {%r143, %r148};
	mov.b64 	%fd234, %rd68;
	add.s32 	%r169, %r112, 8;
	setp.gt.s32 	%p39, %r169, %r161;
	add.f64 	%fd235, %fd233, %fd234;
	selp.f64 	%fd236, %fd233, %fd235, %p39;
	mov.b64 	%rd69, %fd236;
	mov.b64 	{%r154, %r159}, %rd69;
	mov.b32 	%r160, 16;
	// begin inline asm
	shfl.sync.down.b32 %r153, %r154, %r160, %r161, %r162;
	// end inline asm
	// begin inline asm
	shfl.sync.down.b32 %r158, %r159, %r160, %r161, %r162;
	// end inline asm
	mov.b64 	%rd70, {%r153, %r158};
	mov.b64 	%fd237, %rd70;
	add.s32 	%r170, %r112, 16;
	setp.gt.s32 	%p40, %r170, %r161;
	add.f64 	%fd238, %fd236, %fd237;
	selp.f64 	%fd347, %fd236, %fd238, %p40;
	setp.ne.s32 	%p41, %r112, 0;
	@%p41 bra 	$L__BB7_26;
	shr.u32 	%r171, %r2, 2;
	and.b32  	%r172, %r171, 248;
	mov.u32 	%r173, _ZZN3cub18CUB_300001_SM_10006detail6reduce28DeviceReduceSingleTileKernelINS2_10policy_hubIdyN4cuda3std3__44plusIdEEE10Policy1000EN6thrust24THRUST_300001_SM_1000_NS6detail15normal_iteratorINSD_10device_ptrIdEEEEPdyS9_ddNS7_10__identityEEEvT0_T1_T2_T3_T4_T6_E12temp_storage;
	add.s32 	%r174, %r173, %r172;
	st.shared.f64 	[%r174+16], %fd347;
$L__BB7_26:
	bar.sync 	0;
	setp.ne.s32 	%p42, %r2, 0;
	@%p42 bra 	$L__BB7_49;
	setp.gt.u64 	%p43, %rd19, 32;
	ld.shared.f64 	%fd239, [_ZZN3cub18CUB_300001_SM_10006detail6reduce28DeviceReduceSingleTileKernelINS2_10policy_hubIdyN4cuda3std3__44plusIdEEE10Policy1000EN6thrust24THRUST_300001_SM_1000_NS6detail15normal_iteratorINSD_10device_ptrIdEEEEPdyS9_ddNS7_10__identityEEEvT0_T1_T2_T3_T4_T6_E12temp_storage+24];
	add.f64 	%fd240, %fd347, %fd239;
	selp.f64 	%fd241, %fd240, %fd347, %p43;
	setp.gt.u64 	%p44, %rd19, 64;
	ld.shared.f64 	%fd242, [_ZZN3cub18CUB_300001_SM_10006detail6reduce28DeviceReduceSingleTileKernelINS2_10policy_hubIdyN4cuda3std3__44plusIdEEE10Policy1000EN6thrust24THRUST_300001_SM_1000_NS6detail15normal_iteratorINSD_10device_ptrIdEEEEPdyS9_ddNS7_10__identityEEEvT0_T1_T2_T3_T4_T6_E12temp_storage+32];
	add.f64 	%fd243, %fd242, %fd241;
	selp.f64 	%fd244, %fd243, %fd241, %p44;
	setp.gt.u64 	%p45, %rd19, 96;
	ld.shared.f64 	%fd245, [_ZZN3cub18CUB_300001_SM_10006detail6reduce28DeviceReduceSingleTileKernelINS2_10policy_hubIdyN4cuda3std3__44plusIdEEE10Policy1000EN6thrust24THRUST_300001_SM_1000_NS6detail15normal_iteratorINSD_10device_ptrIdEEEEPdyS9_ddNS7_10__identityEEEvT0_T1_T2_T3_T4_T6_E12temp_storage+40];
	add.f64 	%fd246, %fd245, %fd244;
	selp.f64 	%fd247, %fd246, %fd244, %p45;
	setp.gt.u64 	%p46, %rd19, 128;
	ld.shared.f64 	%fd248, [_ZZN3cub18CUB_300001_SM_10006detail6reduce28DeviceReduceSingleTileKernelINS2_10policy_hubIdyN4cuda3std3__44plusIdEEE10Policy1000EN6thrust24THRUST_300001_SM_1000_NS6detail15normal_iteratorINSD_10device_ptrIdEEEEPdyS9_ddNS7_10__identityEEEvT0_T1_T2_T3_T4_T6_E12temp_storage+48];
	add.f64 	%fd249, %fd248, %fd247;
	selp.f64 	%fd250, %fd249, %fd247, %p46;
	setp.gt.u64 	%p47, %rd19, 160;
	ld.shared.f64 	%fd251, [_ZZN3cub18CUB_300001_SM_10006detail6reduce28DeviceReduceSingleTileKernelINS2_10policy_hubIdyN4cuda3std3__44plusIdEEE10Policy1000EN6thrust24THRUST_300001_SM_1000_NS6detail15normal_iteratorINSD_10device_ptrIdEEEEPdyS9_ddNS7_10__identityEEEvT0_T1_T2_T3_T4_T6_E12temp_storage+56];
	add.f64 	%fd252, %fd251, %fd250;
	selp.f64 	%fd253, %fd252, %fd250, %p47;
	setp.gt.u64 	%p48, %rd19, 192;
	ld.shared.f64 	%fd254, [_ZZN3cub18CUB_300001_SM_10006detail6reduce28DeviceReduceSingleTileKernelINS2_10policy_hubIdyN4cuda3std3__44plusIdEEE10Policy1000EN6thrust24THRUST_300001_SM_1000_NS6detail15normal_iteratorINSD_10device_ptrIdEEEEPdyS9_ddNS7_10__identityEEEvT0_T1_T2_T3_T4_T6_E12temp_storage+64];
	add.f64 	%fd255, %fd254, %fd253;
	selp.f64 	%fd256, %fd255, %fd253, %p48;
	setp.gt.u64 	%p49, %rd19, 224;
	ld.shared.f64 	%fd257, [_ZZN3cub18CUB_300001_SM_10006detail6reduce28DeviceReduceSingleTileKernelINS2_10policy_hubIdyN4cuda3std3__44plusIdEEE10Policy1000EN6thrust24THRUST_300001_SM_1000_NS6detail15normal_iteratorINSD_10device_ptrIdEEEEPdyS9_ddNS7_10__identityEEEvT0_T1_T2_T3_T4_T6_E12temp_storage+72];
	add.f64 	%fd258, %fd257, %fd256;
	selp.f64 	%fd259, %fd258, %fd256, %p49;
	setp.gt.u64 	%p50, %rd19, 256;
	ld.shared.f64 	%fd260, [_ZZN3cub18CUB_300001_SM_10006detail6reduce28DeviceReduceSingleTileKernelINS2_10policy_hubIdyN4cuda3std3__44plusIdEEE10Policy1000EN6thrust24THRUST_300001_SM_1000_NS6detail15normal_iteratorINSD_10device_ptrIdEEEEPdyS9_ddNS7_10__identityEEEvT0_T1_T2_T3_T4_T6_E12temp_storage+80];
	add.f64 	%fd261, %fd260, %fd259;
	selp.f64 	%fd262, %fd261, %fd259, %p50;
	setp.gt.u64 	%p51, %rd19, 288;
	ld.shared.f64 	%fd263, [_ZZN3cub18CUB_300001_SM_10006detail6reduce28DeviceReduceSingleTileKernelINS2_10policy_hubIdyN4cuda3std3__44plusIdEEE10Policy1000EN6thrust24THRUST_300001_SM_1000_NS6detail15normal_iteratorINSD_10device_ptrIdEEEEPdyS9_ddNS7_10__identityEEEvT0_T1_T2_T3_T4_T6_E12temp_storage+88];
	add.f64 	%fd264, %fd263, %fd262;
	selp.f64 	%fd265, %fd264, %fd262, %p51;
	setp.gt.u64 	%p52, %rd19, 320;
	ld.shared.f64 	%fd266, [_ZZN3cub18CUB_300001_SM_10006detail6reduce28DeviceReduceSingleTileKernelINS2_10policy_hubIdyN4cuda3std3__44plusIdEEE10Policy1000EN6thrust24THRUST_300001_SM_1000_NS6detail15normal_iteratorINSD_10device_ptrIdEEEEPdyS9_ddNS7_10__identityEEEvT0_T1_T2_T3_T4_T6_E12temp_storage+96];
	add.f64 	%fd267, %fd266, %fd265;
	selp.f64 	%fd268, %fd267, %fd265, %p52;
	setp.gt.u64 	%p53, %rd19, 352;
	ld.shared.f64 	%fd269, [_ZZN3cub18CUB_300001_SM_10006detail6reduce28DeviceReduceSingleTileKernelINS2_10policy_hubIdyN4cuda3std3__44plusIdEEE10Policy1000EN6thrust24THRUST_300001_SM_1000_NS6detail15normal_iteratorINSD_10device_ptrIdEEEEPdyS9_ddNS7_10__identityEEEvT0_T1_T2_T3_T4_T6_E12temp_storage+104];
	add.f64 	%fd270, %fd269, %fd268;
	selp.f64 	%fd271, %fd270, %fd268, %p53;
	setp.gt.u64 	%p54, %rd19, 384;
	ld.shared.f64 	%fd272, [_ZZN3cub18CUB_300001_SM_10006detail6reduce28DeviceReduceSingleTileKernelINS2_10policy_hubIdyN4cuda3std3__44plusIdEEE10Policy1000EN6thrust24THRUST_300001_SM_1000_NS6detail15normal_iteratorINSD_10device_ptrIdEEEEPdyS9_ddNS7_10__identityEEEvT0_T1_T2_T3_T4_T6_E12temp_storage+112];
	add.f64 	%fd273, %fd272, %fd271;
	selp.f64 	%fd274, %fd273, %fd271, %p54;
	setp.gt.u64 	%p55, %rd19, 416;
	ld.shared.f64 	%fd275, [_ZZN3cub18CUB_300001_SM_10006detail6reduce28DeviceReduceSingleTileKernelINS2_10policy_hubIdyN4cuda3std3__44plusIdEEE10Policy1000EN6thrust24THRUST_300001_SM_1000_NS6detail15normal_iteratorINSD_10device_ptrIdEEEEPdyS9_ddNS7_10__identityEEEvT0_T1_T2_T3_T4_T6_E12temp_storage+120];
	add.f64 	%fd276, %fd275, %fd274;
	selp.f64 	%fd277, %fd276, %fd274, %p55;
	setp.gt.u64 	%p56, %rd19, 448;
	ld.shared.f64 	%fd278, [_ZZN3cub18CUB_300001_SM_10006detail6reduce28DeviceReduceSingleTileKernelINS2_10policy_hubIdyN4cuda3std3__44plusIdEEE10Policy1000EN6thrust24THRUST_300001_SM_1000_NS6detail15normal_iteratorINSD_10device_ptrIdEEEEPdyS9_ddNS7_10__identityEEEvT0_T1_T2_T3_T4_T6_E12temp_storage+128];
	add.f64 	%fd279, %fd278, %fd277;
	selp.f64 	%fd280, %fd279, %fd277, %p56;
	setp.gt.u64 	%p57, %rd19, 480;
	ld.shared.f64 	%fd281, [_ZZN3cub18CUB_300001_SM_10006detail6reduce28DeviceReduceSingleTileKernelINS2_10policy_hubIdyN4cuda3std3__44plusIdEEE10Policy1000EN6thrust24THRUST_300001_SM_1000_NS6detail15normal_iteratorINSD_10device_ptrIdEEEEPdyS9_ddNS7_10__identityEEEvT0_T1_T2_T3_T4_T6_E12temp_storage+136];
	add.f64 	%fd282, %fd281, %fd280;
	selp.f64 	%fd347, %fd282, %fd280, %p57;
	bra.uni 	$L__BB7_49;
$L__BB7_28:
	mov.u32 	%r24, %tid.x;
	cvt.u64.u32 	%rd6, %r24;
	mul.wide.u32 	%rd22, %r24, 8;
	add.s64 	%rd7, %rd2, %rd22;
	ld.global.f64 	%fd43, [%rd7];
	ld.global.f64 	%fd44, [%rd7+4096];
	ld.global.f64 	%fd45, [%rd7+8192];
	ld.global.f64 	%fd46, [%rd7+12288];
	ld.global.f64 	%fd47, [%rd7+16384];
	ld.global.f64 	%fd48, [%rd7+20480];
	ld.global.f64 	%fd49, [%rd7+24576];
	add.f64 	%fd50, %fd43, %fd44;
	add.f64 	%fd51, %fd50, %fd45;
	add.f64 	%fd52, %fd51, %fd46;
	add.f64 	%fd53, %fd52, %fd47;
	add.f64 	%fd54, %fd53, %fd48;
	add.f64 	%fd346, %fd54, %fd49;
	add.s64 	%rd8, %rd19, -3584;
	setp.lt.u64 	%p3, %rd8, 3584;
	mov.b64 	%rd83, 3584;
	@%p3 bra 	$L__BB7_32;
	mov.b64 	%rd83, 3584;
$L__BB7_30:
	shl.b64 	%rd24, %rd83, 3;
	add.s64 	%rd25, %rd7, %rd24;
	ld.global.f64 	%fd55, [%rd25];
	ld.global.f64 	%fd56, [%rd25+4096];
	ld.global.f64 	%fd57, [%rd25+8192];
	ld.global.f64 	%fd58, [%rd25+12288];
	ld.global.f64 	%fd59, [%rd25+16384];
	ld.global.f64 	%fd60, [%rd25+20480];
	ld.global.f64 	%fd61, [%rd25+24576];
	add.f64 	%fd62, %fd346, %fd55;
	add.f64 	%fd63, %fd62, %fd56;
	add.f64 	%fd64, %fd63, %fd57;
	add.f64 	%fd65, %fd64, %fd58;
	add.f64 	%fd66, %fd65, %fd59;
	add.f64 	%fd67, %fd66, %fd60;
	add.f64 	%fd346, %fd67, %fd61;
	sub.s64 	%rd26, %rd19, %rd83;
	setp.lt.u64 	%p4, %rd26, 3584;
	@%p4 bra 	$L__BB7_45;
	add.s64 	%rd83, %rd83, 3584;
	setp.le.u64 	%p5, %rd83, %rd8;
	@%p5 bra 	$L__BB7_30;
$L__BB7_32:
	setp.le.u64 	%p6, %rd19, %rd83;
	cvt.u32.u64 	%r42, %rd83;
	cvt.u32.u64 	%r43, %rd19;
	sub.s32 	%r44, %r43, %r42;
	setp.ge.s32 	%p7, %r24, %r44;
	or.pred  	%p8, %p6, %p7;
	@%p8 bra 	$L__BB7_45;
	not.b32 	%r47, %r24;
	add.s32 	%r48, %r47, %r43;
	sub.s32 	%r50, %r48, %r42;
	shr.u32 	%r51, %r50, 9;
	add.s32 	%r25, %r51, 1;
	and.b32  	%r26, %r25, 15;
	setp.lt.u32 	%p9, %r50, 7680;
	mov.u32 	%r242, %r24;
	@%p9 bra 	$L__BB7_36;
	and.b32  	%r52, %r25, 16777200;
	neg.s32 	%r240, %r52;
	add.s64 	%rd27, %rd83, %rd6;
	shl.b64 	%rd28, %rd27, 3;
	add.s64 	%rd29, %rd28, %rd2;
	add.s64 	%rd84, %rd29, 32768;
	mov.u32 	%r242, %r24;
$L__BB7_35:
	.pragma "nounroll";
	ld.global.f64 	%fd69, [%rd84+-32768];
	add.f64 	%fd70, %fd346, %fd69;
	ld.global.f64 	%fd71, [%rd84+-28672];
	add.f64 	%fd72, %fd70, %fd71;
	ld.global.f64 	%fd73, [%rd84+-24576];
	add.f64 	%fd74, %fd72, %fd73;
	ld.global.f64 	%fd75, [%rd84+-20480];
	add.f64 	%fd76, %fd74, %fd75;
	ld.global.f64 	%fd77, [%rd84+-16384];
	add.f64 	%fd78, %fd76, %fd77;
	ld.global.f64 	%fd79, [%rd84+-12288];
	add.f64 	%fd80, %fd78, %fd79;
	ld.global.f64 	%fd81, [%rd84+-8192];
	add.f64 	%fd82, %fd80, %fd81;
	ld.global.f64 	%fd83, [%rd84+-4096];
	add.f64 	%fd84, %fd82, %fd83;
	ld.global.f64 	%fd85, [%rd84];
	add.f64 	%fd86, %fd84, %fd85;
	ld.global.f64 	%fd87, [%rd84+4096];
	add.f64 	%fd88, %fd86, %fd87;
	ld.global.f64 	%fd89, [%rd84+8192];
	add.f64 	%fd90, %fd88, %fd89;
	ld.global.f64 	%fd91, [%rd84+12288];
	add.f64 	%fd92, %fd90, %fd91;
	ld.global.f64 	%fd93, [%rd84+16384];
	add.f64 	%fd94, %fd92, %fd93;
	ld.global.f64 	%fd95, [%rd84+20480];
	add.f64 	%fd96, %fd94, %fd95;
	ld.global.f64 	%fd97, [%rd84+24576];
	add.f64 	%fd98, %fd96, %fd97;
	ld.global.f64 	%fd99, [%rd84+28672];
	add.f64 	%fd346, %fd98, %fd99;
	add.s32 	%r242, %r242, 8192;
	add.s32 	%r240, %r240, 16;
	add.s64 	%rd84, %rd84, 65536;
	setp.ne.s32 	%p10, %r240, 0;
	@%p10 bra 	$L__BB7_35;
$L__BB7_36:
	setp.eq.s32 	%p11, %r26, 0;
	@%p11 bra 	$L__BB7_45;
	and.b32  	%r33, %r25, 7;
	setp.lt.u32 	%p12, %r26, 8;
	@%p12 bra 	$L__BB7_39;
	cvt.u64.u32 	%rd30, %r242;
	add.s64 	%rd31, %rd83, %rd30;
	shl.b64 	%rd32, %rd31, 3;
	add.s64 	%rd33, %rd2, %rd32;
	ld.global.f64 	%fd101, [%rd33];
	add.f64 	%fd102, %fd346, %fd101;
	ld.global.f64 	%fd103, [%rd33+4096];
	add.f64 	%fd104, %fd102, %fd103;
	ld.global.f64 	%fd105, [%rd33+8192];
	add.f64 	%fd106, %fd104, %fd105;
	ld.global.f64 	%fd107, [%rd33+12288];
	add.f64 	%fd108, %fd106, %fd107;
	ld.global.f64 	%fd109, [%rd33+16384];
	add.f64 	%fd110, %fd108, %fd109;
	ld.global.f64 	%fd111, [%rd33+20480];
	add.f64 	%fd112, %fd110, %fd111;
	ld.global.f64 	%fd113, [%rd33+24576];
	add.f64 	%fd114, %fd112, %fd113;
	ld.global.f64 	%fd115, [%rd33+28672];
	add.f64 	%fd346, %fd114, %fd115;
	add.s32 	%r242, %r242, 4096;
$L__BB7_39:
	setp.eq.s32 	%p13, %r33, 0;
	@%p13 bra 	$L__BB7_45;
	and.b32  	%r36, %r25, 3;
	setp.lt.u32 	%p14, %r33, 4;
	@%p14 bra 	$L__BB7_42;
	cvt.u64.u32 	%rd34, %r242;
	add.s64 	%rd35, %rd83, %rd34;
	shl.b64 	%rd36, %rd35, 3;
	add.s64 	%rd37, %rd2, %rd36;
	ld.global.f64 	%fd117, [%rd37];
	add.f64 	%fd118, %fd346, %fd117;
	ld.global.f64 	%fd119, [%rd37+4096];
	add.f64 	%fd120, %fd118, %fd119;
	ld.global.f64 	%fd121, [%rd37+8192];
	add.f64 	%fd122, %fd120, %fd121;
	ld.global.f64 	%fd123, [%rd37+12288];
	add.f64 	%fd346, %fd122, %fd123;
	add.s32 	%r242, %r242, 2048;
$L__BB7_42:
	setp.eq.s32 	%p15, %r36, 0;
	@%p15 bra 	$L__BB7_45;
	cvt.u64.u32 	%rd38, %r242;
	add.s64 	%rd39, %rd83, %rd38;
	shl.b64 	%rd40, %rd39, 3;
	add.s64 	%rd85, %rd2, %rd40;
	neg.s32 	%r245, %r36;
$L__BB7_44:
	.pragma "nounroll";
	ld.global.f64 	%fd124, [%rd85];
	add.f64 	%fd346, %fd346, %fd124;
	add.s64 	%rd85, %rd85, 4096;
	add.s32 	%r245, %r245, 1;
	setp.ne.s32 	%p16, %r245, 0;
	@%p16 bra 	$L__BB7_44;
$L__BB7_45:
	// begin inline asm
	mov.u32 %r53, %laneid;
	// end inline asm
	mov.b64 	%rd41, %fd346;
	mov.b64 	{%r55, %r60}, %rd41;
	mov.b32 	%r61, 1;
	mov.b32 	%r102, 31;
	mov.b32 	%r103, -1;
	// begin inline asm
	shfl.sync.down.b32 %r54, %r55, %r61, %r102, %r103;
	// end inline asm
	// begin inline asm
	shfl.sync.down.b32 %r59, %r60, %r61, %r102, %r103;
	// end inline asm
	mov.b64 	%rd42, {%r54, %r59};
	mov.b64 	%fd125, %rd42;
	setp.gt.s32 	%p17, %r53, 30;
	add.f64 	%fd126, %fd346, %fd125;
	selp.f64 	%fd127, %fd346, %fd126, %p17;
	mov.b64 	%rd43, %fd127;
	mov.b64 	{%r65, %r70}, %rd43;
	mov.b32 	%r71, 2;
	// begin inline asm
	shfl.sync.down.b32 %r64, %r65, %r71, %r102, %r103;
	// end inline asm
	// begin inline asm
	shfl.sync.down.b32 %r69, %r70, %r71, %r102, %r103;
	// end inline asm
	mov.b64 	%rd44, {%r64, %r69};
	mov.b64 	%fd128, %rd44;
	setp.gt.s32 	%p18, %r53, 29;
	add.f64 	%fd129, %fd127, %fd128;
	selp.f64 	%fd130, %fd127, %fd129, %p18;
	mov.b64 	%rd45, %fd130;
	mov.b64 	{%r75, %r80}, %rd45;
	mov.b32 	%r81, 4;
	// begin inline asm
	shfl.sync.down.b32 %r74, %r75, %r81, %r102, %r103;
	// end inline asm
	// begin inline asm
	shfl.sync.down.b32 %r79, %r80, %r81, %r102, %r103;
	// end inline asm
	mov.b64 	%rd46, {%r74, %r79};
	mov.b64 	%fd131, %rd46;
	setp.gt.s32 	%p19, %r53, 27;
	add.f64 	%fd132, %fd130, %fd131;
	selp.f64 	%fd133, %fd130, %fd132, %p19;
	mov.b64 	%rd47, %fd133;
	mov.b64 	{%r85, %r90}, %rd47;
	mov.b32 	%r91, 8;
	// begin inline asm
	shfl.sync.down.b32 %r84, %r85, %r91, %r102, %r103;
	// end inline asm
	// begin inline asm
	shfl.sync.down.b32 %r89, %r90, %r91, %r102, %r103;
	// end inline asm
	mov.b64 	%rd48, {%r84, %r89};
	mov.b64 	%fd134, %rd48;
	setp.gt.s32 	%p20, %r53, 23;
	add.f64 	%fd135, %fd133, %fd134;
	selp.f64 	%fd136, %fd133, %fd135, %p20;
	mov.b64 	%rd49, %fd136;
	mov.b64 	{%r95, %r100}, %rd49;
	mov.b32 	%r101, 16;
	// begin inline asm
	shfl.sync.down.b32 %r94, %r95, %r101, %r102, %r103;
	// end inline asm
	// begin inline asm
	shfl.sync.down.b32 %r99, %r100, %r101, %r102, %r103;
	// end inline asm
	mov.b64 	%rd50, {%r94, %r99};
	mov.b64 	%fd137, %rd50;
	setp.gt.s32 	%p21, %r53, 15;
	add.f64 	%fd38, %fd136, %fd137;
	selp.f64 	%fd347, %fd136, %fd38, %p21;
	setp.ne.s32 	%p22, %r53, 0;
	@%p22 bra 	$L__BB7_47;
	shr.u32 	%r104, %r24, 2;
	and.b32  	%r105, %r104, 248;
	mov.u32 	%r106, _ZZN3cub18CUB_300001_SM_10006detail6reduce28DeviceReduceSingleTileKernelINS2_10policy_hubIdyN4cuda3std3__44plusIdEEE10Policy1000EN6thrust24THRUST_300001_SM_1000_NS6detail15normal_iteratorINSD_10device_ptrIdEEEEPdyS9_ddNS7_10__identityEEEvT0_T1_T2_T3_T4_T6_E12temp_storage;
	add.s32 	%r107, %r106, %r105;
	st.shared.f64 	[%r107+16], %fd38;
$L__BB7_47:
	bar.sync 	0;
	setp.ne.s32 	%p23, %r24, 0;
	@%p23 bra 	$L__BB7_49;
	ld.shared.f64 	%fd138, [_ZZN3cub18CUB_300001_SM_10006detail6reduce28DeviceReduceSingleTileKernelINS2_10policy_hubIdyN4cuda3std3__44plusIdEEE10Policy1000EN6thrust24THRUST_300001_SM_1000_NS6detail15normal_iteratorINSD_10device_ptrIdEEEEPdyS9_ddNS7_10__identityEEEvT0_T1_T2_T3_T4_T6_E12temp_storage+24];
	add.f64 	%fd139, %fd347, %fd138;
	ld.shared.f64 	%fd140, [_ZZN3cub18CUB_300001_SM_10006detail6reduce28DeviceReduceSingleTileKernelINS2_10policy_hubIdyN4cuda3std3__44plusIdEEE10Policy1000EN6thrust24THRUST_300001_SM_1000_NS6detail15normal_iteratorINSD_10device_ptrIdEEEEPdyS9_ddNS7_10__identityEEEvT0_T1_T2_T3_T4_T6_E12temp_storage+32];
	add.f64 	%fd141, %fd139, %fd140;
	ld.shared.f64 	%fd142, [_ZZN3cub18CUB_300001_SM_10006detail6reduce28DeviceReduceSingleTileKernelINS2_10policy_hubIdyN4cuda3std3__44plusIdEEE10Policy1000EN6thrust24THRUST_300001_SM_1000_NS6detail15normal_iteratorINSD_10device_ptrIdEEEEPdyS9_ddNS7_10__identityEEEvT0_T1_T2_T3_T4_T6_E12temp_storage+40];
	add.f64 	%fd143, %fd141, %fd142;
	ld.shared.f64 	%fd144, [_ZZN3cub18CUB_300001_SM_10006detail6reduce28DeviceReduceSingleTileKernelINS2_10policy_hubIdyN4cuda3std3__44plusIdEEE10Policy1000EN6thrust24THRUST_300001_SM_1000_NS6detail15normal_iteratorINSD_10device_ptrIdEEEEPdyS9_ddNS7_10__identityEEEvT0_T1_T2_T3_T4_T6_E12temp_storage+48];
	add.f64 	%fd145, %fd143, %fd144;
	ld.shared.f64 	%fd146, [_ZZN3cub18CUB_300001_SM_10006detail6reduce28DeviceReduceSingleTileKernelINS2_10policy_hubIdyN4cuda3std3__44plusIdEEE10Policy1000EN6thrust24THRUST_300001_SM_1000_NS6detail15normal_iteratorINSD_10device_ptrIdEEEEPdyS9_ddNS7_10__identityEEEvT0_T1_T2_T3_T4_T6_E12temp_storage+56];
	add.f64 	%fd147, %fd145, %fd146;
	ld.shared.f64 	%fd148, [_ZZN3cub18CUB_300001_SM_10006detail6reduce28DeviceReduceSingleTileKernelINS2_10policy_hubIdyN4cuda3std3__44plusIdEEE10Policy1000EN6thrust24THRUST_300001_SM_1000_NS6detail15normal_iteratorINSD_10device_ptrIdEEEEPdyS9_ddNS7_10__identityEEEvT0_T1_T2_T3_T4_T6_E12temp_storage+64];
	add.f64 	%fd149, %fd147, %fd148;
	ld.shared.f64 	%fd150, [_ZZN3cub18CUB_300001_SM_10006detail6reduce28DeviceReduceSingleTileKernelINS2_10policy_hubIdyN4cuda3std3__44plusIdEEE10Policy1000EN6thrust24THRUST_300001_SM_1000_NS6detail15normal_iteratorINSD_10device_ptrIdEEEEPdyS9_ddNS7_10__identityEEEvT0_T1_T2_T3_T4_T6_E12temp_storage+72];
	add.f64 	%fd151, %fd149, %fd150;
	ld.shared.f64 	%fd152, [_ZZN3cub18CUB_300001_SM_10006detail6reduce28DeviceReduceSingleTileKernelINS2_10policy_hubIdyN4cuda3std3__44plusIdEEE10Policy1000EN6thrust24THRUST_300001_SM_1000_NS6detail15normal_iteratorINSD_10device_ptrIdEEEEPdyS9_ddNS7_10__identityEEEvT0_T1_T2_T3_T4_T6_E12temp_storage+80];
	add.f64 	%fd153, %fd151, %fd152;
	ld.shared.f64 	%fd154, [_ZZN3cub18CUB_300001_SM_10006detail6reduce28DeviceReduceSingleTileKernelINS2_10policy_hubIdyN4cuda3std3__44plusIdEEE10Policy1000EN6thrust24THRUST_300001_SM_1000_NS6detail15normal_iteratorINSD_10device_ptrIdEEEEPdyS9_ddNS7_10__identityEEEvT0_T1_T2_T3_T4_T6_E12temp_storage+88];
	add.f64 	%fd155, %fd153, %fd154;
	ld.shared.f64 	%fd156, [_ZZN3cub18CUB_300001_SM_10006detail6reduce28DeviceReduceSingleTileKernelINS2_10policy_hubIdyN4cuda3std3__44plusIdEEE10Policy1000EN6thrust24THRUST_300001_SM_1000_NS6detail15normal_iteratorINSD_10device_ptrIdEEEEPdyS9_ddNS7_10__identityEEEvT0_T1_T2_T3_T4_T6_E12temp_storage+96];
	add.f64 	%fd157, %fd155, %fd156;
	ld.shared.f64 	%fd158, [_ZZN3cub18CUB_300001_SM_10006detail6reduce28DeviceReduceSingleTileKernelINS2_10policy_hubIdyN4cuda3std3__44plusIdEEE10Policy1000EN6thrust24THRUST_300001_SM_1000_NS6detail15normal_iteratorINSD_10device_ptrIdEEEEPdyS9_ddNS7_10__identityEEEvT0_T1_T2_T3_T4_T6_E12temp_storage+104];
	add.f64 	%fd159, %fd157, %fd158;
	ld.shared.f64 	%fd160, [_ZZN3cub18CUB_300001_SM_10006detail6reduce28DeviceReduceSingleTileKernelINS2_10policy_hubIdyN4cuda3std3__44plusIdEEE10Policy1000EN6thrust24THRUST_300001_SM_1000_NS6detail15normal_iteratorINSD_10device_ptrIdEEEEPdyS9_ddNS7_10__identityEEEvT0_T1_T2_T3_T4_T6_E12temp_storage+112];
	add.f64 	%fd161, %fd159, %fd160;
	ld.shared.f64 	%fd162, [_ZZN3cub18CUB_300001_SM_10006detail6reduce28DeviceReduceSingleTileKernelINS2_10policy_hubIdyN4cuda3std3__44plusIdEEE10Policy1000EN6thrust24THRUST_300001_SM_1000_NS6detail15normal_iteratorINSD_10device_ptrIdEEEEPdyS9_ddNS7_10__identityEEEvT0_T1_T2_T3_T4_T6_E12temp_storage+120];
	add.f64 	%fd163, %fd161, %fd162;
	ld.shared.f64 	%fd164, [_ZZN3cub18CUB_300001_SM_10006detail6reduce28DeviceReduceSingleTileKernelINS2_10policy_hubIdyN4cuda3std3__44plusIdEEE10Policy1000EN6thrust24THRUST_300001_SM_1000_NS6detail15normal_iteratorINSD_10device_ptrIdEEEEPdyS9_ddNS7_10__identityEEEvT0_T1_T2_T3_T4_T6_E12temp_storage+128];
	add.f64 	%fd165, %fd163, %fd164;
	ld.shared.f64 	%fd166, [_ZZN3cub18CUB_300001_SM_10006detail6reduce28DeviceReduceSingleTileKernelINS2_10policy_hubIdyN4cuda3std3__44plusIdEEE10Policy1000EN6thrust24THRUST_300001_SM_1000_NS6detail15normal_iteratorINSD_10device_ptrIdEEEEPdyS9_ddNS7_10__identityEEEvT0_T1_T2_T3_T4_T6_E12temp_storage+136];
	add.f64 	%fd347, %fd165, %fd166;
$L__BB7_49:
	mov.u32 	%r230, %tid.x;
	setp.ne.s32 	%p65, %r230, 0;
	@%p65 bra 	$L__BB7_51;
	add.f64 	%fd325, %fd42, %fd347;
	st.global.f64 	[%rd1], %fd325;
$L__BB7_51:
	ret;

}
	// .globl	_ZN3cub18CUB_300001_SM_10006detail6reduce18DeviceReduceKernelINS2_10policy_hubIdyN4cuda3std3__44plusIdEEE10Policy1000EN6thrust24THRUST_300001_SM_1000_NS6detail15normal_iteratorINSD_10device_ptrIdEEEEyS9_dNS7_10__identityEEEvT0_PT3_T1_NS0_13GridEvenShareISN_EET2_T4_
.visible .entry _ZN3cub18CUB_300001_SM_10006detail6reduce18DeviceReduceKernelINS2_10policy_hubIdyN4cuda3std3__44plusIdEEE10Policy1000EN6thrust24THRUST_300001_SM_1000_NS6detail15normal_iteratorINSD_10device_ptrIdEEEEyS9_dNS7_10__identityEEEvT0_PT3_T1_NS0_13GridEvenShareISN_EET2_T4_(
	.param .align 8 .b8 _ZN3cub18CUB_300001_SM_10006detail6reduce18DeviceReduceKernelINS2_10policy_hubIdyN4cuda3std3__44plusIdEEE10Policy1000EN6thrust24THRUST_300001_SM_1000_NS6detail15normal_iteratorINSD_10device_ptrIdEEEEyS9_dNS7_10__identityEEEvT0_PT3_T1_NS0_13GridEvenShareISN_EET2_T4__param_0[8],
	.param .u64 .ptr .align 1 _ZN3cub18CUB_300001_SM_10006detail6reduce18DeviceReduceKernelINS2_10policy_hubIdyN4cuda3std3__44plusIdEEE10Policy1000EN6thrust24THRUST_300001_SM_1000_NS6detail15normal_iteratorINSD_10device_ptrIdEEEEyS9_dNS7_10__identityEEEvT0_PT3_T1_NS0_13GridEvenShareISN_EET2_T4__param_1,
	.param .u64 _ZN3cub18CUB_300001_SM_10006detail6reduce18DeviceReduceKernelINS2_10policy_hubIdyN4cuda3std3__44plusIdEEE10Policy1000EN6thrust24THRUST_300001_SM_1000_NS6detail15normal_iteratorINSD_10device_ptrIdEEEEyS9_dNS7_10__identityEEEvT0_PT3_T1_NS0_13GridEvenShareISN_EET2_T4__param_2,
	.param .align 8 .b8 _ZN3cub18CUB_300001_SM_10006detail6reduce18DeviceReduceKernelINS2_10policy_hubIdyN4cuda3std3__44plusIdEEE10Policy1000EN6thrust24THRUST_300001_SM_1000_NS6detail15normal_iteratorINSD_10device_ptrIdEEEEyS9_dNS7_10__identityEEEvT0_PT3_T1_NS0_13GridEvenShareISN_EET2_T4__param_3[72],
	.param .align 1 .b8 _ZN3cub18CUB_300001_SM_10006detail6reduce18DeviceReduceKernelINS2_10policy_hubIdyN4cuda3std3__44plusIdEEE10Policy1000EN6thrust24THRUST_300001_SM_1000_NS6detail15normal_iteratorINSD_10device_ptrIdEEEEyS9_dNS7_10__identityEEEvT0_PT3_T1_NS0_13GridEvenShareISN_EET2_T4__param_4[1],
	.param .align 1 .b8 _ZN3cub18CUB_300001_SM_10006detail6reduce18DeviceReduceKernelINS2_10policy_hubIdyN4cuda3std3__44plusIdEEE10Policy1000EN6thrust24THRUST_300001_SM_1000_NS6detail15normal_iteratorINSD_10device_ptrIdEEEEyS9_dNS7_10__identityEEEvT0_PT3_T1_NS0_13GridEvenShareISN_EET2_T4__param_5[1]
)
.maxntid 512
{
	.reg .pred 	%p<65>;
	.reg .b16 	%rs<4>;
	.reg .b32 	%r<280>;
	.reg .b64 	%rd<107>;
	.reg .b64 	%fd<344>;
	// demoted variable
	.shared .align 8 .b8 _ZZN3cub18CUB_300001_SM_10006detail6reduce18DeviceReduceKernelINS2_10policy_hubIdyN4cuda3std3__44plusIdEEE10Policy1000EN6thrust24THRUST_300001_SM_1000_NS6detail15normal_iteratorINSD_10device_ptrIdEEEEyS9_dNS7_10__identityEEEvT0_PT3_T1_NS0_13GridEvenShareISN_EET2_T4_E12temp_storage[152];
	ld.param.u64 	%rd1, [_ZN3cub18CUB_300001_SM_10006detail6reduce18DeviceReduceKernelINS2_10policy_hubIdyN4cuda3std3__44plusIdEEE10Policy1000EN6thrust24THRUST_300001_SM_1000_NS6detail15normal_iteratorINSD_10device_ptrIdEEEEyS9_dNS7_10__identityEEEvT0_PT3_T1_NS0_13GridEvenShareISN_EET2_T4__param_3+32];
	ld.param.u32 	%r1, [_ZN3cub18CUB_300001_SM_10006detail6reduce18DeviceReduceKernelINS2_10policy_hubIdyN4cuda3std3__44plusIdEEE10Policy1000EN6thrust24THRUST_300001_SM_1000_NS6detail15normal_iteratorINSD_10device_ptrIdEEEEyS9_dNS7_10__identityEEEvT0_PT3_T1_NS0_13GridEvenShareISN_EET2_T4__param_3+40];
	ld.param.u64 	%rd26, [_ZN3cub18CUB_300001_SM_10006detail6reduce18DeviceReduceKernelINS2_10policy_hubIdyN4cuda3std3__44plusIdEEE10Policy1000EN6thrust24THRUST_300001_SM_1000_NS6detail15normal_iteratorINSD_10device_ptrIdEEEEyS9_dNS7_10__identityEEEvT0_PT3_T1_NS0_13GridEvenShareISN_EET2_T4__param_0];
	cvta.to.global.u64 	%rd2, %rd26;
	mov.u32 	%r2, %ctaid.x;
	mul.lo.s32 	%r50, %r1, 3584;
	cvt.s64.s32 	%rd3, %r50;
	mul.lo.s32 	%r51, %r2, 3584;
	cvt.u64.u32 	%rd4, %r51;
	sub.s64 	%rd5, %rd1, %rd4;
	setp.gt.u64 	%p1, %rd5, 3583;
	@%p1 bra 	$L__BB8_25;
	cvt.u32.u64 	%r136, %rd4;
	cvt.u32.u64 	%r3, %rd1;
	sub.s32 	%r4, %r3, %r136;
	mov.u32 	%r5, %tid.x;
	setp.ge.s32 	%p23, %r5, %r4;
	mov.f64 	%fd332, 0d0000000000000000;
	mov.u32 	%r267, %r5;
	@%p23 bra 	$L__BB8_3;
	add.s32 	%r138, %r136, %r5;
	mul.wide.u32 	%rd60, %r138, 8;
	add.s64 	%rd61, %rd2, %rd60;
	ld.global.f64 	%fd332, [%rd61];
	add.s32 	%r267, %r5, 512;
$L__BB8_3:
	setp.ge.s32 	%p24, %r267, %r4;
	@%p24 bra 	$L__BB8_16;
	not.b32 	%r140, %r267;
	add.s32 	%r141, %r140, %r3;
	sub.s32 	%r142, %r141, %r136;
	shr.u32 	%r143, %r142, 9;
	add.s32 	%r8, %r143, 1;
	and.b32  	%r9, %r8, 15;
	setp.lt.u32 	%p25, %r142, 7680;
	@%p25 bra 	$L__BB8_7;
	and.b32  	%r144, %r8, 16777200;
	neg.s32 	%r265, %r144;
	mul.wide.u32 	%rd62, %r2, 28672;
	mul.wide.u32 	%rd63, %r267, 8;
	add.s64 	%rd64, %rd62, %rd63;
	add.s64 	%rd65, %rd64, %rd2;
	add.s64 	%rd101, %rd65, 32768;
$L__BB8_6:
	.pragma "nounroll";
	ld.global.f64 	%fd167, [%rd101+-32768];
	add.f64 	%fd168, %fd332, %fd167;
	ld.global.f64 	%fd169, [%rd101+-28672];
	add.f64 	%fd170, %fd168, %fd169;
	ld.global.f64 	%fd171, [%rd101+-24576];
	add.f64 	%fd172, %fd170, %fd171;
	ld.global.f64 	%fd173, [%rd101+-20480];
	add.f64 	%fd174, %fd172, %fd173;
	ld.global.f64 	%fd175, [%rd101+-16384];
	add.f64 	%fd176, %fd174, %fd175;
	ld.global.f64 	%fd177, [%rd101+-12288];
	add.f64 	%fd178, %fd176, %fd177;
	ld.global.f64 	%fd179, [%rd101+-8192];
	add.f64 	%fd180, %fd178, %fd179;
	ld.global.f64 	%fd181, [%rd101+-4096];
	add.f64 	%fd182, %fd180, %fd181;
	ld.global.f64 	%fd183, [%rd101];
	add.f64 	%fd184, %fd182, %fd183;
	ld.global.f64 	%fd185, [%rd101+4096];
	add.f64 	%fd186, %fd184, %fd185;
	ld.global.f64 	%fd187, [%rd101+8192];
	add.f64 	%fd188, %fd186, %fd187;
	ld.global.f64 	%fd189, [%rd101+12288];
	add.f64 	%fd190, %fd188, %fd189;
	ld.global.f64 	%fd191, [%rd101+16384];
	add.f64 	%fd192, %fd190, %fd191;
	ld.global.f64 	%fd193, [%rd101+20480];
	add.f64 	%fd194, %fd192, %fd193;
	ld.global.f64 	%fd195, [%rd101+24576];
	add.f64 	%fd196, %fd194, %fd195;
	ld.global.f64 	%fd197, [%rd101+28672];
	add.f64 	%fd332, %fd196, %fd197;
	add.s32 	%r267, %r267, 8192;
	add.s32 	%r265, %r265, 16;
	add.s64 	%rd101, %rd101, 65536;
	setp.ne.s32 	%p26, %r265, 0;
	@%p26 bra 	$L__BB8_6;
$L__BB8_7:
	setp.eq.s32 	%p27, %r9, 0;
	@%p27 bra 	$L__BB8_16;
	and.b32  	%r16, %r8, 7;
	setp.lt.u32 	%p28, %r9, 8;
	@%p28 bra 	$L__BB8_10;
	cvt.s64.s32 	%rd66, %r267;
	add.s64 	%rd67, %rd66, %rd4;
	shl.b64 	%rd68, %rd67, 3;
	add.s64 	%rd69, %rd2, %rd68;
	ld.global.f64 	%fd199, [%rd69];
	add.f64 	%fd200, %fd332, %fd199;
	ld.global.f64 	%fd201, [%rd69+4096];
	add.f64 	%fd202, %fd200, %fd201;
	ld.global.f64 	%fd203, [%rd69+8192];
	add.f64 	%fd204, %fd202, %fd203;
	ld.global.f64 	%fd205, [%rd69+12288];
	add.f64 	%fd206, %fd204, %fd205;
	ld.global.f64 	%fd207, [%rd69+16384];
	add.f64 	%fd208, %fd206, %fd207;
	ld.global.f64 	%fd209, [%rd69+20480];
	add.f64 	%fd210, %fd208, %fd209;
	ld.global.f64 	%fd211, [%rd69+24576];
	add.f64 	%fd212, %fd210, %fd211;
	ld.global.f64 	%fd213, [%rd69+28672];
	add.f64 	%fd332, %fd212, %fd213;
	add.s32 	%r267, %r267, 4096;
$L__BB8_10:
	setp.eq.s32 	%p29, %r16, 0;
	@%p29 bra 	$L__BB8_16;
	and.b32  	%r19, %r8, 3;
	setp.lt.u32 	%p30, %r16, 4;
	@%p30 bra 	$L__BB8_13;
	cvt.s64.s32 	%rd70, %r267;
	add.s64 	%rd71, %rd70, %rd4;
	shl.b64 	%rd72, %rd71, 3;
	add.s64 	%rd73, %rd2, %rd72;
	ld.global.f64 	%fd215, [%rd73];
	add.f64 	%fd216, %fd332, %fd215;
	ld.global.f64 	%fd217, [%rd73+4096];
	add.f64 	%fd218, %fd216, %fd217;
	ld.global.f64 	%fd219, [%rd73+8192];
	add.f64 	%fd220, %fd218, %fd219;
	ld.global.f64 	%fd221, [%rd73+12288];
	add.f64 	%fd332, %fd220, %fd221;
	add.s32 	%r267, %r267, 2048;
$L__BB8_13:
	setp.eq.s32 	%p31, %r19, 0;
	@%p31 bra 	$L__BB8_16;
	mul.wide.u32 	%rd74, %r2, 28672;
	add.s64 	%rd9, %rd2, %rd74;
	neg.s32 	%r270, %r19;
$L__BB8_15:
	.pragma "nounroll";
	mul.wide.s32 	%rd75, %r267, 8;
	add.s64 	%rd76, %rd9, %rd75;
	ld.global.f64 	%fd222, [%rd76];
	add.f64 	%fd332, %fd332, %fd222;
	add.s32 	%r267, %r267, 512;
	add.s32 	%r270, %r270, 1;
	setp.ne.s32 	%p32, %r270, 0;
	@%p32 bra 	$L__BB8_15;
$L__BB8_16:
	setp.lt.s32 	%p33, %r4, 512;
	@%p33 bra 	$L__BB8_21;
	// begin inline asm
	mov.u32 %r208, %laneid;
	// end inline asm
	mov.b64 	%rd87, %fd332;
	mov.b64 	{%r210, %r215}, %rd87;
	mov.b32 	%r216, 1;
	mov.b32 	%r257, 31;
	mov.b32 	%r258, -1;
	// begin inline asm
	shfl.sync.down.b32 %r209, %r210, %r216, %r257, %r258;
	// end inline asm
	// begin inline asm
	shfl.sync.down.b32 %r214, %r215, %r216, %r257, %r258;
	// end inline asm
	mov.b64 	%rd88, {%r209, %r214};
	mov.b64 	%fd281, %rd88;
	setp.gt.s32 	%p57, %r208, 30;
	add.f64 	%fd282, %fd332, %fd281;
	selp.f64 	%fd283, %fd332, %fd282, %p57;
	mov.b64 	%rd89, %fd283;
	mov.b64 	{%r220, %r225}, %rd89;
	mov.b32 	%r226, 2;
	// begin inline asm
	shfl.sync.down.b32 %r219, %r220, %r226, %r257, %r258;
	// end inline asm
	// begin inline asm
	shfl.sync.down.b32 %r224, %r225, %r226, %r257, %r258;
	// end inline asm
	mov.b64 	%rd90, {%r219, %r224};
	mov.b64 	%fd284, %rd90;
	setp.gt.s32 	%p58, %r208, 29;
	add.f64 	%fd285, %fd283, %fd284;
	selp.f64 	%fd286, %fd283, %fd285, %p58;
	mov.b64 	%rd91, %fd286;
	mov.b64 	{%r230, %r235}, %rd91;
	mov.b32 	%r236, 4;
	// begin inline asm
	shfl.sync.down.b32 %r229, %r230, %r236, %r257, %r258;
	// end inline asm
	// begin inline asm
	shfl.sync.down.b32 %r234, %r235, %r236, %r257, %r258;
	// end inline asm
	mov.b64 	%rd92, {%r229, %r234};
	mov.b64 	%fd287, %rd92;
	setp.gt.s32 	%p59, %r208, 27;
	add.f64 	%fd288, %fd286, %fd287;
	selp.f64 	%fd289, %fd286, %fd288, %p59;
	mov.b64 	%rd93, %fd289;
	mov.b64 	{%r240, %r245}, %rd93;
	mov.b32 	%r246, 8;
	// begin inline asm
	shfl.sync.down.b32 %r239, %r240, %r246, %r257, %r258;
	// end inline asm
	// begin inline asm
	shfl.sync.down.b32 %r244, %r245, %r246, %r257, %r258;
	// end inline asm
	mov.b64 	%rd94, {%r239, %r244};
	mov.b64 	%fd290, %rd94;
	setp.gt.s32 	%p60, %r208, 23;
	add.f64 	%fd291, %fd289, %fd290;
	selp.f64 	%fd292, %fd289, %fd291, %p60;
	mov.b64 	%rd95, %fd292;
	mov.b64 	{%r250, %r255}, %rd95;
	mov.b32 	%r256, 16;
	// begin inline asm
	shfl.sync.down.b32 %r249, %r250, %r256, %r257, %r258;
	// end inline asm
	// begin inline asm
	shfl.sync.down.b32 %r254, %r255, %r256, %r257, %r258;
	// end inline asm
	mov.b64 	%rd96, {%r249, %r254};
	mov.b64 	%fd293, %rd96;
	setp.gt.s32 	%p61, %r208, 15;
	add.f64 	%fd16, %fd292, %fd293;
	selp.f64 	%fd343, %fd292, %fd16, %p61;
	setp.ne.s32 	%p62, %r208, 0;
	@%p62 bra 	$L__BB8_19;
	shr.u32 	%r259, %r5, 2;
	and.b32  	%r260, %r259, 248;
	mov.u32 	%r261, _ZZN3cub18CUB_300001_SM_10006detail6reduce18DeviceReduceKernelINS2_10policy_hubIdyN4cuda3std3__44plusIdEEE10Policy1000EN6thrust24THRUST_300001_SM_1000_NS6detail15normal_iteratorINSD_10device_ptrIdEEEEyS9_dNS7_10__identityEEEvT0_PT3_T1_NS0_13GridEvenShareISN_EET2_T4_E12temp_storage;
	add.s32 	%r262, %r261, %r260;
	st.shared.f64 	[%r262+16], %fd16;
$L__BB8_19:
	bar.sync 	0;
	setp.ne.s32 	%p63, %r5, 0;
	@%p63 bra 	$L__BB8_46;
	ld.shared.f64 	%fd294, [_ZZN3cub18CUB_300001_SM_10006detail6reduce18DeviceReduceKernelINS2_10policy_hubIdyN4cuda3std3__44plusIdEEE10Policy1000EN6thrust24THRUST_300001_SM_1000_NS6detail15normal_iteratorINSD_10device_ptrIdEEEEyS9_dNS7_10__identityEEEvT0_PT3_T1_NS0_13GridEvenShareISN_EET2_T4_E12temp_storage+24];
	add.f64 	%fd295, %fd343, %fd294;
	ld.shared.f64 	%fd296, [_ZZN3cub18CUB_300001_SM_10006detail6reduce18DeviceReduceKernelINS2_10policy_hubIdyN4cuda3std3__44plusIdEEE10Policy1000EN6thrust24THRUST_300001_SM_1000_NS6detail15normal_iteratorINSD_10device_ptrIdEEEEyS9_dNS7_10__identityEEEvT0_PT3_T1_NS0_13GridEvenShareISN_EET2_T4_E12temp_storage+32];
	add.f64 	%fd297, %fd295, %fd296;
	ld.shared.f64 	%fd298, [_ZZN3cub18CUB_300001_SM_10006detail6reduce18DeviceReduceKernelINS2_10policy_hubIdyN4cuda3std3__44plusIdEEE10Policy1000EN6thrust24THRUST_300001_SM_1000_NS6detail15normal_iteratorINSD_10device_ptrIdEEEEyS9_dNS7_10__identityEEEvT0_PT3_T1_NS0_13GridEvenShareISN_EET2_T4_E12temp_storage+40];
	add.f64 	%fd299, %fd297, %fd298;
	ld.shared.f64 	%fd300, [_ZZN3cub18CUB_300001_SM_10006detail6reduce18DeviceReduceKernelINS2_10policy_hubIdyN4cuda3std3__44plusIdEEE10Policy1000EN6thrust24THRUST_300001_SM_1000_NS6detail15normal_iteratorINSD_10device_ptrIdEEEEyS9_dNS7_10__identityEEEvT0_PT3_T1_NS0_13GridEvenShareISN_EET2_T4_E12temp_storage+48];
	add.f64 	%fd301, %fd299, %fd300;
	ld.shared.f64 	%fd302, [_ZZN3cub18CUB_300001_SM_10006detail6reduce18DeviceReduceKernelINS2_10policy_hubIdyN4cuda3std3__44plusIdEEE10Policy1000EN6thrust24THRUST_300001_SM_1000_NS6detail15normal_iteratorINSD_10device_ptrIdEEEEyS9_dNS7_10__identityEEEvT0_PT3_T1_NS0_13GridEvenShareISN_EET2_T4_E12temp_storage+56];
	add.f64 	%fd303, %fd301, %fd302;
	ld.shared.f64 	%fd304, [_ZZN3cub18CUB_300001_SM_10006detail6reduce18DeviceReduceKernelINS2_10policy_hubIdyN4cuda3std3__44plusIdEEE10Policy1000EN6thrust24THRUST_300001_SM_1000_NS6detail15normal_iteratorINSD_10device_ptrIdEEEEyS9_dNS7_10__identityEEEvT0_PT3_T1_NS0_13GridEvenShareISN_EET2_T4_E12temp_storage+64];
	add.f64 	%fd305, %fd303, %fd304;
	ld.shared.f64 	%fd306, [_ZZN3cub18CUB_300001_SM_10006detail6reduce18DeviceReduceKernelINS2_10policy_hubIdyN4cuda3std3__44plusIdEEE10Policy1000EN6thrust24THRUST_300001_SM_1000_NS6detail15normal_iteratorINSD_10device_ptrIdEEEEyS9_dNS7_10__identityEEEvT0_PT3_T1_NS0_13GridEvenShareISN_EET2_T4_E12temp_storage+72];
	add.f64 	%fd307, %fd305, %fd306;
	ld.shared.f64 	%fd308, [_ZZN3cub18CUB_300001_SM_10006detail6reduce18DeviceReduceKernelINS2_10policy_hubIdyN4cuda3std3__44plusIdEEE10Policy1000EN6thrust24THRUST_300001_SM_1000_NS6detail15normal_iteratorINSD_10device_ptrIdEEEEyS9_dNS7_10__identityEEEvT0_PT3_T1_NS0_13GridEvenShareISN_EET2_T4_E12temp_storage+80];
	add.f64 	%fd309, %fd307, %fd308;
	ld.shared.f64 	%fd310, [_ZZN3cub18CUB_300001_SM_10006detail6reduce18DeviceReduceKernelINS2_10policy_hubIdyN4cuda3std3__44plusIdEEE10Policy1000EN6thrust24THRUST_300001_SM_1000_NS6detail15normal_iteratorINSD_10device_ptrIdEEEEyS9_dNS7_10__identityEEEvT0_PT3_T1_NS0_13GridEvenShareISN_EET2_T4_E12temp_storage+88];
	add.f64 	%fd311, %fd309, %fd310;
	ld.shared.f64 	%fd312, [_ZZN3cub18CUB_300001_SM_10006detail6reduce18DeviceReduceKernelINS2_10policy_hubIdyN4cuda3std3__44plusIdEEE10Policy1000EN6thrust24THRUST_300001_SM_1000_NS6detail15normal_iteratorINSD_10device_ptrIdEEEEyS9_dNS7_10__identityEEEvT0_PT3_T1_NS0_13GridEvenShareISN_EET2_T4_E12temp_storage+96];
	add.f64 	%fd313, %fd311, %fd312;
	ld.shared.f64 	%fd314, [_ZZN3cub18CUB_300001_SM_10006detail6reduce18DeviceReduceKernelINS2_10policy_hubIdyN4cuda3std3__44plusIdEEE10Policy1000EN6thrust24THRUST_300001_SM_1000_NS6detail15normal_iteratorINSD_10device_ptrIdEEEEyS9_dNS7_10__identityEEEvT0_PT3_T1_NS0_13GridEvenShareISN_EET2_T4_E12temp_storage+104];
	add.f64 	%fd315, %fd313, %fd314;
	ld.shared.f64 	%fd316, [_ZZN3cub18CUB_300001_SM_10006detail6reduce18DeviceReduceKernelINS2_10policy_hubIdyN4cuda3std3__44plusIdEEE10Policy1000EN6thrust24THRUST_300001_SM_1000_NS6detail15normal_iteratorINSD_10device_ptrIdEEEEyS9_dNS7_10__identityEEEvT0_PT3_T1_NS0_13GridEvenShareISN_EET2_T4_E12temp_storage+112];
	add.f64 	%fd317, %fd315, %fd316;
	ld.shared.f64 	%fd318, [_ZZN3cub18CUB_300001_SM_10006detail6reduce18DeviceReduceKernelINS2_10policy_hubIdyN4cuda3std3__44plusIdEEE10Policy1000EN6thrust24THRUST_300001_SM_1000_NS6detail15normal_iteratorINSD_10device_ptrIdEEEEyS9_dNS7_10__identityEEEvT0_PT3_T1_NS0_13GridEvenShareISN_EET2_T4_E12temp_storage+120];
	add.f64 	%fd319, %fd317, %fd318;
	ld.shared.f64 	%fd320, [_ZZN3cub18CUB_300001_SM_10006detail6reduce18DeviceReduceKernelINS2_10policy_hubIdyN4cuda3std3__44plusIdEEE10Policy1000EN6thrust24THRUST_300001_SM_1000_NS6detail15normal_iteratorINSD_10device_ptrIdEEEEyS9_dNS7_10__identityEEEvT0_PT3_T1_NS0_13GridEvenShareISN_EET2_T4_E12temp_storage+128];
	add.f64 	%fd321, %fd319, %fd320;
	ld.shared.f64 	%fd322, [_ZZN3cub18CUB_300001_SM_10006detail6reduce18DeviceReduceKernelINS2_10policy_hubIdyN4cuda3std3__44plusIdEEE10Policy1000EN6thrust24THRUST_300001_SM_1000_NS6detail15normal_iteratorINSD_10device_ptrIdEEEEyS9_dNS7_10__identityEEEvT0_PT3_T1_NS0_13GridEvenShareISN_EET2_T4_E12temp_storage+136];
	add.f64 	%fd343, %fd321, %fd322;
	bra.uni 	$L__BB8_46;
$L__BB8_21:
	// begin inline asm
	mov.u32 %r145, %laneid;
	// end inline asm
	and.b32  	%r196, %r5, 992;
	add.s32 	%r197, %r196, 32;
	setp.gt.s32 	%p34, %r197, %r4;
	not.b32 	%r198, %r196;
	add.s32 	%r199, %r4, %r198;
	selp.b32 	%r194, %r199, 31, %p34;
	mov.b64 	%rd77, %fd332;
	mov.b64 	{%r147, %r152}, %rd77;
	mov.b32 	%r153, 1;
	mov.b32 	%r195, -1;
	// begin inline asm
	shfl.sync.down.b32 %r146, %r147, %r153, %r194, %r195;
	// end inline asm
	// begin inline asm
	shfl.sync.down.b32 %r151, %r152, %r153, %r194, %r195;
	// end inline asm
	mov.b64 	%rd78, {%r146, %r151};
	mov.b64 	%fd223, %rd78;
	setp.lt.s32 	%p35, %r145, %r194;
	add.f64 	%fd224, %fd332, %fd223;
	selp.f64 	%fd225, %fd224, %fd332, %p35;
	mov.b64 	%rd79, %fd225;
	mov.b64 	{%r157, %r162}, %rd79;
	mov.b32 	%r163, 2;
	// begin inline asm
	shfl.sync.down.b32 %r156, %r157, %r163, %r194, %r195;
	// end inline asm
	// begin inline asm
	shfl.sync.down.b32 %r161, %r162, %r163, %r194, %r195;
	// end inline asm
	mov.b64 	%rd80, {%r156, %r161};
	mov.b64 	%fd226, %rd80;
	add.s32 	%r200, %r145, 2;
	setp.gt.s32 	%p36, %r200, %r194;
	add.f64 	%fd227, %fd225, %fd226;
	selp.f64 	%fd228, %fd225, %fd227, %p36;
	mov.b64 	%rd81, %fd228;
	mov.b64 	{%r167, %r172}, %rd81;
	mov.b32 	%r173, 4;
	// begin inline asm
	shfl.sync.down.b32 %r166, %r167, %r173, %r194, %r195;
	// end inline asm
	// begin inline asm
	shfl.sync.down.b32 %r171, %r172, %r173, %r194, %r195;
	// end inline asm
	mov.b64 	%rd82, {%r166, %r171};
	mov.b64 	%fd229, %rd82;
	add.s32 	%r201, %r145, 4;
	setp.gt.s32 	%p37, %r201, %r194;
	add.f64 	%fd230, %fd228, %fd229;
	selp.f64 	%fd231, %fd228, %fd230, %p37;
	mov.b64 	%rd83, %fd231;
	mov.b64 	{%r177, %r182}, %rd83;
	mov.b32 	%r183, 8;
	// begin inline asm
	shfl.sync.down.b32 %r176, %r177, %r183, %r194, %r195;
	// end inline asm
	// begin inline asm
	shfl.sync.down.b32 %r181, %r182, %r183, %r194, %r195;
	// end inline asm
	mov.b64 	%rd84, {%r176, %r181};
	mov.b64 	%fd232, %rd84;
	add.s32 	%r202, %r145, 8;
	setp.gt.s32 	%p38, %r202, %r194;
	add.f64 	%fd233, %fd231, %fd232;
	selp.f64 	%fd234, %fd231, %fd233, %p38;
	mov.b64 	%rd85, %fd234;
	mov.b64 	{%r187, %r192}, %rd85;
	mov.b32 	%r193, 16;
	// begin inline asm
	shfl.sync.down.b32 %r186, %r187, %r193, %r194, %r195;
	// end inline asm
	// begin inline asm
	shfl.sync.down.b32 %r191, %r192, %r193, %r194, %r195;
	// end inline asm
	mov.b64 	%rd86, {%r186, %r191};
	mov.b64 	%fd235, %rd86;
	add.s32 	%r203, %r145, 16;
	setp.gt.s32 	%p39, %r203, %r194;
	add.f64 	%fd236, %fd234, %fd235;
	selp.f64 	%fd343, %fd234, %fd236, %p39;
	setp.ne.s32 	%p40, %r145, 0;
	@%p40 bra 	$L__BB8_23;
	shr.u32 	%r204, %r5, 2;
	and.b32  	%r205, %r204, 248;
	mov.u32 	%r206, _ZZN3cub18CUB_300001_SM_10006detail6reduce18DeviceReduceKernelINS2_10policy_hubIdyN4cuda3std3__44plusIdEEE10Policy1000EN6thrust24THRUST_300001_SM_1000_NS6detail15normal_iteratorINSD_10device_ptrIdEEEEyS9_dNS7_10__identityEEEvT0_PT3_T1_NS0_13GridEvenShareISN_EET2_T4_E12temp_storage;
	add.s32 	%r207, %r206, %r205;
	st.shared.f64 	[%r207+16], %fd343;
$L__BB8_23:
	bar.sync 	0;
	setp.ne.s32 	%p41, %r5, 0;
	@%p41 bra 	$L__BB8_46;
	setp.gt.s32 	%p42, %r4, 32;
	ld.shared.f64 	%fd237, [_ZZN3cub18CUB_300001_SM_10006detail6reduce18DeviceReduceKernelINS2_10policy_hubIdyN4cuda3std3__44plusIdEEE10Policy1000EN6thrust24THRUST_300001_SM_1000_NS6detail15normal_iteratorINSD_10device_ptrIdEEEEyS9_dNS7_10__identityEEEvT0_PT3_T1_NS0_13GridEvenShareISN_EET2_T4_E12temp_storage+24];
	add.f64 	%fd238, %fd343, %fd237;
	selp.f64 	%fd239, %fd238, %fd343, %p42;
	setp.gt.s32 	%p43, %r4, 64;
	ld.shared.f64 	%fd240, [_ZZN3cub18CUB_300001_SM_10006detail6reduce18DeviceReduceKernelINS2_10policy_hubIdyN4cuda3std3__44plusIdEEE10Policy1000EN6thrust24THRUST_300001_SM_1000_NS6detail15normal_iteratorINSD_10device_ptrIdEEEEyS9_dNS7_10__identityEEEvT0_PT3_T1_NS0_13GridEvenShareISN_EET2_T4_E12temp_storage+32];
	add.f64 	%fd241, %fd240, %fd239;
	selp.f64 	%fd242, %fd241, %fd239, %p43;
	setp.gt.s32 	%p44, %r4, 96;
	ld.shared.f64 	%fd243, [_ZZN3cub18CUB_300001_SM_10006detail6reduce18DeviceReduceKernelINS2_10policy_hubIdyN4cuda3std3__44plusIdEEE10Policy1000EN6thrust24THRUST_300001_SM_1000_NS6detail15normal_iteratorINSD_10device_ptrIdEEEEyS9_dNS7_10__identityEEEvT0_PT3_T1_NS0_13GridEvenShareISN_EET2_T4_E12temp_storage+40];
	add.f64 	%fd244, %fd243, %fd242;
	selp.f64 	%fd245, %fd244, %fd242, %p44;
	setp.gt.s32 	%p45, %r4, 128;
	ld.shared.f64 	%fd246, [_ZZN3cub18CUB_300001_SM_10006detail6reduce18DeviceReduceKernelINS2_10policy_hubIdyN4cuda3std3__44plusIdEEE10Policy1000EN6thrust24THRUST_300001_SM_1000_NS6detail15normal_iteratorINSD_10device_ptrIdEEEEyS9_dNS7_10__identityEEEvT0_PT3_T1_NS0_13GridEvenShareISN_EET2_T4_E12temp_storage+48];
	add.f64 	%fd247, %fd246, %fd245;
	selp.f64 	%fd248, %fd247, %fd245, %p45;
	setp.gt.s32 	%p46, %r4, 160;
	ld.shared.f64 	%fd249, [_ZZN3cub18CUB_300001_SM_10006detail6reduce18DeviceReduceKernelINS2_10policy_hubIdyN4cuda3std3__44plusIdEEE10Policy1000EN6thrust24THRUST_300001_SM_1000_NS6detail15normal_iteratorINSD_10device_ptrIdEEEEyS9_dNS7_10__identityEEEvT0_PT3_T1_NS0_13GridEvenShareISN_EET2_T4_E12temp_storage+56];
	add.f64 	%fd250, %fd249, %fd248;
	selp.f64 	%fd251, %fd250, %fd248, %p46;
	setp.gt.s32 	%p47, %r4, 192;
	ld.shared.f64 	%fd252, [_ZZN3cub18CUB_300001_SM_10006detail6reduce18DeviceReduceKernelINS2_10policy_hubIdyN4cuda3std3__44plusIdEEE10Policy1000EN6thrust24THRUST_300001_SM_1000_NS6detail15normal_iteratorINSD_10device_ptrIdEEEEyS9_dNS7_10__identityEEEvT0_PT3_T1_NS0_13GridEvenShareISN_EET2_T4_E12temp_storage+64];
	add.f64 	%fd253, %fd252, %fd251;
	selp.f64 	%fd254, %fd253, %fd251, %p47;
	setp.gt.s32 	%p48, %r4, 224;
	ld.shared.f64 	%fd255, [_ZZN3cub18CUB_300001_SM_10006detail6reduce18DeviceReduceKernelINS2_10policy_hubIdyN4cuda3std3__44plusIdEEE10Policy1000EN6thrust24THRUST_300001_SM_1000_NS6detail15normal_iteratorINSD_10device_ptrIdEEEEyS9_dNS7_10__identityEEEvT0_PT3_T1_NS0_13GridEvenShareISN_EET2_T4_E12temp_storage+72];
	add.f64 	%fd256, %fd255, %fd254;
	selp.f64 	%fd257, %fd256, %fd254, %p48;
	setp.gt.s32 	%p49, %r4, 256;
	ld.shared.f64 	%fd258, [_ZZN3cub18CUB_300001_SM_10006detail6reduce18DeviceReduceKernelINS2_10policy_hubIdyN4cuda3std3__44plusIdEEE10Policy1000EN6thrust24THRUST_300001_SM_1000_NS6detail15normal_iteratorINSD_10device_ptrIdEEEEyS9_dNS7_10__identityEEEvT0_PT3_T1_NS0_13GridEvenShareISN_EET2_T4_E12temp_storage+80];
	add.f64 	%fd259, %fd258, %fd257;
	selp.f64 	%fd260, %fd259, %fd257, %p49;
	setp.gt.s32 	%p50, %r4, 288;
	ld.shared.f64 	%fd261, [_ZZN3cub18CUB_300001_SM_10006detail6reduce18DeviceReduceKernelINS2_10policy_hubIdyN4cuda3std3__44plusIdEEE10Policy1000EN6thrust24THRUST_300001_SM_1000_NS6detail15normal_iteratorINSD_10device_ptrIdEEEEyS9_dNS7_10__identityEEEvT0_PT3_T1_NS0_13GridEvenShareISN_EET2_T4_E12temp_storage+88];
	add.f64 	%fd262, %fd261, %fd260;
	selp.f64 	%fd263, %fd262, %fd260, %p50;
	setp.gt.s32 	%p51, %r4, 320;
	ld.shared.f64 	%fd264, [_ZZN3cub18CUB_300001_SM_10006detail6reduce18DeviceReduceKernelINS2_10policy_hubIdyN4cuda3std3__44plusIdEEE10Policy1000EN6thrust24THRUST_300001_SM_1000_NS6detail15normal_iteratorINSD_10device_ptrIdEEEEyS9_dNS7_10__identityEEEvT0_PT3_T1_NS0_13GridEvenShareISN_EET2_T4_E12temp_storage+96];
	add.f64 	%fd265, %fd264, %fd263;
	selp.f64 	%fd266, %fd265, %fd263, %p51;
	setp.gt.s32 	%p52, %r4, 352;
	ld.shared.f64 	%fd267, [_ZZN3cub18CUB_300001_SM_10006detail6reduce18DeviceReduceKernelINS2_10policy_hubIdyN4cuda3std3__44plusIdEEE10Policy1000EN6thrust24THRUST_300001_SM_1000_NS6detail15normal_iteratorINSD_10device_ptrIdEEEEyS9_dNS7_10__identityEEEvT0_PT3_T1_NS0_13GridEvenShareISN_EET2_T4_E12temp_storage+104];
	add.f64 	%fd268, %fd267, %fd266;
	selp.f64 	%fd269, %fd268, %fd266, %p52;
	setp.gt.s32 	%p53, %r4, 384;
	ld.shared.f64 	%fd270, [_ZZN3cub18CUB_300001_SM_10006detail6reduce18DeviceReduceKernelINS2_10policy_hubIdyN4cuda3std3__44plusIdEEE10Policy1000EN6thrust24THRUST_300001_SM_1000_NS6detail15normal_iteratorINSD_10device_ptrIdEEEEyS9_dNS7_10__identityEEEvT0_PT3_T1_NS0_13GridEvenShareISN_EET2_T4_E12temp_storage+112];
	add.f64 	%fd271, %fd270, %fd269;
	selp.f64 	%fd272, %fd271, %fd269, %p53;
	setp.gt.s32 	%p54, %r4, 416;
	ld.shared.f64 	%fd273, [_ZZN3cub18CUB_300001_SM_10006detail6reduce18DeviceReduceKernelINS2_10policy_hubIdyN4cuda3std3__44plusIdEEE10Policy1000EN6thrust24THRUST_300001_SM_1000_NS6detail15normal_iteratorINSD_10device_ptrIdEEEEyS9_dNS7_10__identityEEEvT0_PT3_T1_NS0_13GridEvenShareISN_EET2_T4_E12temp_storage+120];
	add.f64 	%fd274, %fd273, %fd272;
	selp.f64 	%fd275, %fd274, %fd272, %p54;
	setp.gt.s32 	%p55, %r4, 448;
	ld.shared.f64 	%fd276, [_ZZN3cub18CUB_300001_SM_10006detail6reduce18DeviceReduceKernelINS2_10policy_hubIdyN4cuda3std3__44plusIdEEE10Policy1000EN6thrust24THRUST_300001_SM_1000_NS6detail15normal_iteratorINSD_10device_ptrIdEEEEyS9_dNS7_10__identityEEEvT0_PT3_T1_NS0_13GridEvenShareISN_EET2_T4_E12temp_storage+128];
	add.f64 	%fd277, %fd276, %fd275;
	selp.f64 	%fd278, %fd277, %fd275, %p55;
	setp.gt.s32 	%p56, %r4, 480;
	ld.shared.f64 	%fd279, [_ZZN3cub18CUB_300001_SM_10006detail6reduce18DeviceReduceKernelINS2_10policy_hubIdyN4cuda3std3__44plusIdEEE10Policy1000EN6thrust24THRUST_300001_SM_1000_NS6detail15normal_iteratorINSD_10device_ptrIdEEEEyS9_dNS7_10__identityEEEvT0_PT3_T1_NS0_13GridEvenShareISN_EET2_T4_E12temp_storage+136];
	add.f64 	%fd280, %fd279, %fd278;
	selp.f64 	%fd343, %fd280, %fd278, %p56;
	bra.uni 	$L__BB8_46;
$L__BB8_25:
	cvt.u32.u64 	%r52, %rd4;
	mov.u32 	%r27, %tid.x;
	add.s32 	%r53, %r52, %r27;
	mul.wide.u32 	%rd27, %r53, 8;
	add.s64 	%rd28, %rd2, %rd27;
	ld.global.f64 	%fd41, [%rd28];
	ld.global.f64 	%fd42, [%rd28+4096];
	ld.global.f64 	%fd43, [%rd28+8192];
	ld.global.f64 	%fd44, [%rd28+12288];
	ld.global.f64 	%fd45, [%rd28+16384];
	ld.global.f64 	%fd46, [%rd28+20480];
	ld.global.f64 	%fd47, [%rd28+24576];
	add.f64 	%fd48, %fd41, %fd42;
	add.f64 	%fd49, %fd48, %fd43;
	add.f64 	%fd50, %fd49, %fd44;
	add.f64 	%fd51, %fd50, %fd45;
	add.f64 	%fd52, %fd51, %fd46;
	add.f64 	%fd342, %fd52, %fd47;
	setp.lt.u64 	%p2, %rd5, %rd3;
	@%p2 bra 	$L__BB8_42;
	cvt.u32.u64 	%r55, %rd3;
	cvt.u64.u32 	%rd10, %r27;
	add.s64 	%rd103, %rd4, %rd3;
	cvt.u32.u64 	%r28, %rd1;
	not.b32 	%r57, %r27;
	add.s32 	%r58, %r57, %r28;
	sub.s32 	%r59, %r58, %r55;
	sub.s32 	%r272, %r59, %r52;
	add.s64 	%rd29, %rd103, %rd10;
	shl.b64 	%rd30, %rd29, 3;
	add.s64 	%rd31, %rd30, %rd2;
	add.s64 	%rd102, %rd31, 32768;
	mov.b32 	%r273, 0;
	mov.u64 	%rd104, %rd4;
$L__BB8_27:
	cvt.s64.s32 	%rd16, %r50;
	add.s64 	%rd104, %rd104, %rd16;
	add.s64 	%rd32, %rd1, -3584;
	setp.gt.u64 	%p3, %rd104, %rd32;
	@%p3 bra 	$L__BB8_29;
	mul.lo.s32 	%r61, %r1, 3584;
	cvt.s64.s32 	%rd33, %r61;
	add.s64 	%rd34, %rd104, %rd10;
	shl.b64 	%rd35, %rd34, 3;
	add.s64 	%rd36, %rd2, %rd35;
	ld.global.f64 	%fd53, [%rd36];
	ld.global.f64 	%fd54, [%rd36+4096];
	ld.global.f64 	%fd55, [%rd36+8192];
	ld.global.f64 	%fd56, [%rd36+12288];
	ld.global.f64 	%fd57, [%rd36+16384];
	ld.global.f64 	%fd58, [%rd36+20480];
	ld.global.f64 	%fd59, [%rd36+24576];
	add.f64 	%fd60, %fd342, %fd53;
	add.f64 	%fd61, %fd60, %fd54;
	add.f64 	%fd62, %fd61, %fd55;
	add.f64 	%fd63, %fd62, %fd56;
	add.f64 	%fd64, %fd63, %fd57;
	add.f64 	%fd65, %fd64, %fd58;
	add.f64 	%fd342, %fd65, %fd59;
	sub.s64 	%rd37, %rd1, %rd104;
	setp.lt.u64 	%p4, %rd37, %rd33;
	add.s32 	%r273, %r273, 1;
	add.s64 	%rd103, %rd103, %rd33;
	sub.s32 	%r272, %r272, %r61;
	mul.wide.s32 	%rd38, %r61, 8;
	add.s64 	%rd102, %rd102, %rd38;
	@%p4 bra 	$L__BB8_42;
	bra.uni 	$L__BB8_27;
$L__BB8_29:
	setp.le.u64 	%p5, %rd1, %rd104;
	cvt.u32.u64 	%r62, %rd104;
	cvt.u32.u64 	%r63, %rd1;
	sub.s32 	%r64, %r63, %r62;
	setp.ge.s32 	%p6, %r27, %r64;
	or.pred  	%p7, %p5, %p6;
	@%p7 bra 	$L__BB8_42;
	cvt.u32.u64 	%r66, %rd16;
	cvt.u32.u64 	%r67, %rd4;
	not.b32 	%r68, %r27;
	add.s32 	%r69, %r68, %r28;
	add.s32 	%r70, %r66, %r67;
	sub.s32 	%r71, %r69, %r70;
	mul.lo.s32 	%r72, %r1, %r273;
	mad.lo.s32 	%r73, %r72, -3584, %r71;
	shr.u32 	%r74, %r73, 9;
	add.s32 	%r34, %r74, 1;
	and.b32  	%r35, %r34, 15;
	setp.lt.u32 	%p8, %r73, 7680;
	mov.u32 	%r276, %r27;
	@%p8 bra 	$L__BB8_33;
	shr.u32 	%r75, %r272, 9;
	add.s32 	%r76, %r75, 1;
	and.b32  	%r77, %r76, 16777200;
	neg.s32 	%r274, %r77;
	mov.u32 	%r276, %r27;
$L__BB8_32:
	.pragma "nounroll";
	ld.global.f64 	%fd67, [%rd102+-32768];
	add.f64 	%fd68, %fd342, %fd67;
	ld.global.f64 	%fd69, [%rd102+-28672];
	add.f64 	%fd70, %fd68, %fd69;
	ld.global.f64 	%fd71, [%rd102+-24576];
	add.f64 	%fd72, %fd70, %fd71;
	ld.global.f64 	%fd73, [%rd102+-20480];
	add.f64 	%fd74, %fd72, %fd73;
	ld.global.f64 	%fd75, [%rd102+-16384];
	add.f64 	%fd76, %fd74, %fd75;
	ld.global.f64 	%fd77, [%rd102+-12288];
	add.f64 	%fd78, %fd76, %fd77;
	ld.global.f64 	%fd79, [%rd102+-8192];
	add.f64 	%fd80, %fd78, %fd79;
	ld.global.f64 	%fd81, [%rd102+-4096];
	add.f64 	%fd82, %fd80, %fd81;
	ld.global.f64 	%fd83, [%rd102];
	add.f64 	%fd84, %fd82, %fd83;
	ld.global.f64 	%fd85, [%rd102+4096];
	add.f64 	%fd86, %fd84, %fd85;
	ld.global.f64 	%fd87, [%rd102+8192];
	add.f64 	%fd88, %fd86, %fd87;
	ld.global.f64 	%fd89, [%rd102+12288];
	add.f64 	%fd90, %fd88, %fd89;
	ld.global.f64 	%fd91, [%rd102+16384];
	add.f64 	%fd92, %fd90, %fd91;
	ld.global.f64 	%fd93, [%rd102+20480];
	add.f64 	%fd94, %fd92, %fd93;
	ld.global.f64 	%fd95, [%rd102+24576];
	add.f64 	%fd96, %fd94, %fd95;
	ld.global.f64 	%fd97, [%rd102+28672];
	add.f64 	%fd342, %fd96, %fd97;
	add.s32 	%r276, %r276, 8192;
	add.s32 	%r274, %r274, 16;
	add.s64 	%rd102, %rd102, 65536;
	setp.ne.s32 	%p9, %r274, 0;
	@%p9 bra 	$L__BB8_32;
$L__BB8_33:
	setp.eq.s32 	%p10, %r35, 0;
	@%p10 bra 	$L__BB8_42;
	and.b32  	%r42, %r34, 7;
	setp.lt.u32 	%p11, %r35, 8;
	@%p11 bra 	$L__BB8_36;
	cvt.u64.u32 	%rd39, %r276;
	add.s64 	%rd40, %rd104, %rd39;
	shl.b64 	%rd41, %rd40, 3;
	add.s64 	%rd42, %rd2, %rd41;
	ld.global.f64 	%fd99, [%rd42];
	add.f64 	%fd100, %fd342, %fd99;
	ld.global.f64 	%fd101, [%rd42+4096];
	add.f64 	%fd102, %fd100, %fd101;
	ld.global.f64 	%fd103, [%rd42+8192];
	add.f64 	%fd104, %fd102, %fd103;
	ld.global.f64 	%fd105, [%rd42+12288];
	add.f64 	%fd106, %fd104, %fd105;
	ld.global.f64 	%fd107, [%rd42+16384];
	add.f64 	%fd108, %fd106, %fd107;
	ld.global.f64 	%fd109, [%rd42+20480];
	add.f64 	%fd110, %fd108, %fd109;
	ld.global.f64 	%fd111, [%rd42+24576];
	add.f64 	%fd112, %fd110, %fd111;
	ld.global.f64 	%fd113, [%rd42+28672];
	add.f64 	%fd342, %fd112, %fd113;
	add.s32 	%r276, %r276, 4096;
$L__BB8_36:
	setp.eq.s32 	%p12, %r42, 0;
	@%p12 bra 	$L__BB8_42;
	setp.lt.u32 	%p13, %r42, 4;
	@%p13 bra 	$L__BB8_39;
	cvt.u64.u32 	%rd43, %r276;
	add.s64 	%rd44, %rd104, %rd43;
	shl.b64 	%rd45, %rd44, 3;
	add.s64 	%rd46, %rd2, %rd45;
	ld.global.f64 	%fd115, [%rd46];
	add.f64 	%fd116, %fd342, %fd115;
	ld.global.f64 	%fd117, [%rd46+4096];
	add.f64 	%fd118, %fd116, %fd117;
	ld.global.f64 	%fd119, [%rd46+8192];
	add.f64 	%fd120, %fd118, %fd119;
	ld.global.f64 	%fd121, [%rd46+12288];
	add.f64 	%fd342, %fd120, %fd121;
	add.s32 	%r276, %r276, 2048;
$L__BB8_39:
	and.b32  	%r78, %r34, 3;
	setp.eq.s32 	%p14, %r78, 0;
	@%p14 bra 	$L__BB8_42;
	cvt.u64.u32 	%rd47, %r276;
	add.s64 	%rd48, %rd47, %rd103;
	shl.b64 	%rd49, %rd48, 3;
	add.s64 	%rd106, %rd2, %rd49;
	cvt.u16.u32 	%rs1, %r272;
	shr.u16 	%rs2, %rs1, 9;
	add.s16 	%rs3, %rs2, 1;
	cvt.u32.u16 	%r79, %rs3;
	and.b32  	%r80, %r79, 3;
	neg.s32 	%r279, %r80;
$L__BB8_41:
	.pragma "nounroll";
	ld.global.f64 	%fd122, [%rd106];
	add.f64 	%fd342, %fd342, %fd122;
	add.s64 	%rd106, %rd106, 4096;
	add.s32 	%r279, %r279, 1;
	setp.ne.s32 	%p15, %r279, 0;
	@%p15 bra 	$L__BB8_41;
$L__BB8_42:
	// begin inline asm
	mov.u32 %r81, %laneid;
	// end inline asm
	mov.b64 	%rd50, %fd342;
	mov.b64 	{%r83, %r88}, %rd50;
	mov.b32 	%r89, 1;
	mov.b32 	%r130, 31;
	mov.b32 	%r131, -1;
	// begin inline asm
	shfl.sync.down.b32 %r82, %r83, %r89, %r130, %r131;
	// end inline asm
	// begin inline asm
	shfl.sync.down.b32 %r87, %r88, %r89, %r130, %r131;
	// end inline asm
	mov.b64 	%rd51, {%r82, %r87};
	mov.b64 	%fd123, %rd51;
	setp.gt.s32 	%p16, %r81, 30;
	add.f64 	%fd124, %fd342, %fd123;
	selp.f64 	%fd125, %fd342, %fd124, %p16;
	mov.b64 	%rd52, %fd125;
	mov.b64 	{%r93, %r98}, %rd52;
	mov.b32 	%r99, 2;
	// begin inline asm
	shfl.sync.down.b32 %r92, %r93, %r99, %r130, %r131;
	// end inline asm
	// begin inline asm
	shfl.sync.down.b32 %r97, %r98, %r99, %r130, %r131;
	// end inline asm
	mov.b64 	%rd53, {%r92, %r97};
	mov.b64 	%fd126, %rd53;
	setp.gt.s32 	%p17, %r81, 29;
	add.f64 	%fd127, %fd125, %fd126;
	selp.f64 	%fd128, %fd125, %fd127, %p17;
	mov.b64 	%rd54, %fd128;
	mov.b64 	{%r103, %r108}, %rd54;
	mov.b32 	%r109, 4;
	// begin inline asm
	shfl.sync.down.b32 %r102, %r103, %r109, %r130, %r131;
	// end inline asm
	// begin inline asm
	shfl.sync.down.b32 %r107, %r108, %r109, %r130, %r131;
	// end inline asm
	mov.b64 	%rd55, {%r102, %r107};
	mov.b64 	%fd129, %rd55;
	setp.gt.s32 	%p18, %r81, 27;
	add.f64 	%fd130, %fd128, %fd129;
	selp.f64 	%fd131, %fd128, %fd130, %p18;
	mov.b64 	%rd56, %fd131;
	mov.b64 	{%r113, %r118}, %rd56;
	mov.b32 	%r119, 8;
	// begin inline asm
	shfl.sync.down.b32 %r112, %r113, %r119, %r130, %r131;
	// end inline asm
	// begin inline asm
	shfl.sync.down.b32 %r117, %r118, %r119, %r130, %r131;
	// end inline asm
	mov.b64 	%rd57, {%r112, %r117};
	mov.b64 	%fd132, %rd57;
	setp.gt.s32 	%p19, %r81, 23;
	add.f64 	%fd133, %fd131, %fd132;
	selp.f64 	%fd134, %fd131, %fd133, %p19;
	mov.b64 	%rd58, %fd134;
	mov.b64 	{%r123, %r128}, %rd58;
	mov.b32 	%r129, 16;
	// begin inline asm
	shfl.sync.down.b32 %r122, %r123, %r129, %r130, %r131;
	// end inline asm
	// begin inline asm
	shfl.sync.down.b32 %r127, %r128, %r129, %r130, %r131;
	// end inline asm
	mov.b64 	%rd59, {%r122, %r127};
	mov.b64 	%fd135, %rd59;
	setp.gt.s32 	%p20, %r81, 15;
	add.f64 	%fd37, %fd134, %fd135;
	selp.f64 	%fd343, %fd134, %fd37, %p20;
	setp.ne.s32 	%p21, %r81, 0;
	@%p21 bra 	$L__BB8_44;
	shr.u32 	%r132, %r27, 2;
	and.b32  	%r133, %r132, 248;
	mov.u32 	%r134, _ZZN3cub18CUB_300001_SM_10006detail6reduce18DeviceReduceKernelINS2_10policy_hubIdyN4cuda3std3__44plusIdEEE10Policy1000EN6thrust24THRUST_300001_SM_1000_NS6detail15normal_iteratorINSD_10device_ptrIdEEEEyS9_dNS7_10__identityEEEvT0_PT3_T1_NS0_13GridEvenShareISN_EET2_T4_E12temp_storage;
	add.s32 	%r135, %r134, %r133;
	st.shared.f64 	[%r135+16], %fd37;
$L__BB8_44:
	bar.sync 	0;
	setp.ne.s32 	%p22, %r27, 0;
	@%p22 bra 	$L__BB8_46;
	ld.shared.f64 	%fd136, [_ZZN3cub18CUB_300001_SM_10006detail6reduce18DeviceReduceKernelINS2_10policy_hubIdyN4cuda3std3__44plusIdEEE10Policy1000EN6thrust24THRUST_300001_SM_1000_NS6detail15normal_iteratorINSD_10device_ptrIdEEEEyS9_dNS7_10__identityEEEvT0_PT3_T1_NS0_13GridEvenShareISN_EET2_T4_E12temp_storage+24];
	add.f64 	%fd137, %fd343, %fd136;
	ld.shared.f64 	%fd138, [_ZZN3cub18CUB_300001_SM_10006detail6reduce18DeviceReduceKernelINS2_10policy_hubIdyN4cuda3std3__44plusIdEEE10Policy1000EN6thrust24THRUST_300001_SM_1000_NS6detail15normal_iteratorINSD_10device_ptrIdEEEEyS9_dNS7_10__identityEEEvT0_PT3_T1_NS0_13GridEvenShareISN_EET2_T4_E12temp_storage+32];
	add.f64 	%fd139, %fd137, %fd138;
	ld.shared.f64 	%fd140, [_ZZN3cub18CUB_300001_SM_10006detail6reduce18DeviceReduceKernelINS2_10policy_hubIdyN4cuda3std3__44plusIdEEE10Policy1000EN6thrust24THRUST_300001_SM_1000_NS6detail15normal_iteratorINSD_10device_ptrIdEEEEyS9_dNS7_10__identityEEEvT0_PT3_T1_NS0_13GridEvenShareISN_EET2_T4_E12temp_storage+40];
	add.f64 	%fd141, %fd139, %fd140;
	ld.shared.f64 	%fd142, [_ZZN3cub18CUB_300001_SM_10006detail6reduce18DeviceReduceKernelINS2_10policy_hubIdyN4cuda3std3__44plusIdEEE10Policy1000EN6thrust24THRUST_300001_SM_1000_NS6detail15normal_iteratorINSD_10device_ptrIdEEEEyS9_dNS7_10__identityEEEvT0_PT3_T1_NS0_13GridEvenShareISN_EET2_T4_E12temp_storage+48];
	add.f64 	%fd143, %fd141, %fd142;
	ld.shared.f64 	%fd144, [_ZZN3cub18CUB_300001_SM_10006detail6reduce18DeviceReduceKernelINS2_10policy_hubIdyN4cuda3std3__44plusIdEEE10Policy1000EN6thrust24THRUST_300001_SM_1000_NS6detail15normal_iteratorINSD_10device_ptrIdEEEEyS9_dNS7_10__identityEEEvT0_PT3_T1_NS0_13GridEvenShareISN_EET2_T4_E12temp_storage+56];
	add.f64 	%fd145, %fd143, %fd144;
	ld.shared.f64 	%fd146, [_ZZN3cub18CUB_300001_SM_10006detail6reduce18DeviceReduceKernelINS2_10policy_hubIdyN4cuda3std3__44plusIdEEE10Policy1000EN6thrust24THRUST_300001_SM_1000_NS6detail15normal_iteratorINSD_10device_ptrIdEEEEyS9_dNS7_10__identityEEEvT0_PT3_T1_NS0_13GridEvenShareISN_EET2_T4_E12temp_storage+64];
	add.f64 	%fd147, %fd145, %fd146;
	ld.shared.f64 	%fd148, [_ZZN3cub18CUB_300001_SM_10006detail6reduce18DeviceReduceKernelINS2_10policy_hubIdyN4cuda3std3__44plusIdEEE10Policy1000EN6thrust24THRUST_300001_SM_1000_NS6detail15normal_iteratorINSD_10device_ptrIdEEEEyS9_dNS7_10__identityEEEvT0_PT3_T1_NS0_13GridEvenShareISN_EET2_T4_E12temp_storage+72];
	add.f64 	%fd149, %fd147, %fd148;
	ld.shared.f64 	%fd150, [_ZZN3cub18CUB_300001_SM_10006detail6reduce18DeviceReduceKernelINS2_10policy_hubIdyN4cuda3std3__44plusIdEEE10Policy1000EN6thrust24THRUST_300001_SM_1000_NS6detail15normal_iteratorINSD_10device_ptrIdEEEEyS9_dNS7_10__identityEEEvT0_PT3_T1_NS0_13GridEvenShareISN_EET2_T4_E12temp_storage+80];
	add.f64 	%fd151, %fd149, %fd150;
	ld.shared.f64 	%fd152, [_ZZN3cub18CUB_300001_SM_10006detail6reduce18DeviceReduceKernelINS2_10policy_hubIdyN4cuda3std3__44plusIdEEE10Policy1000EN6thrust24THRUST_300001_SM_1000_NS6detail15normal_iteratorINSD_10device_ptrIdEEEEyS9_dNS7_10__identityEEEvT0_PT3_T1_NS0_13GridEvenShareISN_EET2_T4_E12temp_storage+88];
	add.f64 	%fd153, %fd151, %fd152;
	ld.shared.f64 	%fd154, [_ZZN3cub18CUB_300001_SM_10006detail6reduce18DeviceReduceKernelINS2_10policy_hubIdyN4cuda3std3__44plusIdEEE10Policy1000EN6thrust24THRUST_300001_SM_1000_NS6detail15normal_iteratorINSD_10device_ptrIdEEEEyS9_dNS7_10__identityEEEvT0_PT3_T1_NS0_13GridEvenShareISN_EET2_T4_E12temp_storage+96];
	add.f64 	%fd155, %fd153, %fd154;
	ld.shared.f64 	%fd156, [_ZZN3cub18CUB_300001_SM_10006detail6reduce18DeviceReduceKernelINS2_10policy_hubIdyN4cuda3std3__44plusIdEEE10Policy1000EN6thrust24THRUST_300001_SM_1000_NS6detail15normal_iteratorINSD_10device_ptrIdEEEEyS9_dNS7_10__identityEEEvT0_PT3_T1_NS0_13GridEvenShareISN_EET2_T4_E12temp_storage+104];
	add.f64 	%fd157, %fd155, %fd156;
	ld.shared.f64 	%fd158, [_ZZN3cub18CUB_300001_SM_10006detail6reduce18DeviceReduceKernelINS2_10policy_hubIdyN4cuda3std3__44plusIdEEE10Policy1000EN6thrust24THRUST_300001_SM_1000_NS6detail15normal_iteratorINSD_10device_ptrIdEEEEyS9_dNS7_10__identityEEEvT0_PT3_T1_NS0_13GridEvenShareISN_EET2_T4_E12temp_storage+112];
	add.f64 	%fd159, %fd157, %fd158;
	ld.shared.f64 	%fd160, [_ZZN3cub18CUB_300001_SM_10006detail6reduce18DeviceReduceKernelINS2_10policy_hubIdyN4cuda3std3__44plusIdEEE10Policy1000EN6thrust24THRUST_300001_SM_1000_NS6detail15normal_iteratorINSD_10device_ptrIdEEEEyS9_dNS7_10__identityEEEvT0_PT3_T1_NS0_13GridEvenShareISN_EET2_T4_E12temp_storage+120];
	add.f64 	%fd161, %fd159, %fd160;
	ld.shared.f64 	%fd162, [_ZZN3cub18CUB_300001_SM_10006detail6reduce18DeviceReduceKernelINS2_10policy_hubIdyN4cuda3std3__44plusIdEEE10Policy1000EN6thrust24THRUST_300001_SM_1000_NS6detail15normal_iteratorINSD_10device_ptrIdEEEEyS9_dNS7_10__identityEEEvT0_PT3_T1_NS0_13GridEvenShareISN_EET2_T4_E12temp_storage+128];
	add.f64 	%fd163, %fd161, %fd162;
	ld.shared.f64 	%fd164, [_ZZN3cub18CUB_300001_SM_10006detail6reduce18DeviceReduceKernelINS2_10policy_hubIdyN4cuda3std3__44plusIdEEE10Policy1000EN6thrust24THRUST_300001_SM_1000_NS6detail15normal_iteratorINSD_10device_ptrIdEEEEyS9_dNS7_10__identityEEEvT0_PT3_T1_NS0_13GridEvenShareISN_EET2_T4_E12temp_storage+136];
	add.f64 	%fd343, %fd163, %fd164;
$L__BB8_46:
	mov.u32 	%r263, %tid.x;
	setp.ne.s32 	%p64, %r263, 0;
	@%p64 bra 	$L__BB8_48;
	ld.param.u64 	%rd100, [_ZN3cub18CUB_300001_SM_10006detail6reduce18DeviceReduceKernelINS2_10policy_hubIdyN4cuda3std3__44plusIdEEE10Policy1000EN6thrust24THRUST_300001_SM_1000_NS6detail15normal_iteratorINSD_10device_ptrIdEEEEyS9_dNS7_10__identityEEEvT0_PT3_T1_NS0_13GridEvenShareISN_EET2_T4__param_1];
	cvta.to.global.u64 	%rd97, %rd100;
	mul.wide.u32 	%rd98, %r2, 8;
	add.s64 	%rd99, %rd97, %rd98;
	st.global.f64 	[%rd99], %fd343;
$L__BB8_48:
	ret;

}
	// .globl	_ZN3cub18CUB_300001_SM_10006detail6reduce28DeviceReduceSingleTileKernelINS2_10policy_hubIdyN4cuda3std3__44plusIdEEE10Policy1000EPdSC_iS9_ddNS7_10__identityEEEvT0_T1_T2_T3_T4_T6_
.visible .entry _ZN3cub18CUB_300001_SM_10006detail6reduce28DeviceReduceSingleTileKernelINS2_10policy_hubIdyN4cuda3std3__44plusIdEEE10Policy1000EPdSC_iS9_ddNS7_10__identityEEEvT0_T1_T2_T3_T4_T6_(
	.param .u64 .ptr .align 1 _ZN3cub18CUB_300001_SM_10006detail6reduce28DeviceReduceSingleTileKernelINS2_10policy_hubIdyN4cuda3std3__44plusIdEEE10Policy1000EPdSC_iS9_ddNS7_10__identityEEEvT0_T1_T2_T3_T4_T6__param_0,
	.param .u64 .ptr .align 1 _ZN3cub18CUB_300001_SM_10006detail6reduce28DeviceReduceSingleTileKernelINS2_10policy_hubIdyN4cuda3std3__44plusIdEEE10Policy1000EPdSC_iS9_ddNS7_10__identityEEEvT0_T1_T2_T3_T4_T6__param_1,
	.param .u32 _ZN3cub18CUB_300001_SM_10006detail6reduce28DeviceReduceSingleTileKernelINS2_10policy_hubIdyN4cuda3std3__44plusIdEEE10Policy1000EPdSC_iS9_ddNS7_10__identityEEEvT0_T1_T2_T3_T4_T6__param_2,
	.param .align 1 .b8 _ZN3cub18CUB_300001_SM_10006detail6reduce28DeviceReduceSingleTileKernelINS2_10policy_hubIdyN4cuda3std3__44plusIdEEE10Policy1000EPdSC_iS9_ddNS7_10__identityEEEvT0_T1_T2_T3_T4_T6__param_3[1],
	.param .f64 _ZN3cub18CUB_300001_SM_10006detail6reduce28DeviceReduceSingleTileKernelINS2_10policy_hubIdyN4cuda3std3__44plusIdEEE10Policy1000EPdSC_iS9_ddNS7_10__identityEEEvT0_T1_T2_T3_T4_T6__param_4,
	.param .align 1 .b8 _ZN3cub18CUB_300001_SM_10006detail6reduce28DeviceReduceSingleTileKernelINS2_10policy_hubIdyN4cuda3std3__44plusIdEEE10Policy1000EPdSC_iS9_ddNS7_10__identityEEEvT0_T1_T2_T3_T4_T6__param_5[1]
)
.maxntid 512
.minnctapersm 1
{
	.reg .pred 	%p<58>;
	.reg .b32 	%r<238>;
	.reg .b64 	%rd<104>;
	.reg .b64 	%fd<232>;
	// demoted variable
	.shared .align 8 .b8 _ZZN3cub18CUB_300001_SM_10006detail6reduce28DeviceReduceSingleTileKernelINS2_10policy_hubIdyN4cuda3std3__44plusIdEEE10Policy1000EPdSC_iS9_ddNS7_10__identityEEEvT0_T1_T2_T3_T4_T6_E12temp_storage[152];
	ld.param.u64 	%rd8, [_ZN3cub18CUB_300001_SM_10006detail6reduce28DeviceReduceSingleTileKernelINS2_10policy_hubIdyN4cuda3std3__44plusIdEEE10Policy1000EPdSC_iS9_ddNS7_10__identityEEEvT0_T1_T2_T3_T4_T6__param_0];
	ld.param.u64 	%rd9, [_ZN3cub18CUB_300001_SM_10006detail6reduce28DeviceReduceSingleTileKernelINS2_10policy_hubIdyN4cuda3std3__44plusIdEEE10Policy1000EPdSC_iS9_ddNS7_10__identityEEEvT0_T1_T2_T3_T4_T6__param_1];
	ld.param.u32 	%r34, [_ZN3cub18CUB_300001_SM_10006detail6reduce28DeviceReduceSingleTileKernelINS2_10policy_hubIdyN4cuda3std3__44plusIdEEE10Policy1000EPdSC_iS9_ddNS7_10__identityEEEvT0_T1_T2_T3_T4_T6__param_2];
	ld.param.f64 	%fd30, [_ZN3cub18CUB_300001_SM_10006detail6reduce28DeviceReduceSingleTileKernelINS2_10policy_hubIdyN4cuda3std3__44plusIdEEE10Policy1000EPdSC_iS9_ddNS7_10__identityEEEvT0_T1_T2_T3_T4_T6__param_4];
	cvta.to.global.u64 	%rd1, %rd9;
	setp.ne.s32 	%p1, %r34, 0;
	@%p1 bra 	$L__BB9_3;
	mov.u32 	%r224, %tid.x;
	setp.ne.s32 	%p57, %r224, 0;
	@%p57 bra 	$L__BB9_39;
	st.global.f64 	[%rd1], %fd30;
	bra.uni 	$L__BB9_39;
$L__BB9_3:
	setp.gt.s32 	%p2, %r34, 3583;
	@%p2 bra 	$L__BB9_21;
	mov.u32 	%r1, %tid.x;
	setp.ge.s32 	%p19, %r1, %r34;
	mov.f64 	%fd223, 0d0000000000000000;
	mov.u32 	%r228, %r1;
	@%p19 bra 	$L__BB9_6;
	mul.wide.u32 	%rd69, %r1, 8;
	add.s64 	%rd68, %rd8, %rd69;
	// begin inline asm
	ld.global.nc.u64 %rd67, [%rd68];
	// end inline asm
	mov.b64 	%fd223, %rd67;
	add.s32 	%r228, %r1, 512;
$L__BB9_6:
	setp.ge.s32 	%p20, %r228, %r34;
	@%p20 bra 	$L__BB9_12;
	not.b32 	%r100, %r228;
	add.s32 	%r4, %r34, %r100;
	and.b32  	%r101, %r4, 1536;
	setp.eq.s32 	%p21, %r101, 1536;
	@%p21 bra 	$L__BB9_10;
	mul.wide.u32 	%rd70, %r228, 8;
	add.s64 	%rd102, %rd8, %rd70;
	shr.u32 	%r102, %r4, 9;
	add.s32 	%r103, %r102, 1;
	and.b32  	%r104, %r103, 3;
	neg.s32 	%r226, %r104;
$L__BB9_9:
	.pragma "nounroll";
	// begin inline asm
	ld.global.nc.u64 %rd71, [%rd102];
	// end inline asm
	mov.b64 	%fd109, %rd71;
	add.f64 	%fd223, %fd223, %fd109;
	add.s32 	%r228, %r228, 512;
	add.s64 	%rd102, %rd102, 4096;
	add.s32 	%r226, %r226, 1;
	setp.ne.s32 	%p22, %r226, 0;
	@%p22 bra 	$L__BB9_9;
$L__BB9_10:
	setp.lt.u32 	%p23, %r4, 1536;
	@%p23 bra 	$L__BB9_12;
$L__BB9_11:
	mul.wide.s32 	%rd81, %r228, 8;
	add.s64 	%rd74, %rd8, %rd81;
	// begin inline asm
	ld.global.nc.u64 %rd73, [%rd74];
	// end inline asm
	mov.b64 	%fd110, %rd73;
	add.f64 	%fd111, %fd223, %fd110;
	add.s64 	%rd76, %rd74, 4096;
	// begin inline asm
	ld.global.nc.u64 %rd75, [%rd76];
	// end inline asm
	mov.b64 	%fd112, %rd75;
	add.f64 	%fd113, %fd111, %fd112;
	add.s64 	%rd78, %rd74, 8192;
	// begin inline asm
	ld.global.nc.u64 %rd77, [%rd78];
	// end inline asm
	mov.b64 	%fd114, %rd77;
	add.f64 	%fd115, %fd113, %fd114;
	add.s64 	%rd80, %rd74, 12288;
	// begin inline asm
	ld.global.nc.u64 %rd79, [%rd80];
	// end inline asm
	mov.b64 	%fd116, %rd79;
	add.f64 	%fd223, %fd115, %fd116;
	add.s32 	%r228, %r228, 2048;
	setp.lt.s32 	%p24, %r228, %r34;
	@%p24 bra 	$L__BB9_11;
$L__BB9_12:
	setp.lt.s32 	%p25, %r34, 512;
	@%p25 bra 	$L__BB9_17;
	// begin inline asm
	mov.u32 %r168, %laneid;
	// end inline asm
	mov.b64 	%rd92, %fd223;
	mov.b64 	{%r170, %r175}, %rd92;
	mov.b32 	%r176, 1;
	mov.b32 	%r217, 31;
	mov.b32 	%r218, -1;
	// begin inline asm
	shfl.sync.down.b32 %r169, %r170, %r176, %r217, %r218;
	// end inline asm
	// begin inline asm
	shfl.sync.down.b32 %r174, %r175, %r176, %r217, %r218;
	// end inline asm
	mov.b64 	%rd93, {%r169, %r174};
	mov.b64 	%fd175, %rd93;
	setp.gt.s32 	%p49, %r168, 30;
	add.f64 	%fd176, %fd223, %fd175;
	selp.f64 	%fd177, %fd223, %fd176, %p49;
	mov.b64 	%rd94, %fd177;
	mov.b64 	{%r180, %r185}, %rd94;
	mov.b32 	%r186, 2;
	// begin inline asm
	shfl.sync.down.b32 %r179, %r180, %r186, %r217, %r218;
	// end inline asm
	// begin inline asm
	shfl.sync.down.b32 %r184, %r185, %r186, %r217, %r218;
	// end inline asm
	mov.b64 	%rd95, {%r179, %r184};
	mov.b64 	%fd178, %rd95;
	setp.gt.s32 	%p50, %r168, 29;
	add.f64 	%fd179, %fd177, %fd178;
	selp.f64 	%fd180, %fd177, %fd179, %p50;
	mov.b64 	%rd96, %fd180;
	mov.b64 	{%r190, %r195}, %rd96;
	mov.b32 	%r196, 4;
	// begin inline asm
	shfl.sync.down.b32 %r189, %r190, %r196, %r217, %r218;
	// end inline asm
	// begin inline asm
	shfl.sync.down.b32 %r194, %r195, %r196, %r217, %r218;
	// end inline asm
	mov.b64 	%rd97, {%r189, %r194};
	mov.b64 	%fd181, %rd97;
	setp.gt.s32 	%p51, %r168, 27;
	add.f64 	%fd182, %fd180, %fd181;
	selp.f64 	%fd183, %fd180, %fd182, %p51;
	mov.b64 	%rd98, %fd183;
	mov.b64 	{%r200, %r205}, %rd98;
	mov.b32 	%r206, 8;
	// begin inline asm
	shfl.sync.down.b32 %r199, %r200, %r206, %r217, %r218;
	// end inline asm
	// begin inline asm
	shfl.sync.down.b32 %r204, %r205, %r206, %r217, %r218;
	// end inline asm
	mov.b64 	%rd99, {%r199, %r204};
	mov.b64 	%fd184, %rd99;
	setp.gt.s32 	%p52, %r168, 23;
	add.f64 	%fd185, %fd183, %fd184;
	selp.f64 	%fd186, %fd183, %fd185, %p52;
	mov.b64 	%rd100, %fd186;
	mov.b64 	{%r210, %r215}, %rd100;
	mov.b32 	%r216, 16;
	// begin inline asm
	shfl.sync.down.b32 %r209, %r210, %r216, %r217, %r218;
	// end inline asm
	// begin inline asm
	shfl.sync.down.b32 %r214, %r215, %r216, %r217, %r218;
	// end inline asm
	mov.b64 	%rd101, {%r209, %r214};
	mov.b64 	%fd187, %rd101;
	setp.gt.s32 	%p53, %r168, 15;
	add.f64 	%fd10, %fd186, %fd187;
	selp.f64 	%fd231, %fd186, %fd10, %p53;
	setp.ne.s32 	%p54, %r168, 0;
	@%p54 bra 	$L__BB9_15;
	shr.u32 	%r219, %r1, 2;
	and.b32  	%r220, %r219, 248;
	mov.u32 	%r221, _ZZN3cub18CUB_300001_SM_10006detail6reduce28DeviceReduceSingleTileKernelINS2_10policy_hubIdyN4cuda3std3__44plusIdEEE10Policy1000EPdSC_iS9_ddNS7_10__identityEEEvT0_T1_T2_T3_T4_T6_E12temp_storage;
	add.s32 	%r222, %r221, %r220;
	st.shared.f64 	[%r222+16], %fd10;
$L__BB9_15:
	bar.sync 	0;
	setp.ne.s32 	%p55, %r1, 0;
	@%p55 bra 	$L__BB9_37;
	ld.shared.f64 	%fd188, [_ZZN3cub18CUB_300001_SM_10006detail6reduce28DeviceReduceSingleTileKernelINS2_10policy_hubIdyN4cuda3std3__44plusIdEEE10Policy1000EPdSC_iS9_ddNS7_10__identityEEEvT0_T1_T2_T3_T4_T6_E12temp_storage+24];
	add.f64 	%fd189, %fd231, %fd188;
	ld.shared.f64 	%fd190, [_ZZN3cub18CUB_300001_SM_10006detail6reduce28DeviceReduceSingleTileKernelINS2_10policy_hubIdyN4cuda3std3__44plusIdEEE10Policy1000EPdSC_iS9_ddNS7_10__identityEEEvT0_T1_T2_T3_T4_T6_E12temp_storage+32];
	add.f64 	%fd191, %fd189, %fd190;
	ld.shared.f64 	%fd192, [_ZZN3cub18CUB_300001_SM_10006detail6reduce28DeviceReduceSingleTileKernelINS2_10policy_hubIdyN4cuda3std3__44plusIdEEE10Policy1000EPdSC_iS9_ddNS7_10__identityEEEvT0_T1_T2_T3_T4_T6_E12temp_storage+40];
	add.f64 	%fd193, %fd191, %fd192;
	ld.shared.f64 	%fd194, [_ZZN3cub18CUB_300001_SM_10006detail6reduce28DeviceReduceSingleTileKernelINS2_10policy_hubIdyN4cuda3std3__44plusIdEEE10Policy1000EPdSC_iS9_ddNS7_10__identityEEEvT0_T1_T2_T3_T4_T6_E12temp_storage+48];
	add.f64 	%fd195, %fd193, %fd194;
	ld.shared.f64 	%fd196, [_ZZN3cub18CUB_300001_SM_10006detail6reduce28DeviceReduceSingleTileKernelINS2_10policy_hubIdyN4cuda3std3__44plusIdEEE10Policy1000EPdSC_iS9_ddNS7_10__identityEEEvT0_T1_T2_T3_T4_T6_E12temp_storage+56];
	add.f64 	%fd197, %fd195, %fd196;
	ld.shared.f64 	%fd198, [_ZZN3cub18CUB_300001_SM_10006detail6reduce28DeviceReduceSingleTileKernelINS2_10policy_hubIdyN4cuda3std3__44plusIdEEE10Policy1000EPdSC_iS9_ddNS7_10__identityEEEvT0_T1_T2_T3_T4_T6_E12temp_storage+64];
	add.f64 	%fd199, %fd197, %fd198;
	ld.shared.f64 	%fd200, [_ZZN3cub18CUB_300001_SM_10006detail6reduce28DeviceReduceSingleTileKernelINS2_10policy_hubIdyN4cuda3std3__44plusIdEEE10Policy1000EPdSC_iS9_ddNS7_10__identityEEEvT0_T1_T2_T3_T4_T6_E12temp_storage+72];
	add.f64 	%fd201, %fd199, %fd200;
	ld.shared.f64 	%fd202, [_ZZN3cub18CUB_300001_SM_10006detail6reduce28DeviceReduceSingleTileKernelINS2_10policy_hubIdyN4cuda3std3__44plusIdEEE10Policy1000EPdSC_iS9_ddNS7_10__identityEEEvT0_T1_T2_T3_T4_T6_E12temp_storage+80];
	add.f64 	%fd203, %fd201, %fd202;
	ld.shared.f64 	%fd204, [_ZZN3cub18CUB_300001_SM_10006detail6reduce28DeviceReduceSingleTileKernelINS2_10policy_hubIdyN4cuda3std3__44plusIdEEE10Policy1000EPdSC_iS9_ddNS7_10__identityEEEvT0_T1_T2_T3_T4_T6_E12temp_storage+88];
	add.f64 	%fd205, %fd203, %fd204;
	ld.shared.f64 	%fd206, [_ZZN3cub18CUB_300001_SM_10006detail6reduce28DeviceReduceSingleTileKernelINS2_10policy_hubIdyN4cuda3std3__44plusIdEEE10Policy1000EPdSC_iS9_ddNS7_10__identityEEEvT0_T1_T2_T3_T4_T6_E12temp_storage+96];
	add.f64 	%fd207, %fd205, %fd206;
	ld.shared.f64 	%fd208, [_ZZN3cub18CUB_300001_SM_10006detail6reduce28DeviceReduceSingleTileKernelINS2_10policy_hubIdyN4cuda3std3__44plusIdEEE10Policy1000EPdSC_iS9_ddNS7_10__identityEEEvT0_T1_T2_T3_T4_T6_E12temp_storage+104];
	add.f64 	%fd209, %fd207, %fd208;
	ld.shared.f64 	%fd210, [_ZZN3cub18CUB_300001_SM_10006detail6reduce28DeviceReduceSingleTileKernelINS2_10policy_hubIdyN4cuda3std3__44plusIdEEE10Policy1000EPdSC_iS9_ddNS7_10__identityEEEvT0_T1_T2_T3_T4_T6_E12temp_storage+112];
	add.f64 	%fd211, %fd209, %fd210;
	ld.shared.f64 	%fd212, [_ZZN3cub18CUB_300001_SM_10006detail6reduce28DeviceReduceSingleTileKernelINS2_10policy_hubIdyN4cuda3std3__44plusIdEEE10Policy1000EPdSC_iS9_ddNS7_10__identityEEEvT0_T1_T2_T3_T4_T6_E12temp_storage+120];
	add.f64 	%fd213, %fd211, %fd212;
	ld.shared.f64 	%fd214, [_ZZN3cub18CUB_300001_SM_10006detail6reduce28DeviceReduceSingleTileKernelINS2_10policy_hubIdyN4cuda3std3__44plusIdEEE10Policy1000EPdSC_iS9_ddNS7_10__identityEEEvT0_T1_T2_T3_T4_T6_E12temp_storage+128];
	add.f64 	%fd215, %fd213, %fd214;
	ld.shared.f64 	%fd216, [_ZZN3cub18CUB_300001_SM_10006detail6reduce28DeviceReduceSingleTileKernelINS2_10policy_hubIdyN4cuda3std3__44plusIdEEE10Policy1000EPdSC_iS9_ddNS7_10__identityEEEvT0_T1_T2_T3_T4_T6_E12temp_storage+136];
	add.f64 	%fd231, %fd215, %fd216;
	bra.uni 	$L__BB9_37;
$L__BB9_17:
	// begin inline asm
	mov.u32 %r105, %laneid;
	// end inline asm
	and.b32  	%r156, %r1, 992;
	add.s32 	%r157, %r156, 32;
	setp.gt.s32 	%p26, %r157, %r34;
	not.b32 	%r158, %r156;
	add.s32 	%r159, %r34, %r158;
	selp.b32 	%r154, %r159, 31, %p26;
	mov.b64 	%rd82, %fd223;
	mov.b64 	{%r107, %r112}, %rd82;
	mov.b32 	%r113, 1;
	mov.b32 	%r155, -1;
	// begin inline asm
	shfl.sync.down.b32 %r106, %r107, %r113, %r154, %r155;
	// end inline asm
	// begin inline asm
	shfl.sync.down.b32 %r111, %r112, %r113, %r154, %r155;
	// end inline asm
	mov.b64 	%rd83, {%r106, %r111};
	mov.b64 	%fd117, %rd83;
	setp.lt.s32 	%p27, %r105, %r154;
	add.f64 	%fd118, %fd223, %fd117;
	selp.f64 	%fd119, %fd118, %fd223, %p27;
	mov.b64 	%rd84, %fd119;
	mov.b64 	{%r117, %r122}, %rd84;
	mov.b32 	%r123, 2;
	// begin inline asm
	shfl.sync.down.b32 %r116, %r117, %r123, %r154, %r155;
	// end inline asm
	// begin inline asm
	shfl.sync.down.b32 %r121, %r122, %r123, %r154, %r155;
	// end inline asm
	mov.b64 	%rd85, {%r116, %r121};
	mov.b64 	%fd120, %rd85;
	add.s32 	%r160, %r105, 2;
	setp.gt.s32 	%p28, %r160, %r154;
	add.f64 	%fd121, %fd119, %fd120;
	selp.f64 	%fd122, %fd119, %fd121, %p28;
	mov.b64 	%rd86, %fd122;
	mov.b64 	{%r127, %r132}, %rd86;
	mov.b32 	%r133, 4;
	// begin inline asm
	shfl.sync.down.b32 %r126, %r127, %r133, %r154, %r155;
	// end inline asm
	// begin inline asm
	shfl.sync.down.b32 %r131, %r132, %r133, %r154, %r155;
	// end inline asm
	mov.b64 	%rd87, {%r126, %r131};
	mov.b64 	%fd123, %rd87;
	add.s32 	%r161, %r105, 4;
	setp.gt.s32 	%p29, %r161, %r154;
	add.f64 	%fd124, %fd122, %fd123;
	selp.f64 	%fd125, %fd122, %fd124, %p29;
	mov.b64 	%rd88, %fd125;
	mov.b64 	{%r137, %r142}, %rd88;
	mov.b32 	%r143, 8;
	// begin inline asm
	shfl.sync.down.b32 %r136, %r137, %r143, %r154, %r155;
	// end inline asm
	// begin inline asm
	shfl.sync.down.b32 %r141, %r142, %r143, %r154, %r155;
	// end inline asm
	mov.b64 	%rd89, {%r136, %r141};
	mov.b64 	%fd126, %rd89;
	add.s32 	%r162, %r105, 8;
	setp.gt.s32 	%p30, %r162, %r154;
	add.f64 	%fd127, %fd125, %fd126;
	selp.f64 	%fd128, %fd125, %fd127, %p30;
	mov.b64 	%rd90, %fd128;
	mov.b64 	{%r147, %r152}, %rd90;
	mov.b32 	%r153, 16;
	// begin inline asm
	shfl.sync.down.b32 %r146, %r147, %r153, %r154, %r155;
	// end inline asm
	// begin inline asm
	shfl.sync.down.b32 %r151, %r152, %r153, %r154, %r155;
	// end inline asm
	mov.b64 	%rd91, {%r146, %r151};
	mov.b64 	%fd129, %rd91;
	add.s32 	%r163, %r105, 16;
	setp.gt.s32 	%p31, %r163, %r154;
	add.f64 	%fd130, %fd128, %fd129;
	selp.f64 	%fd231, %fd128, %fd130, %p31;
	setp.ne.s32 	%p32, %r105, 0;
	@%p32 bra 	$L__BB9_19;
	shr.u32 	%r164, %r1, 2;
	and.b32  	%r165, %r164, 248;
	mov.u32 	%r166, _ZZN3cub18CUB_300001_SM_10006detail6reduce28DeviceReduceSingleTileKernelINS2_10policy_hubIdyN4cuda3std3__44plusIdEEE10Policy1000EPdSC_iS9_ddNS7_10__identityEEEvT0_T1_T2_T3_T4_T6_E12temp_storage;
	add.s32 	%r167, %r166, %r165;
	st.shared.f64 	[%r167+16], %fd231;
$L__BB9_19:
	bar.sync 	0;
	setp.ne.s32 	%p33, %r1, 0;
	@%p33 bra 	$L__BB9_37;
	setp.gt.s32 	%p34, %r34, 32;
	ld.shared.f64 	%fd131, [_ZZN3cub18CUB_300001_SM_10006detail6reduce28DeviceReduceSingleTileKernelINS2_10policy_hubIdyN4cuda3std3__44plusIdEEE10Policy1000EPdSC_iS9_ddNS7_10__identityEEEvT0_T1_T2_T3_T4_T6_E12temp_storage+24];
	add.f64 	%fd132, %fd231, %fd131;
	selp.f64 	%fd133, %fd132, %fd231, %p34;
	setp.gt.s32 	%p35, %r34, 64;
	ld.shared.f64 	%fd134, [_ZZN3cub18CUB_300001_SM_10006detail6reduce28DeviceReduceSingleTileKernelINS2_10policy_hubIdyN4cuda3std3__44plusIdEEE10Policy1000EPdSC_iS9_ddNS7_10__identityEEEvT0_T1_T2_T3_T4_T6_E12temp_storage+32];
	add.f64 	%fd135, %fd134, %fd133;
	selp.f64 	%fd136, %fd135, %fd133, %p35;
	setp.gt.s32 	%p36, %r34, 96;
	ld.shared.f64 	%fd137, [_ZZN3cub18CUB_300001_SM_10006detail6reduce28DeviceReduceSingleTileKernelINS2_10policy_hubIdyN4cuda3std3__44plusIdEEE10Policy1000EPdSC_iS9_ddNS7_10__identityEEEvT0_T1_T2_T3_T4_T6_E12temp_storage+40];
	add.f64 	%fd138, %fd137, %fd136;
	selp.f64 	%fd139, %fd138, %fd136, %p36;
	setp.gt.s32 	%p37, %r34, 128;
	ld.shared.f64 	%fd140, [_ZZN3cub18CUB_300001_SM_10006detail6reduce28DeviceReduceSingleTileKernelINS2_10policy_hubIdyN4cuda3std3__44plusIdEEE10Policy1000EPdSC_iS9_ddNS7_10__identityEEEvT0_T1_T2_T3_T4_T6_E12temp_storage+48];
	add.f64 	%fd141, %fd140, %fd139;
	selp.f64 	%fd142, %fd141, %fd139, %p37;
	setp.gt.s32 	%p38, %r34, 160;
	ld.shared.f64 	%fd143, [_ZZN3cub18CUB_300001_SM_10006detail6reduce28DeviceReduceSingleTileKernelINS2_10policy_hubIdyN4cuda3std3__44plusIdEEE10Policy1000EPdSC_iS9_ddNS7_10__identityEEEvT0_T1_T2_T3_T4_T6_E12temp_storage+56];
	add.f64 	%fd144, %fd143, %fd142;
	selp.f64 	%fd145, %fd144, %fd142, %p38;
	setp.gt.s32 	%p39, %r34, 192;
	ld.shared.f64 	%fd146, [_ZZN3cub18CUB_300001_SM_10006detail6reduce28DeviceReduceSingleTileKernelINS2_10policy_hubIdyN4cuda3std3__44plusIdEEE10Policy1000EPdSC_iS9_ddNS7_10__identityEEEvT0_T1_T2_T3_T4_T6_E12temp_storage+64];
	add.f64 	%fd147, %fd146, %fd145;
	selp.f64 	%fd148, %fd147, %fd145, %p39;
	setp.gt.s32 	%p40, %r34, 224;
	ld.shared.f64 	%fd149, [_ZZN3cub18CUB_300001_SM_10006detail6reduce28DeviceReduceSingleTileKernelINS2_10policy_hubIdyN4cuda3std3__44plusIdEEE10Policy1000EPdSC_iS9_ddNS7_10__identityEEEvT0_T1_T2_T3_T4_T6_E12temp_storage+72];
	add.f64 	%fd150, %fd149, %fd148;
	selp.f64 	%fd151, %fd150, %fd148, %p40;
	setp.gt.s32 	%p41, %r34, 256;
	ld.shared.f64 	%fd152, [_ZZN3cub18CUB_300001_SM_10006detail6reduce28DeviceReduceSingleTileKernelINS2_10policy_hubIdyN4cuda3std3__44plusIdEEE10Policy1000EPdSC_iS9_ddNS7_10__identityEEEvT0_T1_T2_T3_T4_T6_E12temp_storage+80];
	add.f64 	%fd153, %fd152, %fd151;
	selp.f64 	%fd154, %fd153, %fd151, %p41;
	setp.gt.s32 	%p42, %r34, 288;
	ld.shared.f64 	%fd155, [_ZZN3cub18CUB_300001_SM_10006detail6reduce28DeviceReduceSingleTileKernelINS2_10policy_hubIdyN4cuda3std3__44plusIdEEE10Policy1000EPdSC_iS9_ddNS7_10__identityEEEvT0_T1_T2_T3_T4_T6_E12temp_storage+88];
	add.f64 	%fd156, %fd155, %fd154;
	selp.f64 	%fd157, %fd156, %fd154, %p42;
	setp.gt.s32 	%p43, %r34, 320;
	ld.shared.f64 	%fd158, [_ZZN3cub18CUB_300001_SM_10006detail6reduce28DeviceReduceSingleTileKernelINS2_10policy_hubIdyN4cuda3std3__44plusIdEEE10Policy1000EPdSC_iS9_ddNS7_10__identityEEEvT0_T1_T2_T3_T4_T6_E12temp_storage+96];
	add.f64 	%fd159, %fd158, %fd157;
	selp.f64 	%fd160, %fd159, %fd157, %p43;
	setp.gt.s32 	%p44, %r34, 352;
	ld.shared.f64 	%fd161, [_ZZN3cub18CUB_300001_SM_10006detail6reduce28DeviceReduceSingleTileKernelINS2_10policy_hubIdyN4cuda3std3__44plusIdEEE10Policy1000EPdSC_iS9_ddNS7_10__identityEEEvT0_T1_T2_T3_T4_T6_E12temp_storage+104];
	add.f64 	%fd162, %fd161, %fd160;
	selp.f64 	%fd163, %fd162, %fd160, %p44;
	setp.gt.s32 	%p45, %r34, 384;
	ld.shared.f64 	%fd164, [_ZZN3cub18CUB_300001_SM_10006detail6reduce28DeviceReduceSingleTileKernelINS2_10policy_hubIdyN4cuda3std3__44plusIdEEE10Policy1000EPdSC_iS9_ddNS7_10__identityEEEvT0_T1_T2_T3_T4_T6_E12temp_storage+112];
	add.f64 	%fd165, %fd164, %fd163;
	selp.f64 	%fd166, %fd165, %fd163, %p45;
	setp.gt.s32 	%p46, %r34, 416;
	ld.shared.f64 	%fd167, [_ZZN3cub18CUB_300001_SM_10006detail6reduce28DeviceReduceSingleTileKernelINS2_10policy_hubIdyN4cuda3std3__44plusIdEEE10Policy1000EPdSC_iS9_ddNS7_10__identityEEEvT0_T1_T2_T3_T4_T6_E12temp_storage+120];
	add.f64 	%fd168, %fd167, %fd166;
	selp.f64 	%fd169, %fd168, %fd166, %p46;
	setp.gt.s32 	%p47, %r34, 448;
	ld.shared.f64 	%fd170, [_ZZN3cub18CUB_300001_SM_10006detail6reduce28DeviceReduceSingleTileKernelINS2_10policy_hubIdyN4cuda3std3__44plusIdEEE10Policy1000EPdSC_iS9_ddNS7_10__identityEEEvT0_T1_T2_T3_T4_T6_E12temp_storage+128];
	add.f64 	%fd171, %fd170, %fd169;
	selp.f64 	%fd172, %fd171, %fd169, %p47;
	setp.gt.s32 	%p48, %r34, 480;
	ld.shared.f64 	%fd173, [_ZZN3cub18CUB_300001_SM_10006detail6reduce28DeviceReduceSingleTileKernelINS2_10policy_hubIdyN4cuda3std3__44plusIdEEE10Policy1000EPdSC_iS9_ddNS7_10__identityEEEvT0_T1_T2_T3_T4_T6_E12temp_storage+136];
	add.f64 	%fd174, %fd173, %fd172;
	selp.f64 	%fd231, %fd174, %fd172, %p48;
	bra.uni 	$L__BB9_37;
$L__BB9_21:
	mov.u32 	%r13, %tid.x;
	mul.wide.u32 	%rd24, %r13, 8;
	add.s64 	%rd11, %rd8, %rd24;
	// begin inline asm
	ld.global.nc.u64 %rd10, [%rd11];
	// end inline asm
	mov.b64 	%fd31, %rd10;
	add.s64 	%rd13, %rd11, 4096;
	// begin inline asm
	ld.global.nc.u64 %rd12, [%rd13];
	// end inline asm
	mov.b64 	%fd32, %rd12;
	add.s64 	%rd15, %rd11, 8192;
	// begin inline asm
	ld.global.nc.u64 %rd14, [%rd15];
	// end inline asm
	mov.b64 	%fd33, %rd14;
	add.s64 	%rd17, %rd11, 12288;
	// begin inline asm
	ld.global.nc.u64 %rd16, [%rd17];
	// end inline asm
	mov.b64 	%fd34, %rd16;
	add.s64 	%rd19, %rd11, 16384;
	// begin inline asm
	ld.global.nc.u64 %rd18, [%rd19];
	// end inline asm
	mov.b64 	%fd35, %rd18;
	add.s64 	%rd21, %rd11, 20480;
	// begin inline asm
	ld.global.nc.u64 %rd20, [%rd21];
	// end inline asm
	mov.b64 	%fd36, %rd20;
	add.s64 	%rd23, %rd11, 24576;
	// begin inline asm
	ld.global.nc.u64 %rd22, [%rd23];
	// end inline asm
	mov.b64 	%fd37, %rd22;
	add.f64 	%fd38, %fd31, %fd32;
	add.f64 	%fd39, %fd38, %fd33;
	add.f64 	%fd40, %fd39, %fd34;
	add.f64 	%fd41, %fd40, %fd35;
	add.f64 	%fd42, %fd41, %fd36;
	add.f64 	%fd230, %fd42, %fd37;
	setp.lt.u32 	%p3, %r34, 7168;
	mov.b32 	%r231, 3584;
	@%p3 bra 	$L__BB9_25;
	add.s32 	%r14, %r34, -3584;
	mov.b32 	%r231, 3584;
$L__BB9_23:
	add.s32 	%r37, %r231, %r13;
	mul.wide.u32 	%rd39, %r37, 8;
	add.s64 	%rd26, %rd8, %rd39;
	// begin inline asm
	ld.global.nc.u64 %rd25, [%rd26];
	// end inline asm
	mov.b64 	%fd43, %rd25;
	add.s64 	%rd28, %rd26, 4096;
	// begin inline asm
	ld.global.nc.u64 %rd27, [%rd28];
	// end inline asm
	mov.b64 	%fd44, %rd27;
	add.s64 	%rd30, %rd26, 8192;
	// begin inline asm
	ld.global.nc.u64 %rd29, [%rd30];
	// end inline asm
	mov.b64 	%fd45, %rd29;
	add.s64 	%rd32, %rd26, 12288;
	// begin inline asm
	ld.global.nc.u64 %rd31, [%rd32];
	// end inline asm
	mov.b64 	%fd46, %rd31;
	add.s64 	%rd34, %rd26, 16384;
	// begin inline asm
	ld.global.nc.u64 %rd33, [%rd34];
	// end inline asm
	mov.b64 	%fd47, %rd33;
	add.s64 	%rd36, %rd26, 20480;
	// begin inline asm
	ld.global.nc.u64 %rd35, [%rd36];
	// end inline asm
	mov.b64 	%fd48, %rd35;
	add.s64 	%rd38, %rd26, 24576;
	// begin inline asm
	ld.global.nc.u64 %rd37, [%rd38];
	// end inline asm
	mov.b64 	%fd49, %rd37;
	add.f64 	%fd50, %fd230, %fd43;
	add.f64 	%fd51, %fd50, %fd44;
	add.f64 	%fd52, %fd51, %fd45;
	add.f64 	%fd53, %fd52, %fd46;
	add.f64 	%fd54, %fd53, %fd47;
	add.f64 	%fd55, %fd54, %fd48;
	add.f64 	%fd230, %fd55, %fd49;
	sub.s32 	%r38, %r34, %r231;
	setp.lt.s32 	%p4, %r38, 3584;
	@%p4 bra 	$L__BB9_33;
	add.s32 	%r231, %r231, 3584;
	setp.le.s32 	%p5, %r231, %r14;
	@%p5 bra 	$L__BB9_23;
$L__BB9_25:
	setp.le.s32 	%p6, %r34, %r231;
	@%p6 bra 	$L__BB9_33;
	sub.s32 	%r18, %r34, %r231;
	setp.ge.s32 	%p7, %r13, %r18;
	@%p7 bra 	$L__BB9_33;
	not.b32 	%r39, %r13;
	add.s32 	%r40, %r34, %r39;
	sub.s32 	%r19, %r40, %r231;
	and.b32  	%r41, %r19, 1536;
	setp.eq.s32 	%p8, %r41, 1536;
	mov.u32 	%r235, %r13;
	@%p8 bra 	$L__BB9_30;
	add.s32 	%r233, %r13, %r231;
	shr.u32 	%r42, %r19, 9;
	add.s32 	%r43, %r42, 1;
	and.b32  	%r44, %r43, 3;
	neg.s32 	%r232, %r44;
	mov.u32 	%r235, %r13;
$L__BB9_29:
	.pragma "nounroll";
	mul.wide.u32 	%rd42, %r233, 8;
	add.s64 	%rd41, %rd8, %rd42;
	// begin inline asm
	ld.global.nc.u64 %rd40, [%rd41];
	// end inline asm
	mov.b64 	%fd57, %rd40;
	add.f64 	%fd230, %fd230, %fd57;
	add.s32 	%r235, %r235, 512;
	add.s32 	%r233, %r233, 512;
	add.s32 	%r232, %r232, 1;
	setp.ne.s32 	%p9, %r232, 0;
	@%p9 bra 	$L__BB9_29;
$L__BB9_30:
	setp.lt.u32 	%p10, %r19, 1536;
	@%p10 bra 	$L__BB9_33;
	cvt.u64.u32 	%rd43, %r235;
	cvt.u64.u32 	%rd44, %r231;
	add.s64 	%rd45, %rd43, %rd44;
	shl.b64 	%rd46, %rd45, 3;
	add.s64 	%rd47, %rd46, %rd8;
	add.s64 	%rd103, %rd47, 8192;
	add.s32 	%r236, %r235, %r231;
$L__BB9_32:
	mul.wide.u32 	%rd56, %r236, 8;
	add.s64 	%rd49, %rd8, %rd56;
	// begin inline asm
	ld.global.nc.u64 %rd48, [%rd49];
	// end inline asm
	mov.b64 	%fd58, %rd48;
	add.f64 	%fd59, %fd230, %fd58;
	add.s64 	%rd51, %rd103, -4096;
	// begin inline asm
	ld.global.nc.u64 %rd50, [%rd51];
	// end inline asm
	mov.b64 	%fd60, %rd50;
	add.f64 	%fd61, %fd59, %fd60;
	// begin inline asm
	ld.global.nc.u64 %rd52, [%rd103];
	// end inline asm
	mov.b64 	%fd62, %rd52;
	add.f64 	%fd63, %fd61, %fd62;
	add.s64 	%rd55, %rd103, 4096;
	// begin inline asm
	ld.global.nc.u64 %rd54, [%rd55];
	// end inline asm
	mov.b64 	%fd64, %rd54;
	add.f64 	%fd230, %fd63, %fd64;
	add.s32 	%r235, %r235, 2048;
	add.s64 	%rd103, %rd103, 16384;
	add.s32 	%r236, %r236, 2048;
	setp.lt.s32 	%p11, %r235, %r18;
	@%p11 bra 	$L__BB9_32;
$L__BB9_33:
	// begin inline asm
	mov.u32 %r45, %laneid;
	// end inline asm
	mov.b64 	%rd57, %fd230;
	mov.b64 	{%r47, %r52}, %rd57;
	mov.b32 	%r53, 1;
	mov.b32 	%r94, 31;
	mov.b32 	%r95, -1;
	// begin inline asm
	shfl.sync.down.b32 %r46, %r47, %r53, %r94, %r95;
	// end inline asm
	// begin inline asm
	shfl.sync.down.b32 %r51, %r52, %r53, %r94, %r95;
	// end inline asm
	mov.b64 	%rd58, {%r46, %r51};
	mov.b64 	%fd65, %rd58;
	setp.gt.s32 	%p12, %r45, 30;
	add.f64 	%fd66, %fd230, %fd65;
	selp.f64 	%fd67, %fd230, %fd66, %p12;
	mov.b64 	%rd59, %fd67;
	mov.b64 	{%r57, %r62}, %rd59;
	mov.b32 	%r63, 2;
	// begin inline asm
	shfl.sync.down.b32 %r56, %r57, %r63, %r94, %r95;
	// end inline asm
	// begin inline asm
	shfl.sync.down.b32 %r61, %r62, %r63, %r94, %r95;
	// end inline asm
	mov.b64 	%rd60, {%r56, %r61};
	mov.b64 	%fd68, %rd60;
	setp.gt.s32 	%p13, %r45, 29;
	add.f64 	%fd69, %fd67, %fd68;
	selp.f64 	%fd70, %fd67, %fd69, %p13;
	mov.b64 	%rd61, %fd70;
	mov.b64 	{%r67, %r72}, %rd61;
	mov.b32 	%r73, 4;
	// begin inline asm
	shfl.sync.down.b32 %r66, %r67, %r73, %r94, %r95;
	// end inline asm
	// begin inline asm
	shfl.sync.down.b32 %r71, %r72, %r73, %r94, %r95;
	// end inline asm
	mov.b64 	%rd62, {%r66, %r71};
	mov.b64 	%fd71, %rd62;
	setp.gt.s32 	%p14, %r45, 27;
	add.f64 	%fd72, %fd70, %fd71;
	selp.f64 	%fd73, %fd70, %fd72, %p14;
	mov.b64 	%rd63, %fd73;
	mov.b64 	{%r77, %r82}, %rd63;
	mov.b32 	%r83, 8;
	// begin inline asm
	shfl.sync.down.b32 %r76, %r77, %r83, %r94, %r95;
	// end inline asm
	// begin inline asm
	shfl.sync.down.b32 %r81, %r82, %r83, %r94, %r95;
	// end inline asm
	mov.b64 	%rd64, {%r76, %r81};
	mov.b64 	%fd74, %rd64;
	setp.gt.s32 	%p15, %r45, 23;
	add.f64 	%fd75, %fd73, %fd74;
	selp.f64 	%fd76, %fd73, %fd75, %p15;
	mov.b64 	%rd65, %fd76;
	mov.b64 	{%r87, %r92}, %rd65;
	mov.b32 	%r93, 16;
	// begin inline asm
	shfl.sync.down.b32 %r86, %r87, %r93, %r94, %r95;
	// end inline asm
	// begin inline asm
	shfl.sync.down.b32 %r91, %r92, %r93, %r94, %r95;
	// end inline asm
	mov.b64 	%rd66, {%r86, %r91};
	mov.b64 	%fd77, %rd66;
	setp.gt.s32 	%p16, %r45, 15;
	add.f64 	%fd26, %fd76, %fd77;
	selp.f64 	%fd231, %fd76, %fd26, %p16;
	setp.ne.s32 	%p17, %r45, 0;
	@%p17 bra 	$L__BB9_35;
	shr.u32 	%r96, %r13, 2;
	and.b32  	%r97, %r96, 248;
	mov.u32 	%r98, _ZZN3cub18CUB_300001_SM_10006detail6reduce28DeviceReduceSingleTileKernelINS2_10policy_hubIdyN4cuda3std3__44plusIdEEE10Policy1000EPdSC_iS9_ddNS7_10__identityEEEvT0_T1_T2_T3_T4_T6_E12temp_storage;
	add.s32 	%r99, %r98, %r97;
	st.shared.f64 	[%r99+16], %fd26;
$L__BB9_35:
	bar.sync 	0;
	setp.ne.s32 	%p18, %r13, 0;
	@%p18 bra 	$L__BB9_37;
	ld.shared.f64 	%fd78, [_ZZN3cub18CUB_300001_SM_10006detail6reduce28DeviceReduceSingleTileKernelINS2_10policy_hubIdyN4cuda3std3__44plusIdEEE10Policy1000EPdSC_iS9_ddNS7_10__identityEEEvT0_T1_T2_T3_T4_T6_E12temp_storage+24];
	add.f64 	%fd79, %fd231, %fd78;
	ld.shared.f64 	%fd80, [_ZZN3cub18CUB_300001_SM_10006detail6reduce28DeviceReduceSingleTileKernelINS2_10policy_hubIdyN4cuda3std3__44plusIdEEE10Policy1000EPdSC_iS9_ddNS7_10__identityEEEvT0_T1_T2_T3_T4_T6_E12temp_storage+32];
	add.f64 	%fd81, %fd79, %fd80;
	ld.shared.f64 	%fd82, [_ZZN3cub18CUB_300001_SM_10006detail6reduce28DeviceReduceSingleTileKernelINS2_10policy_hubIdyN4cuda3std3__44plusIdEEE10Policy1000EPdSC_iS9_ddNS7_10__identityEEEvT0_T1_T2_T3_T4_T6_E12temp_storage+40];
	add.f64 	%fd83, %fd81, %fd82;
	ld.shared.f64 	%fd84, [_ZZN3cub18CUB_300001_SM_10006detail6reduce28DeviceReduceSingleTileKernelINS2_10policy_hubIdyN4cuda3std3__44plusIdEEE10Policy1000EPdSC_iS9_ddNS7_10__identityEEEvT0_T1_T2_T3_T4_T6_E12temp_storage+48];
	add.f64 	%fd85, %fd83, %fd84;
	ld.shared.f64 	%fd86, [_ZZN3cub18CUB_300001_SM_10006detail6reduce28DeviceReduceSingleTileKernelINS2_10policy_hubIdyN4cuda3std3__44plusIdEEE10Policy1000EPdSC_iS9_ddNS7_10__identityEEEvT0_T1_T2_T3_T4_T6_E12temp_storage+56];
	add.f64 	%fd87, %fd85, %fd86;
	ld.shared.f64 	%fd88, [_ZZN3cub18CUB_300001_SM_10006detail6reduce28DeviceReduceSingleTileKernelINS2_10policy_hubIdyN4cuda3std3__44plusIdEEE10Policy1000EPdSC_iS9_ddNS7_10__identityEEEvT0_T1_T2_T3_T4_T6_E12temp_storage+64];
	add.f64 	%fd89, %fd87, %fd88;
	ld.shared.f64 	%fd90, [_ZZN3cub18CUB_300001_SM_10006detail6reduce28DeviceReduceSingleTileKernelINS2_10policy_hubIdyN4cuda3std3__44plusIdEEE10Policy1000EPdSC_iS9_ddNS7_10__identityEEEvT0_T1_T2_T3_T4_T6_E12temp_storage+72];
	add.f64 	%fd91, %fd89, %fd90;
	ld.shared.f64 	%fd92, [_ZZN3cub18CUB_300001_SM_10006detail6reduce28DeviceReduceSingleTileKernelINS2_10policy_hubIdyN4cuda3std3__44plusIdEEE10Policy1000EPdSC_iS9_ddNS7_10__identityEEEvT0_T1_T2_T3_T4_T6_E12temp_storage+80];
	add.f64 	%fd93, %fd91, %fd92;
	ld.shared.f64 	%fd94, [_ZZN3cub18CUB_300001_SM_10006detail6reduce28DeviceReduceSingleTileKernelINS2_10policy_hubIdyN4cuda3std3__44plusIdEEE10Policy1000EPdSC_iS9_ddNS7_10__identityEEEvT0_T1_T2_T3_T4_T6_E12temp_storage+88];
	add.f64 	%fd95, %fd93, %fd94;
	ld.shared.f64 	%fd96, [_ZZN3cub18CUB_300001_SM_10006detail6reduce28DeviceReduceSingleTileKernelINS2_10policy_hubIdyN4cuda3std3__44plusIdEEE10Policy1000EPdSC_iS9_ddNS7_10__identityEEEvT0_T1_T2_T3_T4_T6_E12temp_storage+96];
	add.f64 	%fd97, %fd95, %fd96;
	ld.shared.f64 	%fd98, [_ZZN3cub18CUB_300001_SM_10006detail6reduce28DeviceReduceSingleTileKernelINS2_10policy_hubIdyN4cuda3std3__44plusIdEEE10Policy1000EPdSC_iS9_ddNS7_10__identityEEEvT0_T1_T2_T3_T4_T6_E12temp_storage+104];
	add.f64 	%fd99, %fd97, %fd98;
	ld.shared.f64 	%fd100, [_ZZN3cub18CUB_300001_SM_10006detail6reduce28DeviceReduceSingleTileKernelINS2_10policy_hubIdyN4cuda3std3__44plusIdEEE10Policy1000EPdSC_iS9_ddNS7_10__identityEEEvT0_T1_T2_T3_T4_T6_E12temp_storage+112];
	add.f64 	%fd101, %fd99, %fd100;
	ld.shared.f64 	%fd102, [_ZZN3cub18CUB_300001_SM_10006detail6reduce28DeviceReduceSingleTileKernelINS2_10policy_hubIdyN4cuda3std3__44plusIdEEE10Policy1000EPdSC_iS9_ddNS7_10__identityEEEvT0_T1_T2_T3_T4_T6_E12temp_storage+120];
	add.f64 	%fd103, %fd101, %fd102;
	ld.shared.f64 	%fd104, [_ZZN3cub18CUB_300001_SM_10006detail6reduce28DeviceReduceSingleTileKernelINS2_10policy_hubIdyN4cuda3std3__44plusIdEEE10Policy1000EPdSC_iS9_ddNS7_10__identityEEEvT0_T1_T2_T3_T4_T6_E12temp_storage+128];
	add.f64 	%fd105, %fd103, %fd104;
	ld.shared.f64 	%fd106, [_ZZN3cub18CUB_300001_SM_10006detail6reduce28DeviceReduceSingleTileKernelINS2_10policy_hubIdyN4cuda3std3__44plusIdEEE10Policy1000EPdSC_iS9_ddNS7_10__identityEEEvT0_T1_T2_T3_T4_T6_E12temp_storage+136];
	add.f64 	%fd231, %fd105, %fd106;
$L__BB9_37:
	mov.u32 	%r223, %tid.x;
	setp.ne.s32 	%p56, %r223, 0;
	@%p56 bra 	$L__BB9_39;
	add.f64 	%fd217, %fd30, %fd231;
	st.global.f64 	[%rd1], %fd217;
$L__BB9_39:
	ret;

}


// ===== COMPILED SASS (sm_100) =====

	.target	sm_100

	.elftype	@"ET_EXEC"


//--------------------- .note.nv.tkinfo           --------------------------
	.section	.note.nv.tkinfo,"",@"SHT_NOTE"
	.sectionflags	@"SHF_NOTE_NV_TKINFO"
	.tkinfo
        /*0018*/ 	.word	0x00000002
        /*0030*/ 	.string	""
        /*0030*/ 	.string	"ptxas"
        /*0030*/ 	.string	"Cuda compilation tools, release 13.0, V13.0.88"
        /*0030*/ 	.string	"Build cuda_13.0.r13.0/compiler.36424714_0"
        /*0030*/ 	.string	"-arch sm_100 -m 64 "



//--------------------- .note.nv.cuinfo           --------------------------
	.section	.note.nv.cuinfo,"",@"SHT_NOTE"
	.sectionflags	@"SHF_NOTE_NV_CUINFO"
        /*0018*/ 	.short	0x0002
        /*001a*/ 	.short	0x0064
        /*001c*/ 	.short	0x0082
	.zero		2


//--------------------- .nv.info                  --------------------------
	.section	.nv.info,"",@"SHT_CUDA_INFO"
	.align	4


	//----- nvinfo : EIATTR_REGCOUNT
	.align		4
        /*0000*/ 	.byte	0x04, 0x2f
        /*0002*/ 	.short	(.L_44 - .L_43)
	.align		4
.L_43:
        /*0004*/ 	.word	index@(_ZN3cub18CUB_300001_SM_10006detail11EmptyKernelIvEEvv)
        /*0008*/ 	.word	0x00000004


	//----- nvinfo : EIATTR_FRAME_SIZE
	.align		4
.L_44:
        /*000c*/ 	.byte	0x04, 0x11
        /*000e*/ 	.short	(.L_46 - .L_45)
	.align		4
.L_45:
        /*0010*/ 	.word	index@(_ZN3cub18CUB_300001_SM_10006detail11EmptyKernelIvEEvv)
        /*0014*/ 	.word	0x00000000


	//----- nvinfo : EIATTR_REGCOUNT
	.align		4
.L_46:
        /*0018*/ 	.byte	0x04, 0x2f
        /*001a*/ 	.short	(.L_48 - .L_47)
	.align		4
.L_47:
        /*001c*/ 	.word	index@(_ZN3cub18CUB_300001_SM_10006detail8for_each13static_kernelINS2_12policy_hub_t12policy_500_tElN6thrust24THRUST_300001_SM_1000_NS8cuda_cub20__uninitialized_copy7functorINS7_6detail15normal_iteratorINS7_10device_ptrIdEEEENS7_7pointerIdNS8_3tagENS7_11use_defaultESI_EEEEEEvT0_T1_)
        /*0020*/ 	.word	0x0000000c


	//----- nvinfo : EIATTR_FRAME_SIZE
	.align		4
.L_48:
        /*0024*/ 	.byte	0x04, 0x11
        /*0026*/ 	.short	(.L_50 - .L_49)
	.align		4
.L_49:
        /*0028*/ 	.word	index@(_ZN3cub18CUB_300001_SM_10006detail8for_each13static_kernelINS2_12policy_hub_t12policy_500_tElN6thrust24THRUST_300001_SM_1000_NS8cuda_cub20__uninitialized_copy7functorINS7_6detail15normal_iteratorINS7_10device_ptrIdEEEENS7_7pointerIdNS8_3tagENS7_11use_defaultESI_EEEEEEvT0_T1_)
        /*002c*/ 	.word	0x00000000


	//----- nvinfo : EIATTR_REGCOUNT
	.align		4
.L_50:
        /*0030*/ 	.byte	0x04, 0x2f
        /*0032*/ 	.short	(.L_52 - .L_51)
	.align		4
.L_51:
        /*0034*/ 	.word	index@(_ZN3cub18CUB_300001_SM_10006detail9transform16transform_kernelINS2_10policy_hubILb1EN4cuda3std3__45tupleIJN6thrust24THRUST_300001_SM_1000_NS6detail15normal_iteratorINSA_10device_ptrIdEEEESF_EEEE10policy1000Ei13saxpy_functorSF_JPdSK_EEEvT0_iT1_T2_DpNS2_10kernel_argIT3_EE)
        /*0038*/ 	.word	0x00000020


	//----- nvinfo : EIATTR_FRAME_SIZE
	.align		4
.L_52:
        /*003c*/ 	.byte	0x04, 0x11
        /*003e*/ 	.short	(.L_54 - .L_53)
	.align		4
.L_53:
        /*0040*/ 	.word	index@(_ZN3cub18CUB_300001_SM_10006detail9transform16transform_kernelINS2_10policy_hubILb1EN4cuda3std3__45tupleIJN6thrust24THRUST_300001_SM_1000_NS6detail15normal_iteratorINSA_10device_ptrIdEEEESF_EEEE10policy1000Ei13saxpy_functorSF_JPdSK_EEEvT0_iT1_T2_DpNS2_10kernel_argIT3_EE)
        /*0044*/ 	.word	0x00000000


	//----- nvinfo : EIATTR_REGCOUNT
	.align		4
.L_54:
        /*0048*/ 	.byte	0x04, 0x2f
        /*004a*/ 	.short	(.L_56 - .L_55)
	.align		4
.L_55:
        /*004c*/ 	.word	index@(_ZN3cub18CUB_300001_SM_10006detail9transform16transform_kernelINS2_10policy_hubILb1EN4cuda3std3__45tupleIJN6thrust24THRUST_300001_SM_1000_NS6detail15normal_iteratorINSA_10device_ptrIdEEEESF_EEEE10policy1000El13saxpy_functorSF_JPdSK_EEEvT0_iT1_T2_DpNS2_10kernel_argIT3_EE)
        /*0050*/ 	.word	0x00000020


	//----- nvinfo : EIATTR_FRAME_SIZE
	.align		4
.L_56:
        /*0054*/ 	.byte	0x04, 0x11
        /*0056*/ 	.short	(.L_58 - .L_57)
	.align		4
.L_57:
        /*0058*/ 	.word	index@(_ZN3cub18CUB_300001_SM_10006detail9transform16transform_kernelINS2_10policy_hubILb1EN4cuda3std3__45tupleIJN6thrust24THRUST_300001_SM_1000_NS6detail15normal_iteratorINSA_10device_ptrIdEEEESF_EEEE10policy1000El13saxpy_functorSF_JPdSK_EEEvT0_iT1_T2_DpNS2_10kernel_argIT3_EE)
        /*005c*/ 	.word	0x00000000


	//----- nvinfo : EIATTR_REGCOUNT
	.align		4
.L_58:
        /*0060*/ 	.byte	0x04, 0x2f
        /*0062*/ 	.short	(.L_60 - .L_59)
	.align		4
.L_59:
        /*0064*/ 	.word	index@(_ZN3cub18CUB_300001_SM_10006detail6reduce28DeviceReduceSingleTileKernelINS2_10policy_hubIdjN4cuda3std3__44plusIdEEE10Policy1000EN6thrust24THRUST_300001_SM_1000_NS6detail15normal_iteratorINSD_10device_ptrIdEEEEPdjS9_ddNS7_10__identityEEEvT0_T1_T2_T3_T4_T6_)
        /*0068*/ 	.word	0x0000002d


	//----- nvinfo : EIATTR_FRAME_SIZE
	.align		4
.L_60:
        /*006c*/ 	.byte	0x04, 0x11
        /*006e*/ 	.short	(.L_62 - .L_61)
	.align		4
.L_61:
        /*0070*/ 	.word	index@(_ZN3cub18CUB_300001_SM_10006detail6reduce28DeviceReduceSingleTileKernelINS2_10policy_hubIdjN4cuda3std3__44plusIdEEE10Policy1000EN6thrust24THRUST_300001_SM_1000_NS6detail15normal_iteratorINSD_10device_ptrIdEEEEPdjS9_ddNS7_10__identityEEEvT0_T1_T2_T3_T4_T6_)
        /*0074*/ 	.word	0x00000000


	//----- nvinfo : EIATTR_REGCOUNT
	.align		4
.L_62:
        /*0078*/ 	.byte	0x04, 0x2f
        /*007a*/ 	.short	(.L_64 - .L_63)
	.align		4
.L_63:
        /*007c*/ 	.word	index@(_ZN3cub18CUB_300001_SM_10006detail6reduce18DeviceReduceKernelINS2_10policy_hubIdjN4cuda3std3__44plusIdEEE10Policy1000EN6thrust24THRUST_300001_SM_1000_NS6detail15normal_iteratorINSD_10device_ptrIdEEEEjS9_dNS7_10__identityEEEvT0_PT3_T1_NS0_13GridEvenShareISN_EET2_T4_)
        /*0080*/ 	.word	0x00000020


	//----- nvinfo : EIATTR_FRAME_SIZE
	.align		4
.L_64:
        /*0084*/ 	.byte	0x04, 0x11
        /*0086*/ 	.short	(.L_66 - .L_65)
	.align		4
.L_65:
        /*0088*/ 	.word	index@(_ZN3cub18CUB_300001_SM_10006detail6reduce18DeviceReduceKernelINS2_10policy_hubIdjN4cuda3std3__44plusIdEEE10Policy1000EN6thrust24THRUST_300001_SM_1000_NS6detail15normal_iteratorINSD_10device_ptrIdEEEEjS9_dNS7_10__identityEEEvT0_PT3_T1_NS0_13GridEvenShareISN_EET2_T4_)
        /*008c*/ 	.word	0x00000000


	//----- nvinfo : EIATTR_REGCOUNT
	.align		4
.L_66:
        /*0090*/ 	.byte	0x04, 0x2f
        /*0092*/ 	.short	(.L_68 - .L_67)
	.align		4
.L_67:
        /*0094*/ 	.word	index@(_ZN3cub18CUB_300001_SM_10006detail6reduce28DeviceReduceSingleTileKernelINS2_10policy_hubIdjN4cuda3std3__44plusIdEEE10Policy1000EPdSC_iS9_ddNS7_10__identityEEEvT0_T1_T2_T3_T4_T6_)
        /*0098*/ 	.word	0x00000030


	//----- nvinfo : EIATTR_FRAME_SIZE
	.align		4
.L_68:
        /*009c*/ 	.byte	0x04, 0x11
        /*009e*/ 	.short	(.L_70 - .L_69)
	.align		4
.L_69:
        /*00a0*/ 	.word	index@(_ZN3cub18CUB_300001_SM_10006detail6reduce28DeviceReduceSingleTileKernelINS2_10policy_hubIdjN4cuda3std3__44plusIdEEE10Policy1000EPdSC_iS9_ddNS7_10__identityEEEvT0_T1_T2_T3_T4_T6_)
        /*00a4*/ 	.word	0x00000000


	//----- nvinfo : EIATTR_REGCOUNT
	.align		4
.L_70:
        /*00a8*/ 	.byte	0x04, 0x2f
        /*00aa*/ 	.short	(.L_72 - .L_71)
	.align		4
.L_71:
        /*00ac*/ 	.word	index@(_ZN3cub18CUB_300001_SM_10006detail6reduce28DeviceReduceSingleTileKernelINS2_10policy_hubIdyN4cuda3std3__44plusIdEEE10Policy1000EN6thrust24THRUST_300001_SM_1000_NS6detail15normal_iteratorINSD_10device_ptrIdEEEEPdyS9_ddNS7_10__identityEEEvT0_T1_T2_T3_T4_T6_)
        /*00b0*/ 	.word	0x0000002e


	//----- nvinfo : EIATTR_FRAME_SIZE
	.align		4
.L_72:
        /*00b4*/ 	.byte	0x04, 0x11
        /*00b6*/ 	.short	(.L_74 - .L_73)
	.align		4
.L_73:
        /*00b8*/ 	.word	index@(_ZN3cub18CUB_300001_SM_10006detail6reduce28DeviceReduceSingleTileKernelINS2_10policy_hubIdyN4cuda3std3__44plusIdEEE10Policy1000EN6thrust24THRUST_300001_SM_1000_NS6detail15normal_iteratorINSD_10device_ptrIdEEEEPdyS9_ddNS7_10__identityEEEvT0_T1_T2_T3_T4_T6_)
        /*00bc*/ 	.word	0x00000000


	//----- nvinfo : EIATTR_REGCOUNT
	.align		4
.L_74:
        /*00c0*/ 	.byte	0x04, 0x2f
        /*00c2*/ 	.short	(.L_76 - .L_75)
	.align		4
.L_75:
        /*00c4*/ 	.word	index@(_ZN3cub18CUB_300001_SM_10006detail6reduce18DeviceReduceKernelINS2_10policy_hubIdyN4cuda3std3__44plusIdEEE10Policy1000EN6thrust24THRUST_300001_SM_1000_NS6detail15normal_iteratorINSD_10device_ptrIdEEEEyS9_dNS7_10__identityEEEvT0_PT3_T1_NS0_13GridEvenShareISN_EET2_T4_)
        /*00c8*/ 	.word	0x0000001d


	//----- nvinfo : EIATTR_FRAME_SIZE
	.align		4
.L_76:
        /*00cc*/ 	.byte	0x04, 0x11
        /*00ce*/ 	.short	(.L_78 - .L_77)
	.align		4
.L_77:
        /*00d0*/ 	.word	index@(_ZN3cub18CUB_300001_SM_10006detail6reduce18DeviceReduceKernelINS2_10policy_hubIdyN4cuda3std3__44plusIdEEE10Policy1000EN6thrust24THRUST_300001_SM_1000_NS6detail15normal_iteratorINSD_10device_ptrIdEEEEyS9_dNS7_10__identityEEEvT0_PT3_T1_NS0_13GridEvenShareISN_EET2_T4_)
        /*00d4*/ 	.word	0x00000000


	//----- nvinfo : EIATTR_REGCOUNT
	.align		4
.L_78:
        /*00d8*/ 	.byte	0x04, 0x2f
        /*00da*/ 	.short	(.L_80 - .L_79)
	.align		4
.L_79:
        /*00dc*/ 	.word	index@(_ZN3cub18CUB_300001_SM_10006detail6reduce28DeviceReduceSingleTileKernelINS2_10policy_hubIdyN4cuda3std3__44plusIdEEE10Policy1000EPdSC_iS9_ddNS7_10__identityEEEvT0_T1_T2_T3_T4_T6_)
        /*00e0*/ 	.word	0x00000030


	//----- nvinfo : EIATTR_FRAME_SIZE
	.align		4
.L_80:
        /*00e4*/ 	.byte	0x04, 0x11
        /*00e6*/ 	.short	(.L_82 - .L_81)
	.align		4
.L_81:
        /*00e8*/ 	.word	index@(_ZN3cub18CUB_300001_SM_10006detail6reduce28DeviceReduceSingleTileKernelINS2_10policy_hubIdyN4cuda3std3__44plusIdEEE10Policy1000EPdSC_iS9_ddNS7_10__identityEEEvT0_T1_T2_T3_T4_T6_)
        /*00ec*/ 	.word	0x00000000


	//----- nvinfo : EIATTR_MIN_STACK_SIZE
	.align		4
.L_82:
        /*00f0*/ 	.byte	0x04, 0x12
        /*00f2*/ 	.short	(.L_84 - .L_83)
	.align		4
.L_83:
        /*00f4*/ 	.word	index@(_ZN3cub18CUB_300001_SM_10006detail6reduce28DeviceReduceSingleTileKernelINS2_10policy_hubIdyN4cuda3std3__44plusIdEEE10Policy1000EPdSC_iS9_ddNS7_10__identityEEEvT0_T1_T2_T3_T4_T6_)
        /*00f8*/ 	.word	0x00000000


	//----- nvinfo : EIATTR_MIN_STACK_SIZE
	.align		4
.L_84:
        /*00fc*/ 	.byte	0x04, 0x12
        /*00fe*/ 	.short	(.L_86 - .L_85)
	.align		4
.L_85:
        /*0100*/ 	.word	index@(_ZN3cub18CUB_300001_SM_10006detail6reduce18DeviceReduceKernelINS2_10policy_hubIdyN4cuda3std3__44plusIdEEE10Policy1000EN6thrust24THRUST_300001_SM_1000_NS6detail15normal_iteratorINSD_10device_ptrIdEEEEyS9_dNS7_10__identityEEEvT0_PT3_T1_NS0_13GridEvenShareISN_EET2_T4_)
        /*0104*/ 	.word	0x00000000


	//----- nvinfo : EIATTR_MIN_STACK_SIZE
	.align		4
.L_86:
        /*0108*/ 	.byte	0x04, 0x12
        /*010a*/ 	.short	(.L_88 - .L_87)
	.align		4
.L_87:
        /*010c*/ 	.word	index@(_ZN3cub18CUB_300001_SM_10006detail6reduce28DeviceReduceSingleTileKernelINS2_10policy_hubIdyN4cuda3std3__44plusIdEEE10Policy1000EN6thrust24THRUST_300001_SM_1000_NS6detail15normal_iteratorINSD_10device_ptrIdEEEEPdyS9_ddNS7_10__identityEEEvT0_T1_T2_T3_T4_T6_)
        /*0110*/ 	.word	0x00000000


	//----- nvinfo : EIATTR_MIN_STACK_SIZE
	.align		4
.L_88:
        /*0114*/ 	.byte	0x04, 0x12
        /*0116*/ 	.short	(.L_90 - .L_89)
	.align		4
.L_89:
        /*0118*/ 	.word	index@(_ZN3cub18CUB_300001_SM_10006detail6reduce28DeviceReduceSingleTileKernelINS2_10policy_hubIdjN4cuda3std3__44plusIdEEE10Policy1000EPdSC_iS9_ddNS7_10__identityEEEvT0_T1_T2_T3_T4_T6_)
        /*011c*/ 	.word	0x00000000


	//----- nvinfo : EIATTR_MIN_STACK_SIZE
	.align		4
.L_90:
        /*0120*/ 	.byte	0x04, 0x12
        /*0122*/ 	.short	(.L_92 - .L_91)
	.align		4
.L_91:
        /*0124*/ 	.word	index@(_ZN3cub18CUB_300001_SM_10006detail6reduce18DeviceReduceKernelINS2_10policy_hubIdjN4cuda3std3__44plusIdEEE10Policy1000EN6thrust24THRUST_300001_SM_1000_NS6detail15normal_iteratorINSD_10device_ptrIdEEEEjS9_dNS7_10__identityEEEvT0_PT3_T1_NS0_13GridEvenShareISN_EET2_T4_)
        /*0128*/ 	.word	0x00000000


	//----- nvinfo : EIATTR_MIN_STACK_SIZE
	.align		4
.L_92:
        /*012c*/ 	.byte	0x04, 0x12
        /*012e*/ 	.short	(.L_94 - .L_93)
	.align		4
.L_93:
        /*0130*/ 	.word	index@(_ZN3cub18CUB_300001_SM_10006detail6reduce28DeviceReduceSingleTileKernelINS2_10policy_hubIdjN4cuda3std3__44plusIdEEE10Policy1000EN6thrust24THRUST_300001_SM_1000_NS6detail15normal_iteratorINSD_10device_ptrIdEEEEPdjS9_ddNS7_10__identityEEEvT0_T1_T2_T3_T4_T6_)
        /*0134*/ 	.word	0x00000000


	//----- nvinfo : EIATTR_MIN_STACK_SIZE
	.align		4
.L_94:
        /*0138*/ 	.byte	0x04, 0x12
        /*013a*/ 	.short	(.L_96 - .L_95)
	.align		4
.L_95:
        /*013c*/ 	.word	index@(_ZN3cub18CUB_300001_SM_10006detail9transform16transform_kernelINS2_10policy_hubILb1EN4cuda3std3__45tupleIJN6thrust24THRUST_300001_SM_1000_NS6detail15normal_iteratorINSA_10device_ptrIdEEEESF_EEEE10policy1000El13saxpy_functorSF_JPdSK_EEEvT0_iT1_T2_DpNS2_10kernel_argIT3_EE)
        /*0140*/ 	.word	0x00000000


	//----- nvinfo : EIATTR_MIN_STACK_SIZE
	.align		4
.L_96:
        /*0144*/ 	.byte	0x04, 0x12
        /*0146*/ 	.short	(.L_98 - .L_97)
	.align		4
.L_97:
        /*0148*/ 	.word	index@(_ZN3cub18CUB_300001_SM_10006detail9transform16transform_kernelINS2_10policy_hubILb1EN4cuda3std3__45tupleIJN6thrust24THRUST_300001_SM_1000_NS6detail15normal_iteratorINSA_10device_ptrIdEEEESF_EEEE10policy1000Ei13saxpy_functorSF_JPdSK_EEEvT0_iT1_T2_DpNS2_10kernel_argIT3_EE)
        /*014c*/ 	.word	0x00000000


	//----- nvinfo : EIATTR_MIN_STACK_SIZE
	.align		4
.L_98:
        /*0150*/ 	.byte	0x04, 0x12
        /*0152*/ 	.short	(.L_100 - .L_99)
	.align		4
.L_99:
        /*0154*/ 	.word	index@(_ZN3cub18CUB_300001_SM_10006detail8for_each13static_kernelINS2_12policy_hub_t12policy_500_tElN6thrust24THRUST_300001_SM_1000_NS8cuda_cub20__uninitialized_copy7functorINS7_6detail15normal_iteratorINS7_10device_ptrIdEEEENS7_7pointerIdNS8_3tagENS7_11use_defaultESI_EEEEEEvT0_T1_)
        /*0158*/ 	.word	0x00000000


	//----- nvinfo : EIATTR_MIN_STACK_SIZE
	.align		4
.L_100:
        /*015c*/ 	.byte	0x04, 0x12
        /*015e*/ 	.short	(.L_102 - .L_101)
	.align		4
.L_101:
        /*0160*/ 	.word	index@(_ZN3cub18CUB_300001_SM_10006detail11EmptyKernelIvEEvv)
        /*0164*/ 	.word	0x00000000
.L_102:


//--------------------- .nv.compat                --------------------------
	.section	.nv.compat,"",@"SHT_CUDA_COMPAT_INFO"
	.align	4
        /*0000*/ 	.byte	0x02, 0x09, 0x00, 0x00, 0x02, 0x02, 0x01, 0x00, 0x02, 0x05, 0x05, 0x00, 0x03, 0x07, 0x01, 0x01
        /*0010*/ 	.byte	0x02, 0x03, 0x00, 0x00, 0x02, 0x06, 0x01, 0x00, 0x04, 0x0b, 0x08, 0x00, 0x01, 0x00, 0x00, 0x00
        /*0020*/ 	.byte	0x00, 0x00, 0x00, 0x00


//--------------------- .nv.info._ZN3cub18CUB_300001_SM_10006detail6reduce28DeviceReduceSingleTileKernelINS2_10policy_hubIdyN4cuda3std3__44plusIdEEE10Policy1000EPdSC_iS9_ddNS7_10__identityEEEvT0_T1_T2_T3_T4_T6_ --------------------------
	.section	.nv.info._ZN3cub18CUB_300001_SM_10006detail6reduce28DeviceReduceSingleTileKernelINS2_10policy_hubIdyN4cuda3std3__44plusIdEEE10Policy1000EPdSC_iS9_ddNS7_10__identityEEEvT0_T1_T2_T3_T4_T6_,"",@"SHT_CUDA_INFO"
	.sectionflags	@""
	.align	4


	//----- nvinfo : EIATTR_CUDA_API_VERSION
	.align		4
        /*0000*/ 	.byte	0x04, 0x37
        /*0002*/ 	.short	(.L_104 - .L_103)
.L_103:
        /*0004*/ 	.word	0x00000082


	//----- nvinfo : EIATTR_KPARAM_INFO
	.align		4
.L_104:
        /*0008*/ 	.byte	0x04, 0x17
        /*000a*/ 	.short	(.L_106 - .L_105)
.L_105:
        /*000c*/ 	.word	0x00000000
        /*0010*/ 	.short	0x0005
        /*0012*/ 	.short	0x0020
        /*0014*/ 	.byte	0x00, 0xf0, 0x05, 0x00


	//----- nvinfo : EIATTR_KPARAM_INFO
	.align		4
.L_106:
        /*0018*/ 	.byte	0x04, 0x17
        /*001a*/ 	.short	(.L_108 - .L_107)
.L_107:
        /*001c*/ 	.word	0x00000000
        /*0020*/ 	.short	0x0004
        /*0022*/ 	.short	0x0018
        /*0024*/ 	.byte	0x00, 0xf0, 0x21, 0x00


	//----- nvinfo : EIATTR_KPARAM_INFO
	.align		4
.L_108:
        /*0028*/ 	.byte	0x04, 0x17
        /*002a*/ 	.short	(.L_110 - .L_109)
.L_109:
        /*002c*/ 	.word	0x00000000
        /*0030*/ 	.short	0x0003
        /*0032*/ 	.short	0x0014
        /*0034*/ 	.byte	0x00, 0xf0, 0x05, 0x00


	//----- nvinfo : EIATTR_KPARAM_INFO
	.align		4
.L_110:
        /*0038*/ 	.byte	0x04, 0x17
        /*003a*/ 	.short	(.L_112 - .L_111)
.L_111:
        /*003c*/ 	.word	0x00000000
        /*0040*/ 	.short	0x0002
        /*0042*/ 	.short	0x0010
        /*0044*/ 	.byte	0x00, 0xf0, 0x11, 0x00


	//----- nvinfo : EIATTR_KPARAM_INFO
	.align		4
.L_112:
        /*0048*/ 	.byte	0x04, 0x17
        /*004a*/ 	.short	(.L_114 - .L_113)
.L_113:
        /*004c*/ 	.word	0x00000000
        /*0050*/ 	.short	0x0001
        /*0052*/ 	.short	0x0008
        /*0054*/ 	.byte	0x00, 0xf5, 0x21, 0x00


	//----- nvinfo : EIATTR_KPARAM_INFO
	.align		4
.L_114:
        /*0058*/ 	.byte	0x04, 0x17
        /*005a*/ 	.short	(.L_116 - .L_115)
.L_115:
        /*005c*/ 	.word	0x00000000
        /*0060*/ 	.short	0x0000
        /*0062*/ 	.short	0x0000
        /*0064*/ 	.byte	0x00, 0xf5, 0x21, 0x00


	//----- nvinfo : EIATTR_SPARSE_MMA_MASK
	.align		4
.L_116:
        /*0068*/ 	.byte	0x03, 0x50
        /*006a*/ 	.short	0x0000


	//----- nvinfo : EIATTR_MAXREG_COUNT
	.align		4
        /*006c*/ 	.byte	0x03, 0x1b
        /*006e*/ 	.short	0x0080


	//----- nvinfo : EIATTR_NUM_BARRIERS
	.align		4
        /*0070*/ 	.byte	0x02, 0x4c
        /*0072*/ 	.byte	0x01
	.zero		1


	//----- nvinfo : EIATTR_MERCURY_ISA_VERSION
	.align		4
        /*0074*/ 	.byte	0x03, 0x5f
        /*0076*/ 	.short	0x0101


	//----- nvinfo : EIATTR_COOP_GROUP_MASK_REGIDS
	.align		4
        /*0078*/ 	.byte	0x04, 0x29
        /*007a*/ 	.short	(.L_118 - .L_117)


	//   ....[0]....
.L_117:
        /*007c*/ 	.word	0xffffffff


	//   ....[1]....
        /*0080*/ 	.word	0xffffffff


	//   ....[2]....
        /*0084*/ 	.word	0xffffffff


	//   ....[3]....
        /*0088*/ 	.word	0xffffffff


	//   ....[4]....
        /*008c*/ 	.word	0xffffffff


	//   ....[5]....
        /*0090*/ 	.word	0xffffffff


	//   ....[6]....
        /*0094*/ 	.word	0xffffffff


	//   ....[7]....
        /*0098*/ 	.word	0xffffffff


	//   ....[8]....
        /*009c*/ 	.word	0xffffffff


	//   ....[9]....
        /*00a0*/ 	.word	0xffffffff


	//   ....[10]....
        /*00a4*/ 	.word	0xffffffff


	//   ....[11]....
        /*00a8*/ 	.word	0xffffffff


	//   ....[12]....
        /*00ac*/ 	.word	0xffffffff


	//   ....[13]....
        /*00b0*/ 	.word	0xffffffff


	//   ....[14]....
        /*00b4*/ 	.word	0xffffffff


	//   ....[15]....
        /*00b8*/ 	.word	0xffffffff


	//   ....[16]....
        /*00bc*/ 	.word	0xffffffff


	//   ....[17]....
        /*00c0*/ 	.word	0xffffffff


	//   ....[18]....
        /*00c4*/ 	.word	0xffffffff


	//   ....[19]....
        /*00c8*/ 	.word	0xffffffff


	//   ....[20]....
        /*00cc*/ 	.word	0xffffffff


	//   ....[21]....
        /*00d0*/ 	.word	0xffffffff


	//   ....[22]....
        /*00d4*/ 	.word	0xffffffff


	//   ....[23]....
        /*00d8*/ 	.word	0xffffffff


	//   ....[24]....
        /*00dc*/ 	.word	0xffffffff


	//   ....[25]....
        /*00e0*/ 	.word	0xffffffff


	//   ....[26]....
        /*00e4*/ 	.word	0xffffffff


	//   ....[27]....
        /*00e8*/ 	.word	0xffffffff


	//   ....[28]....
        /*00ec*/ 	.word	0xffffffff


	//   ....[29]....
        /*00f0*/ 	.word	0xffffffff


	//----- nvinfo : EIATTR_COOP_GROUP_INSTR_OFFSETS
	.align		4
.L_118:
        /*00f4*/ 	.byte	0x04, 0x28
        /*00f6*/ 	.short	(.L_120 - .L_119)


	//   ....[0]....
.L_119:
        /*00f8*/ 	.word	0x00000960


	//   ....[1]....
        /*00fc*/ 	.word	0x00000970


	//   ....[2]....
        /*0100*/ 	.word	0x000009e0


	//   ....[3]....
        /*0104*/ 	.word	0x00000a10


	//   ....[4]....
        /*0108*/ 	.word	0x00000a70


	//   ....[5]....
        /*010c*/ 	.word	0x00000a80


	//   ....[6]....
        /*0110*/ 	.word	0x00000ae0


	//   ....[7]....
        /*0114*/ 	.word	0x00000af0


	//   ....[8]....
        /*0118*/ 	.word	0x00000b40


	//   ....[9]....
        /*011c*/ 	.word	0x00000b60


	//   ....[10]....
        /*0120*/ 	.word	0x00000e10


	//   ....[11]....
        /*0124*/ 	.word	0x00000e20


	//   ....[12]....
        /*0128*/ 	.word	0x00000eb0


	//   ....[13]....
        /*012c*/ 	.word	0x00000ed0


	//   ....[14]....
        /*0130*/ 	.word	0x00000f20


	//   ....[15]....
        /*0134*/ 	.word	0x00000f40


	//   ....[16]....
        /*0138*/ 	.word	0x00000f90


	//   ....[17]....
        /*013c*/ 	.word	0x00000fb0


	//   ....[18]....
        /*0140*/ 	.word	0x00001000


	//   ....[19]....
        /*0144*/ 	.word	0x00001030


	//   ....[20]....
        /*0148*/ 	.word	0x000020b0


	//   ....[21]....
        /*014c*/ 	.word	0x000020c0


	//   ....[22]....
        /*0150*/ 	.word	0x00002130


	//   ....[23]....
        /*0154*/ 	.word	0x00002140


	//   ....[24]....
        /*0158*/ 	.word	0x000021a0


	//   ....[25]....
        /*015c*/ 	.word	0x000021b0


	//   ....[26]....
        /*0160*/ 	.word	0x00002200


	//   ....[27]....
        /*0164*/ 	.word	0x00002220


	//   ....[28]....
        /*0168*/ 	.word	0x00002280


	//   ....[29]....
        /*016c*/ 	.word	0x000022b0


	//----- nvinfo : EIATTR_VRC_CTA_INIT_COUNT
	.align		4
.L_120:
        /*0170*/ 	.byte	0x02, 0x4a
	.zero		1
	.zero		1


	//----- nvinfo : EIATTR_EXIT_INSTR_OFFSETS
	.align		4
        /*0174*/ 	.byte	0x04, 0x1c
        /*0176*/ 	.short	(.L_122 - .L_121)


	//   ....[0]....
.L_121:
        /*0178*/ 	.word	0x00000080


	//   ....[1]....
        /*017c*/ 	.word	0x000000c0


	//   ....[2]....
        /*0180*/ 	.word	0x00002510


	//   ....[3]....
        /*0184*/ 	.word	0x00002560


	//----- nvinfo : EIATTR_MAX_THREADS
	.align		4
.L_122:
        /*0188*/ 	.byte	0x04, 0x05
        /*018a*/ 	.short	(.L_124 - .L_123)
.L_123:
        /*018c*/ 	.word	0x00000200
        /*0190*/ 	.word	0x00000001
        /*0194*/ 	.word	0x00000001


	//----- nvinfo : EIATTR_CRS_STACK_SIZE
	.align		4
.L_124:
        /*0198*/ 	.byte	0x04, 0x1e
        /*019a*/ 	.short	(.L_126 - .L_125)
.L_125:
        /*019c*/ 	.word	0x00000000


	//----- nvinfo : EIATTR_CBANK_PARAM_SIZE
	.align		4
.L_126:
        /*01a0*/ 	.byte	0x03, 0x19
        /*01a2*/ 	.short	0x0021


	//----- nvinfo : EIATTR_PARAM_CBANK
	.align		4
        /*01a4*/ 	.byte	0x04, 0x0a
        /*01a6*/ 	.short	(.L_128 - .L_127)
	.align		4
.L_127:
        /*01a8*/ 	.word	index@(.nv.constant0._ZN3cub18CUB_300001_SM_10006detail6reduce28DeviceReduceSingleTileKernelINS2_10policy_hubIdyN4cuda3std3__44plusIdEEE10Policy1000EPdSC_iS9_ddNS7_10__identityEEEvT0_T1_T2_T3_T4_T6_)
        /*01ac*/ 	.short	0x0380
        /*01ae*/ 	.short	0x0021


	//----- nvinfo : EIATTR_SW_WAR
	.align		4
.L_128:
        /*01b0*/ 	.byte	0x04, 0x36
        /*01b2*/ 	.short	(.L_130 - .L_129)
.L_129:
        /*01b4*/ 	.word	0x00000008
.L_130:


//--------------------- .nv.info._ZN3cub18CUB_300001_SM_10006detail6reduce18DeviceReduceKernelINS2_10policy_hubIdyN4cuda3std3__44plusIdEEE10Policy1000EN6thrust24THRUST_300001_SM_1000_NS6detail15normal_iteratorINSD_10device_ptrIdEEEEyS9_dNS7_10__identityEEEvT0_PT3_T1_NS0_13GridEvenShareISN_EET2_T4_ --------------------------
	.section	.nv.info._ZN3cub18CUB_300001_SM_10006detail6reduce18DeviceReduceKernelINS2_10policy_hubIdyN4cuda3std3__44plusIdEEE10Policy1000EN6thrust24THRUST_300001_SM_1000_NS6detail15normal_iteratorINSD_10device_ptrIdEEEEyS9_dNS7_10__identityEEEvT0_PT3_T1_NS0_13GridEvenShareISN_EET2_T4_,"",@"SHT_CUDA_INFO"
	.sectionflags	@""
	.align	4


	//----- nvinfo : EIATTR_CUDA_API_VERSION
	.align		4
        /*0000*/ 	.byte	0x04, 0x37
        /*0002*/ 	.short	(.L_132 - .L_131)
.L_131:
        /*0004*/ 	.word	0x00000082


	//----- nvinfo : EIATTR_KPARAM_INFO
	.align		4
.L_132:
        /*0008*/ 	.byte	0x04, 0x17
        /*000a*/ 	.short	(.L_134 - .L_133)
.L_133:
        /*000c*/ 	.word	0x00000000
        /*0010*/ 	.short	0x0005
        /*0012*/ 	.short	0x0061
        /*0014*/ 	.byte	0x00, 0xf0, 0x05, 0x00


	//----- nvinfo : EIATTR_KPARAM_INFO
	.align		4
.L_134:
        /*0018*/ 	.byte	0x04, 0x17
        /*001a*/ 	.short	(.L_136 - .L_135)
.L_135:
        /*001c*/ 	.word	0x00000000
        /*0020*/ 	.short	0x0004
        /*0022*/ 	.short	0x0060
        /*0024*/ 	.byte	0x00, 0xf0, 0x05, 0x00


	//----- nvinfo : EIATTR_KPARAM_INFO
	.align		4
.L_136:
        /*0028*/ 	.byte	0x04, 0x17
        /*002a*/ 	.short	(.L_138 - .L_137)
.L_137:
        /*002c*/ 	.word	0x00000000
        /*0030*/ 	.short	0x0003
        /*0032*/ 	.short	0x0018
        /*0034*/ 	.byte	0x00, 0xf0, 0x21, 0x01


	//----- nvinfo : EIATTR_KPARAM_INFO
	.align		4
.L_138:
        /*0038*/ 	.byte	0x04, 0x17
        /*003a*/ 	.short	(.L_140 - .L_139)
.L_139:
        /*003c*/ 	.word	0x00000000
        /*0040*/ 	.short	0x0002
        /*0042*/ 	.short	0x0010
        /*0044*/ 	.byte	0x00, 0xf0, 0x21, 0x00


	//----- nvinfo : EIATTR_KPARAM_INFO
	.align		4
.L_140:
        /*0048*/ 	.byte	0x04, 0x17
        /*004a*/ 	.short	(.L_142 - .L_141)
.L_141:
        /*004c*/ 	.word	0x00000000
        /*0050*/ 	.short	0x0001
        /*0052*/ 	.short	0x0008
        /*0054*/ 	.byte	0x00, 0xf5, 0x21, 0x00


	//----- nvinfo : EIATTR_KPARAM_INFO
	.align		4
.L_142:
        /*0058*/ 	.byte	0x04, 0x17
        /*005a*/ 	.short	(.L_144 - .L_143)
.L_143:
        /*005c*/ 	.word	0x00000000
        /*0060*/ 	.short	0x0000
        /*0062*/ 	.short	0x0000
        /*0064*/ 	.byte	0x00, 0xf0, 0x21, 0x00


	//----- nvinfo : EIATTR_SPARSE_MMA_MASK
	.align		4
.L_144:
        /*0068*/ 	.byte	0x03, 0x50
        /*006a*/ 	.short	0x0000


	//----- nvinfo : EIATTR_MAXREG_COUNT
	.align		4
        /*006c*/ 	.byte	0x03, 0x1b
        /*006e*/ 	.short	0x0080


	//----- nvinfo : EIATTR_NUM_BARRIERS
	.align		4
        /*0070*/ 	.byte	0x02, 0x4c
        /*0072*/ 	.byte	0x01
	.zero		1


	//----- nvinfo : EIATTR_MERCURY_ISA_VERSION
	.align		4
        /*0074*/ 	.byte	0x03, 0x5f
        /*0076*/ 	.short	0x0101


	//----- nvinfo : EIATTR_COOP_GROUP_MASK_REGIDS
	.align		4
        /*0078*/ 	.byte	0x04, 0x29
        /*007a*/ 	.short	(.L_146 - .L_145)


	//   ....[0]....
.L_145:
        /*007c*/ 	.word	0xffffffff


	//   ....[1]....
        /*0080*/ 	.word	0xffffffff


	//   ....[2]....
        /*0084*/ 	.word	0xffffffff


	//   ....[3]....
        /*0088*/ 	.word	0xffffffff


	//   ....[4]....
        /*008c*/ 	.word	0xffffffff


	//   ....[5]....
        /*0090*/ 	.word	0xffffffff


	//   ....[6]....
        /*0094*/ 	.word	0xffffffff


	//   ....[7]....
        /*0098*/ 	.word	0xffffffff


	//   ....[8]....
        /*009c*/ 	.word	0xffffffff


	//   ....[9]....
        /*00a0*/ 	.word	0xffffffff


	//   ....[10]....
        /*00a4*/ 	.word	0xffffffff


	//   ....[11]....
        /*00a8*/ 	.word	0xffffffff


	//   ....[12]....
        /*00ac*/ 	.word	0xffffffff


	//   ....[13]....
        /*00b0*/ 	.word	0xffffffff


	//   ....[14]....
        /*00b4*/ 	.word	0xffffffff


	//   ....[15]....
        /*00b8*/ 	.word	0xffffffff


	//   ....[16]....
        /*00bc*/ 	.word	0xffffffff


	//   ....[17]....
        /*00c0*/ 	.word	0xffffffff


	//   ....[18]....
        /*00c4*/ 	.word	0xffffffff


	//   ....[19]....
        /*00c8*/ 	.word	0xffffffff


	//   ....[20]....
        /*00cc*/ 	.word	0xffffffff


	//   ....[21]....
        /*00d0*/ 	.word	0xffffffff


	//   ....[22]....
        /*00d4*/ 	.word	0xffffffff


	//   ....[23]....
        /*00d8*/ 	.word	0xffffffff


	//   ....[24]....
        /*00dc*/ 	.word	0xffffffff


	//   ....[25]....
        /*00e0*/ 	.word	0xffffffff


	//   ....[26]....
        /*00e4*/ 	.word	0xffffffff


	//   ....[27]....
        /*00e8*/ 	.word	0xffffffff


	//   ....[28]....
        /*00ec*/ 	.word	0xffffffff


	//   ....[29]....
        /*00f0*/ 	.word	0xffffffff


	//----- nvinfo : EIATTR_COOP_GROUP_INSTR_OFFSETS
	.align		4
.L_146:
        /*00f4*/ 	.byte	0x04, 0x28
        /*00f6*/ 	.short	(.L_148 - .L_147)


	//   ....[0]....
.L_147:
        /*00f8*/ 	.word	0x000009a0


	//   ....[1]....
        /*00fc*/ 	.word	0x000009b0


	//   ....[2]....
        /*0100*/ 	.word	0x00000a20


	//   ....[3]....
        /*0104*/ 	.word	0x00000a40


	//   ....[4]....
        /*0108*/ 	.word	0x00000ab0


	//   ....[5]....
        /*010c*/ 	.word	0x00000ac0


	//   ....[6]....
        /*0110*/ 	.word	0x00000b10


	//   ....[7]....
        /*0114*/ 	.word	0x00000b30


	//   ....[8]....
        /*0118*/ 	.word	0x00000ba0


	//   ....[9]....
        /*011c*/ 	.word	0x00000bb0


	//   ....[10]....
        /*0120*/ 	.word	0x00000e50


	//   ....[11]....
        /*0124*/ 	.word	0x00000e60


	//   ....[12]....
        /*0128*/ 	.word	0x00000ee0


	//   ....[13]....
        /*012c*/ 	.word	0x00000f00


	//   ....[14]....
        /*0130*/ 	.word	0x00000f50


	//   ....[15]....
        /*0134*/ 	.word	0x00000f80


	//   ....[16]....
        /*0138*/ 	.word	0x00000fd0


	//   ....[17]....
        /*013c*/ 	.word	0x00000ff0


	//   ....[18]....
        /*0140*/ 	.word	0x00001060


	//   ....[19]....
        /*0144*/ 	.word	0x00001090


	//   ....[20]....
        /*0148*/ 	.word	0x00002360


	//   ....[21]....
        /*014c*/ 	.word	0x00002370


	//   ....[22]....
        /*0150*/ 	.word	0x000023f0


	//   ....[23]....
        /*0154*/ 	.word	0x00002400


	//   ....[24]....
        /*0158*/ 	.word	0x00002460


	//   ....[25]....
        /*015c*/ 	.word	0x00002470


	//   ....[26]....
        /*0160*/ 	.word	0x000024c0


	//   ....[27]....
        /*0164*/ 	.word	0x000024f0


	//   ....[28]....
        /*0168*/ 	.word	0x00002570


	//   ....[29]....
        /*016c*/ 	.word	0x00002580


	//----- nvinfo : EIATTR_VRC_CTA_INIT_COUNT
	.align		4
.L_148:
        /*0170*/ 	.byte	0x02, 0x4a
	.zero		1
	.zero		1


	//----- nvinfo : EIATTR_EXIT_INSTR_OFFSETS
	.align		4
        /*0174*/ 	.byte	0x04, 0x1c
        /*0176*/ 	.short	(.L_150 - .L_149)


	//   ....[0]....
.L_149:
        /*0178*/ 	.word	0x000027b0


	//   ....[1]....
        /*017c*/ 	.word	0x00002810


	//----- nvinfo : EIATTR_MAX_THREADS
	.align		4
.L_150:
        /*0180*/ 	.byte	0x04, 0x05
        /*0182*/ 	.short	(.L_152 - .L_151)
.L_151:
        /*0184*/ 	.word	0x00000200
        /*0188*/ 	.word	0x00000001
        /*018c*/ 	.word	0x00000001


	//----- nvinfo : EIATTR_CRS_STACK_SIZE
	.align		4
.L_152:
        /*0190*/ 	.byte	0x04, 0x1e
        /*0192*/ 	.short	(.L_154 - .L_153)
.L_153:
        /*0194*/ 	.word	0x00000000


	//----- nvinfo : EIATTR_CBANK_PARAM_SIZE
	.align		4
.L_154:
        /*0198*/ 	.byte	0x03, 0x19
        /*019a*/ 	.short	0x0062


	//----- nvinfo : EIATTR_PARAM_CBANK
	.align		4
        /*019c*/ 	.byte	0x04, 0x0a
        /*019e*/ 	.short	(.L_156 - .L_155)
	.align		4
.L_155:
        /*01a0*/ 	.word	index@(.nv.constant0._ZN3cub18CUB_300001_SM_10006detail6reduce18DeviceReduceKernelINS2_10policy_hubIdyN4cuda3std3__44plusIdEEE10Policy1000EN6thrust24THRUST_300001_SM_1000_NS6detail15normal_iteratorINSD_10device_ptrIdEEEEyS9_dNS7_10__identityEEEvT0_PT3_T1_NS0_13GridEvenShareISN_EET2_T4_)
        /*01a4*/ 	.short	0x0380
        /*01a6*/ 	.short	0x0062


	//----- nvinfo : EIATTR_SW_WAR
	.align		4
.L_156:
        /*01a8*/ 	.byte	0x04, 0x36
        /*01aa*/ 	.short	(.L_158 - .L_157)
.L_157:
        /*01ac*/ 	.word	0x00000008
.L_158:


//--------------------- .nv.info._ZN3cub18CUB_300001_SM_10006detail6reduce28DeviceReduceSingleTileKernelINS2_10policy_hubIdyN4cuda3std3__44plusIdEEE10Policy1000EN6thrust24THRUST_300001_SM_1000_NS6detail15normal_iteratorINSD_10device_ptrIdEEEEPdyS9_ddNS7_10__identityEEEvT0_T1_T2_T3_T4_T6_ --------------------------
	.section	.nv.info._ZN3cub18CUB_300001_SM_10006detail6reduce28DeviceReduceSingleTileKernelINS2_10policy_hubIdyN4cuda3std3__44plusIdEEE10Policy1000EN6thrust24THRUST_300001_SM_1000_NS6detail15normal_iteratorINSD_10device_ptrIdEEEEPdyS9_ddNS7_10__identityEEEvT0_T1_T2_T3_T4_T6_,"",@"SHT_CUDA_INFO"
	.sectionflags	@""
	.align	4


	//----- nvinfo : EIATTR_CUDA_API_VERSION
	.align		4
        /*0000*/ 	.byte	0x04, 0x37
        /*0002*/ 	.short	(.L_160 - .L_159)
.L_159:
        /*0004*/ 	.word	0x00000082


	//----- nvinfo : EIATTR_KPARAM_INFO
	.align		4
.L_160:
        /*0008*/ 	.byte	0x04, 0x17
        /*000a*/ 	.short	(.L_162 - .L_161)
.L_161:
        /*000c*/ 	.word	0x00000000
        /*0010*/ 	.short	0x0005
        /*0012*/ 	.short	0x0028
        /*0014*/ 	.byte	0x00, 0xf0, 0x05, 0x00


	//----- nvinfo : EIATTR_KPARAM_INFO
	.align		4
.L_162:
        /*0018*/ 	.byte	0x04, 0x17
        /*001a*/ 	.short	(.L_164 - .L_163)
.L_163:
        /*001c*/ 	.word	0x00000000
        /*0020*/ 	.short	0x0004
        /*0022*/ 	.short	0x0020
        /*0024*/ 	.byte	0x00, 0xf0, 0x21, 0x00


	//----- nvinfo : EIATTR_KPARAM_INFO
	.align		4
.L_164:
        /*0028*/ 	.byte	0x04, 0x17
        /*002a*/ 	.short	(.L_166 - .L_165)
.L_165:
        /*002c*/ 	.word	0x00000000
        /*0030*/ 	.short	0x0003
        /*0032*/ 	.short	0x0018
        /*0034*/ 	.byte	0x00, 0xf0, 0x05, 0x00


	//----- nvinfo : EIATTR_KPARAM_INFO
	.align		4
.L_166:
        /*0038*/ 	.byte	0x04, 0x17
        /*003a*/ 	.short	(.L_168 - .L_167)
.L_167:
        /*003c*/ 	.word	0x00000000
        /*0040*/ 	.short	0x0002
        /*0042*/ 	.short	0x0010
        /*0044*/ 	.byte	0x00, 0xf0, 0x21, 0x00


	//----- nvinfo : EIATTR_KPARAM_INFO
	.align		4
.L_168:
        /*0048*/ 	.byte	0x04, 0x17
        /*004a*/ 	.short	(.L_170 - .L_169)
.L_169:
        /*004c*/ 	.word	0x00000000
        /*0050*/ 	.short	0x0001
        /*0052*/ 	.short	0x0008
        /*0054*/ 	.byte	0x00, 0xf5, 0x21, 0x00


	//----- nvinfo : EIATTR_KPARAM_INFO
	.align		4
.L_170:
        /*0058*/ 	.byte	0x04, 0x17
        /*005a*/ 	.short	(.L_172 - .L_171)
.L_171:
        /*005c*/ 	.word	0x00000000
        /*0060*/ 	.short	0x0000
        /*0062*/ 	.short	0x0000
        /*0064*/ 	.byte	0x00, 0xf0, 0x21, 0x00


	//----- nvinfo : EIATTR_SPARSE_MMA_MASK
	.align		4
.L_172:
        /*0068*/ 	.byte	0x03, 0x50
        /*006a*/ 	.short	0x0000


	//----- nvinfo : EIATTR_MAXREG_COUNT
	.align		4
        /*006c*/ 	.byte	0x03, 0x1b
        /*006e*/ 	.short	0x0080


	//----- nvinfo : EIATTR_NUM_BARRIERS
	.align		4
        /*0070*/ 	.byte	0x02, 0x4c
        /*0072*/ 	.byte	0x01
	.zero		1


	//----- nvinfo : EIATTR_MERCURY_ISA_VERSION
	.align		4
        /*0074*/ 	.byte	0x03, 0x5f
        /*0076*/ 	.short	0x0101


	//----- nvinfo : EIATTR_COOP_GROUP_MASK_REGIDS
	.align		4
        /*0078*/ 	.byte	0x04, 0x29
        /*007a*/ 	.short	(.L_174 - .L_173)


	//   ....[0]....
.L_173:
        /*007c*/ 	.word	0xffffffff


	//   ....[1]....
        /*0080*/ 	.word	0xffffffff


	//   ....[2]....
        /*0084*/ 	.word	0xffffffff


	//   ....[3]....
        /*0088*/ 	.word	0xffffffff


	//   ....[4]....
        /*008c*/ 	.word	0xffffffff


	//   ....[5]....
        /*0090*/ 	.word	0xffffffff


	//   ....[6]....
        /*0094*/ 	.word	0xffffffff


	//   ....[7]....
        /*0098*/ 	.word	0xffffffff


	//   ....[8]....
        /*009c*/ 	.word	0xffffffff


	//   ....[9]....
        /*00a0*/ 	.word	0xffffffff


	//   ....[10]....
        /*00a4*/ 	.word	0xffffffff


	//   ....[11]....
        /*00a8*/ 	.word	0xffffffff


	//   ....[12]....
        /*00ac*/ 	.word	0xffffffff


	//   ....[13]....
        /*00b0*/ 	.word	0xffffffff


	//   ....[14]....
        /*00b4*/ 	.word	0xffffffff


	//   ....[15]....
        /*00b8*/ 	.word	0xffffffff


	//   ....[16]....
        /*00bc*/ 	.word	0xffffffff


	//   ....[17]....
        /*00c0*/ 	.word	0xffffffff


	//   ....[18]....
        /*00c4*/ 	.word	0xffffffff


	//   ....[19]....
        /*00c8*/ 	.word	0xffffffff


	//   ....[20]....
        /*00cc*/ 	.word	0xffffffff


	//   ....[21]....
        /*00d0*/ 	.word	0xffffffff


	//   ....[22]....
        /*00d4*/ 	.word	0xffffffff


	//   ....[23]....
        /*00d8*/ 	.word	0xffffffff


	//   ....[24]....
        /*00dc*/ 	.word	0xffffffff


	//   ....[25]....
        /*00e0*/ 	.word	0xffffffff


	//   ....[26]....
        /*00e4*/ 	.word	0xffffffff


	//   ....[27]....
        /*00e8*/ 	.word	0xffffffff


	//   ....[28]....
        /*00ec*/ 	.word	0xffffffff


	//   ....[29]....
        /*00f0*/ 	.word	0xffffffff


	//----- nvinfo : EIATTR_COOP_GROUP_INSTR_OFFSETS
	.align		4
.L_174:
        /*00f4*/ 	.byte	0x04, 0x28
        /*00f6*/ 	.short	(.L_176 - .L_175)


	//   ....[0]....
.L_175:
        /*00f8*/ 	.word	0x00000910


	//   ....[1]....
        /*00fc*/ 	.word	0x00000920


	//   ....[2]....
        /*0100*/ 	.word	0x00000990


	//   ....[3]....
        /*0104*/ 	.word	0x000009a0


	//   ....[4]....
        /*0108*/ 	.word	0x00000a00


	//   ....[5]....
        /*010c*/ 	.word	0x00000a10


	//   ....[6]....
        /*0110*/ 	.word	0x00000a60


	//   ....[7]....
        /*0114*/ 	.word	0x00000a80


	//   ....[8]....
        /*0118*/ 	.word	0x00000ae0


	//   ....[9]....
        /*011c*/ 	.word	0x00000b10


	//   ....[10]....
        /*0120*/ 	.word	0x00000dc0


	//   ....[11]....
        /*0124*/ 	.word	0x00000dd0


	//   ....[12]....
        /*0128*/ 	.word	0x00000e60


	//   ....[13]....
        /*012c*/ 	.word	0x00000e70


	//   ....[14]....
        /*0130*/ 	.word	0x00000ed0


	//   ....[15]....
        /*0134*/ 	.word	0x00000ee0


	//   ....[16]....
        /*0138*/ 	.word	0x00000f30


	//   ....[17]....
        /*013c*/ 	.word	0x00000f50


	//   ....[18]....
        /*0140*/ 	.word	0x00000fc0


	//   ....[19]....
        /*0144*/ 	.word	0x00000ff0


	//   ....[20]....
        /*0148*/ 	.word	0x00002180


	//   ....[21]....
        /*014c*/ 	.word	0x00002190


	//   ....[22]....
        /*0150*/ 	.word	0x00002200


	//   ....[23]....
        /*0154*/ 	.word	0x00002210


	//   ....[24]....
        /*0158*/ 	.word	0x00002270


	//   ....[25]....
        /*015c*/ 	.word	0x00002280


	//   ....[26]....
        /*0160*/ 	.word	0x000022d0


	//   ....[27]....
        /*0164*/ 	.word	0x000022f0


	//   ....[28]....
        /*0168*/ 	.word	0x00002350


	//   ....[29]....
        /*016c*/ 	.word	0x00002380


	//----- nvinfo : EIATTR_VRC_CTA_INIT_COUNT
	.align		4
.L_176:
        /*0170*/ 	.byte	0x02, 0x4a
	.zero		1
	.zero		1


	//----- nvinfo : EIATTR_EXIT_INSTR_OFFSETS
	.align		4
        /*0174*/ 	.byte	0x04, 0x1c
        /*0176*/ 	.short	(.L_178 - .L_177)


	//   ....[0]....
.L_177:
        /*0178*/ 	.word	0x000000a0


	//   ....[1]....
        /*017c*/ 	.word	0x000000e0


	//   ....[2]....
        /*0180*/ 	.word	0x000025e0


	//   ....[3]....
        /*0184*/ 	.word	0x00002630


	//----- nvinfo : EIATTR_MAX_THREADS
	.align		4
.L_178:
        /*0188*/ 	.byte	0x04, 0x05
        /*018a*/ 	.short	(.L_180 - .L_179)
.L_179:
        /*018c*/ 	.word	0x00000200
        /*0190*/ 	.word	0x00000001
        /*0194*/ 	.word	0x00000001


	//----- nvinfo : EIATTR_CRS_STACK_SIZE
	.align		4
.L_180:
        /*0198*/ 	.byte	0x04, 0x1e
        /*019a*/ 	.short	(.L_182 - .L_181)
.L_181:
        /*019c*/ 	.word	0x00000000


	//----- nvinfo : EIATTR_CBANK_PARAM_SIZE
	.align		4
.L_182:
        /*01a0*/ 	.byte	0x03, 0x19
        /*01a2*/ 	.short	0x0029


	//----- nvinfo : EIATTR_PARAM_CBANK
	.align		4
        /*01a4*/ 	.byte	0x04, 0x0a
        /*01a6*/ 	.short	(.L_184 - .L_183)
	.align		4
.L_183:
        /*01a8*/ 	.word	index@(.nv.constant0._ZN3cub18CUB_300001_SM_10006detail6reduce28DeviceReduceSingleTileKernelINS2_10policy_hubIdyN4cuda3std3__44plusIdEEE10Policy1000EN6thrust24THRUST_300001_SM_1000_NS6detail15normal_iteratorINSD_10device_ptrIdEEEEPdyS9_ddNS7_10__identityEEEvT0_T1_T2_T3_T4_T6_)
        /*01ac*/ 	.short	0x0380
        /*01ae*/ 	.short	0x0029


	//----- nvinfo : EIATTR_SW_WAR
	.align		4
.L_184:
        /*01b0*/ 	.byte	0x04, 0x36
        /*01b2*/ 	.short	(.L_186 - .L_185)
.L_185:
        /*01b4*/ 	.word	0x00000008
.L_186:


//--------------------- .nv.info._ZN3cub18CUB_300001_SM_10006detail6reduce28DeviceReduceSingleTileKernelINS2_10policy_hubIdjN4cuda3std3__44plusIdEEE10Policy1000EPdSC_iS9_ddNS7_10__identityEEEvT0_T1_T2_T3_T4_T6_ --------------------------
	.section	.nv.info._ZN3cub18CUB_300001_SM_10006detail6reduce28DeviceReduceSingleTileKernelINS2_10policy_hubIdjN4cuda3std3__44plusIdEEE10Policy1000EPdSC_iS9_ddNS7_10__identityEEEvT0_T1_T2_T3_T4_T6_,"",@"SHT_CUDA_INFO"
	.sectionflags	@""
	.align	4


	//----- nvinfo : EIATTR_CUDA_API_VERSION
	.align		4
        /*0000*/ 	.byte	0x04, 0x37
        /*0002*/ 	.short	(.L_188 - .L_187)
.L_187:
        /*0004*/ 	.word	0x00000082


	//----- nvinfo : EIATTR_KPARAM_INFO
	.align		4
.L_188:
        /*0008*/ 	.byte	0x04, 0x17
        /*000a*/ 	.short	(.L_190 - .L_189)
.L_189:
        /*000c*/ 	.word	0x00000000
        /*0010*/ 	.short	0x0005
        /*0012*/ 	.short	0x0020
        /*0014*/ 	.byte	0x00, 0xf0, 0x05, 0x00


	//----- nvinfo : EIATTR_KPARAM_INFO
	.align		4
.L_190:
        /*0018*/ 	.byte	0x04, 0x17
        /*001a*/ 	.short	(.L_192 - .L_191)
.L_191:
        /*001c*/ 	.word	0x00000000
        /*0020*/ 	.short	0x0004
        /*0022*/ 	.short	0x0018
        /*0024*/ 	.byte	0x00, 0xf0, 0x21, 0x00


	//----- nvinfo : EIATTR_KPARAM_INFO
	.align		4
.L_192:
        /*0028*/ 	.byte	0x04, 0x17
        /*002a*/ 	.short	(.L_194 - .L_193)
.L_193:
        /*002c*/ 	.word	0x00000000
        /*0030*/ 	.short	0x0003
        /*0032*/ 	.short	0x0014
        /*0034*/ 	.byte	0x00, 0xf0, 0x05, 0x00


	//----- nvinfo : EIATTR_KPARAM_INFO
	.align		4
.L_194:
        /*0038*/ 	.byte	0x04, 0x17
        /*003a*/ 	.short	(.L_196 - .L_195)
.L_195:
        /*003c*/ 	.word	0x00000000
        /*0040*/ 	.short	0x0002
        /*0042*/ 	.short	0x0010
        /*0044*/ 	.byte	0x00, 0xf0, 0x11, 0x00


	//----- nvinfo : EIATTR_KPARAM_INFO
	.align		4
.L_196:
        /*0048*/ 	.byte	0x04, 0x17
        /*004a*/ 	.short	(.L_198 - .L_197)
.L_197:
        /*004c*/ 	.word	0x00000000
        /*0050*/ 	.short	0x0001
        /*0052*/ 	.short	0x0008
        /*0054*/ 	.byte	0x00, 0xf5, 0x21, 0x00


	//----- nvinfo : EIATTR_KPARAM_INFO
	.align		4
.L_198:
        /*0058*/ 	.byte	0x04, 0x17
        /*005a*/ 	.short	(.L_200 - .L_199)
.L_199:
        /*005c*/ 	.word	0x00000000
        /*0060*/ 	.short	0x0000
        /*0062*/ 	.short	0x0000
        /*0064*/ 	.byte	0x00, 0xf5, 0x21, 0x00


	//----- nvinfo : EIATTR_SPARSE_MMA_MASK
	.align		4
.L_200:
        /*0068*/ 	.byte	0x03, 0x50
        /*006a*/ 	.short	0x0000


	//----- nvinfo : EIATTR_MAXREG_COUNT
	.align		4
        /*006c*/ 	.byte	0x03, 0x1b
        /*006e*/ 	.short	0x0060


	//----- nvinfo : EIATTR_NUM_BARRIERS
	.align		4
        /*0070*/ 	.byte	0x02, 0x4c
        /*0072*/ 	.byte	0x01
	.zero		1


	//----- nvinfo : EIATTR_MERCURY_ISA_VERSION
	.align		4
        /*0074*/ 	.byte	0x03, 0x5f
        /*0076*/ 	.short	0x0101


	//----- nvinfo : EIATTR_COOP_GROUP_MASK_REGIDS
	.align		4
        /*0078*/ 	.byte	0x04, 0x29
        /*007a*/ 	.short	(.L_202 - .L_201)


	//   ....[0]....
.L_201:
        /*007c*/ 	.word	0xffffffff


	//   ....[1]....
        /*0080*/ 	.word	0xffffffff


	//   ....[2]....
        /*0084*/ 	.word	0xffffffff


	//   ....[3]....
        /*0088*/ 	.word	0xffffffff


	//   ....[4]....
        /*008c*/ 	.word	0xffffffff


	//   ....[5]....
        /*0090*/ 	.word	0xffffffff


	//   ....[6]....
        /*0094*/ 	.word	0xffffffff


	//   ....[7]....
        /*0098*/ 	.word	0xffffffff


	//   ....[8]....
        /*009c*/ 	.word	0xffffffff


	//   ....[9]....
        /*00a0*/ 	.word	0xffffffff


	//   ....[10]....
        /*00a4*/ 	.word	0xffffffff


	//   ....[11]....
        /*00a8*/ 	.word	0xffffffff


	//   ....[12]....
        /*00ac*/ 	.word	0xffffffff


	//   ....[13]....
        /*00b0*/ 	.word	0xffffffff


	//   ....[14]....
        /*00b4*/ 	.word	0xffffffff


	//   ....[15]....
        /*00b8*/ 	.word	0xffffffff


	//   ....[16]....
        /*00bc*/ 	.word	0xffffffff


	//   ....[17]....
        /*00c0*/ 	.word	0xffffffff


	//   ....[18]....
        /*00c4*/ 	.word	0xffffffff


	//   ....[19]....
        /*00c8*/ 	.word	0xffffffff


	//   ....[20]....
        /*00cc*/ 	.word	0xffffffff


	//   ....[21]....
        /*00d0*/ 	.word	0xffffffff


	//   ....[22]....
        /*00d4*/ 	.word	0xffffffff


	//   ....[23]....
        /*00d8*/ 	.word	0xffffffff


	//   ....[24]....
        /*00dc*/ 	.word	0xffffffff


	//   ....[25]....
        /*00e0*/ 	.word	0xffffffff


	//   ....[26]....
        /*00e4*/ 	.word	0xffffffff


	//   ....[27]....
        /*00e8*/ 	.word	0xffffffff


	//   ....[28]....
        /*00ec*/ 	.word	0xffffffff


	//   ....[29]....
        /*00f0*/ 	.word	0xffffffff


	//----- nvinfo : EIATTR_COOP_GROUP_INSTR_OFFSETS
	.align		4
.L_202:
        /*00f4*/ 	.byte	0x04, 0x28
        /*00f6*/ 	.short	(.L_204 - .L_203)


	//   ....[0]....
.L_203:
        /*00f8*/ 	.word	0x00000980


	//   ....[1]....
        /*00fc*/ 	.word	0x00000990


	//   ....[2]....
        /*0100*/ 	.word	0x00000a00


	//   ....[3]....
        /*0104*/ 	.word	0x00000a30


	//   ....[4]....
        /*0108*/ 	.word	0x00000aa0


	//   ....[5]....
        /*010c*/ 	.word	0x00000ab0


	//   ....[6]....
        /*0110*/ 	.word	0x00000b00


	//   ....[7]....
        /*0114*/ 	.word	0x00000b10


	//   ....[8]....
        /*0118*/ 	.word	0x00000b60


	//   ....[9]....
        /*011c*/ 	.word	0x00000b80


	//   ....[10]....
        /*0120*/ 	.word	0x00000e90


	//   ....[11]....
        /*0124*/ 	.word	0x00000ea0


	//   ....[12]....
        /*0128*/ 	.word	0x00000f30


	//   ....[13]....
        /*012c*/ 	.word	0x00000f50


	//   ....[14]....
        /*0130*/ 	.word	0x00000fa0


	//   ....[15]....
        /*0134*/ 	.word	0x00000fc0


	//   ....[16]....
        /*0138*/ 	.word	0x00001010


	//   ....[17]....
        /*013c*/ 	.word	0x00001040


	//   ....[18]....
        /*0140*/ 	.word	0x000010a0


	//   ....[19]....
        /*0144*/ 	.word	0x000010d0


	//   ....[20]....
        /*0148*/ 	.word	0x000022b0


	//   ....[21]....
        /*014c*/ 	.word	0x000022c0


	//   ....[22]....
        /*0150*/ 	.word	0x00002330


	//   ....[23]....
        /*0154*/ 	.word	0x00002340


	//   ....[24]....
        /*0158*/ 	.word	0x000023a0


	//   ....[25]....
        /*015c*/ 	.word	0x000023d0


	//   ....[26]....
        /*0160*/ 	.word	0x00002450


	//   ....[27]....
        /*0164*/ 	.word	0x00002460


	//   ....[28]....
        /*0168*/ 	.word	0x000024b0


	//   ....[29]....
        /*016c*/ 	.word	0x000024c0


	//----- nvinfo : EIATTR_VRC_CTA_INIT_COUNT
	.align		4
.L_204:
        /*0170*/ 	.byte	0x02, 0x4a
	.zero		1
	.zero		1


	//----- nvinfo : EIATTR_EXIT_INSTR_OFFSETS
	.align		4
        /*0174*/ 	.byte	0x04, 0x1c
        /*0176*/ 	.short	(.L_206 - .L_205)


	//   ....[0]....
.L_205:
        /*0178*/ 	.word	0x00000080


	//   ....[1]....
        /*017c*/ 	.word	0x000000c0


	//   ....[2]....
        /*0180*/ 	.word	0x00002750


	//   ....[3]....
        /*0184*/ 	.word	0x000027a0


	//----- nvinfo : EIATTR_MAX_THREADS
	.align		4
.L_206:
        /*0188*/ 	.byte	0x04, 0x05
        /*018a*/ 	.short	(.L_208 - .L_207)
.L_207:
        /*018c*/ 	.word	0x00000280
        /*0190*/ 	.word	0x00000001
        /*0194*/ 	.word	0x00000001


	//----- nvinfo : EIATTR_CRS_STACK_SIZE
	.align		4
.L_208:
        /*0198*/ 	.byte	0x04, 0x1e
        /*019a*/ 	.short	(.L_210 - .L_209)
.L_209:
        /*019c*/ 	.word	0x00000000


	//----- nvinfo : EIATTR_CBANK_PARAM_SIZE
	.align		4
.L_210:
        /*01a0*/ 	.byte	0x03, 0x19
        /*01a2*/ 	.short	0x0021


	//----- nvinfo : EIATTR_PARAM_CBANK
	.align		4
        /*01a4*/ 	.byte	0x04, 0x0a
        /*01a6*/ 	.short	(.L_212 - .L_211)
	.align		4
.L_211:
        /*01a8*/ 	.word	index@(.nv.constant0._ZN3cub18CUB_300001_SM_10006detail6reduce28DeviceReduceSingleTileKernelINS2_10policy_hubIdjN4cuda3std3__44plusIdEEE10Policy1000EPdSC_iS9_ddNS7_10__identityEEEvT0_T1_T2_T3_T4_T6_)
        /*01ac*/ 	.short	0x0380
        /*01ae*/ 	.short	0x0021


	//----- nvinfo : EIATTR_SW_WAR
	.align		4
.L_212:
        /*01b0*/ 	.byte	0x04, 0x36
        /*01b2*/ 	.short	(.L_214 - .L_213)
.L_213:
        /*01b4*/ 	.word	0x00000008
.L_214:


//--------------------- .nv.info._ZN3cub18CUB_300001_SM_10006detail6reduce18DeviceReduceKernelINS2_10policy_hubIdjN4cuda3std3__44plusIdEEE10Policy1000EN6thrust24THRUST_300001_SM_1000_NS6detail15normal_iteratorINSD_10device_ptrIdEEEEjS9_dNS7_10__identityEEEvT0_PT3_T1_NS0_13GridEvenShareISN_EET2_T4_ --------------------------
	.section	.nv.info._ZN3cub18CUB_300001_SM_10006detail6reduce18DeviceReduceKernelINS2_10policy_hubIdjN4cuda3std3__44plusIdEEE10Policy1000EN6thrust24THRUST_300001_SM_1000_NS6detail15normal_iteratorINSD_10device_ptrIdEEEEjS9_dNS7_10__identityEEEvT0_PT3_T1_NS0_13GridEvenShareISN_EET2_T4_,"",@"SHT_CUDA_INFO"
	.sectionflags	@""
	.align	4


	//----- nvinfo : EIATTR_CUDA_API_VERSION
	.align		4
        /*0000*/ 	.byte	0x04, 0x37
        /*0002*/ 	.short	(.L_216 - .L_215)
.L_215:
        /*0004*/ 	.word	0x00000082


	//----- nvinfo : EIATTR_KPARAM_INFO
	.align		4
.L_216:
        /*0008*/ 	.byte	0x04, 0x17
        /*000a*/ 	.short	(.L_218 - .L_217)
.L_217:
        /*000c*/ 	.word	0x00000000
        /*0010*/ 	.short	0x0005
        /*0012*/ 	.short	0x003d
        /*0014*/ 	.byte	0x00, 0xf0, 0x05, 0x00


	//----- nvinfo : EIATTR_KPARAM_INFO
	.align		4
.L_218:
        /*0018*/ 	.byte	0x04, 0x17
        /*001a*/ 	.short	(.L_220 - .L_219)
.L_219:
        /*001c*/ 	.word	0x00000000
        /*0020*/ 	.short	0x0004
        /*0022*/ 	.short	0x003c
        /*0024*/ 	.byte	0x00, 0xf0, 0x05, 0x00


	//----- nvinfo : EIATTR_KPARAM_INFO
	.align		4
.L_220:
        /*0028*/ 	.byte	0x04, 0x17
        /*002a*/ 	.short	(.L_222 - .L_221)
.L_221:
        /*002c*/ 	.word	0x00000000
        /*0030*/ 	.short	0x0003
        /*0032*/ 	.short	0x0014
        /*0034*/ 	.byte	0x00, 0xf0, 0xa1, 0x00


	//----- nvinfo : EIATTR_KPARAM_INFO
	.align		4
.L_222:
        /*0038*/ 	.byte	0x04, 0x17
        /*003a*/ 	.short	(.L_224 - .L_223)
.L_223:
        /*003c*/ 	.word	0x00000000
        /*0040*/ 	.short	0x0002
        /*0042*/ 	.short	0x0010
        /*0044*/ 	.byte	0x00, 0xf0, 0x11, 0x00


	//----- nvinfo : EIATTR_KPARAM_INFO
	.align		4
.L_224:
        /*0048*/ 	.byte	0x04, 0x17
        /*004a*/ 	.short	(.L_226 - .L_225)
.L_225:
        /*004c*/ 	.word	0x00000000
        /*0050*/ 	.short	0x0001
        /*0052*/ 	.short	0x0008
        /*0054*/ 	.byte	0x00, 0xf5, 0x21, 0x00


	//----- nvinfo : EIATTR_KPARAM_INFO
	.align		4
.L_226:
        /*0058*/ 	.byte	0x04, 0x17
        /*005a*/ 	.short	(.L_228 - .L_227)
.L_227:
        /*005c*/ 	.word	0x00000000
        /*0060*/ 	.short	0x0000
        /*0062*/ 	.short	0x0000
        /*0064*/ 	.byte	0x00, 0xf0, 0x21, 0x00


	//----- nvinfo : EIATTR_SPARSE_MMA_MASK
	.align		4
.L_228:
        /*0068*/ 	.byte	0x03, 0x50
        /*006a*/ 	.short	0x0000


	//----- nvinfo : EIATTR_MAXREG_COUNT
	.align		4
        /*006c*/ 	.byte	0x03, 0x1b
        /*006e*/ 	.short	0x0060


	//----- nvinfo : EIATTR_NUM_BARRIERS
	.align		4
        /*0070*/ 	.byte	0x02, 0x4c
        /*0072*/ 	.byte	0x01
	.zero		1


	//----- nvinfo : EIATTR_MERCURY_ISA_VERSION
	.align		4
        /*0074*/ 	.byte	0x03, 0x5f
        /*0076*/ 	.short	0x0101


	//----- nvinfo : EIATTR_COOP_GROUP_MASK_REGIDS
	.align		4
        /*0078*/ 	.byte	0x04, 0x29
        /*007a*/ 	.short	(.L_230 - .L_229)


	//   ....[0]....
.L_229:
        /*007c*/ 	.word	0xffffffff


	//   ....[1]....
        /*0080*/ 	.word	0xffffffff


	//   ....[2]....
        /*0084*/ 	.word	0xffffffff


	//   ....[3]....
        /*0088*/ 	.word	0xffffffff


	//   ....[4]....
        /*008c*/ 	.word	0xffffffff


	//   ....[5]....
        /*0090*/ 	.word	0xffffffff


	//   ....[6]....
        /*0094*/ 	.word	0xffffffff


	//   ....[7]....
        /*0098*/ 	.word	0xffffffff


	//   ....[8]....
        /*009c*/ 	.word	0xffffffff


	//   ....[9]....
        /*00a0*/ 	.word	0xffffffff


	//   ....[10]....
        /*00a4*/ 	.word	0xffffffff


	//   ....[11]....
        /*00a8*/ 	.word	0xffffffff


	//   ....[12]....
        /*00ac*/ 	.word	0xffffffff


	//   ....[13]....
        /*00b0*/ 	.word	0xffffffff


	//   ....[14]....
        /*00b4*/ 	.word	0xffffffff


	//   ....[15]....
        /*00b8*/ 	.word	0xffffffff


	//   ....[16]....
        /*00bc*/ 	.word	0xffffffff


	//   ....[17]....
        /*00c0*/ 	.word	0xffffffff


	//   ....[18]....
        /*00c4*/ 	.word	0xffffffff


	//   ....[19]....
        /*00c8*/ 	.word	0xffffffff


	//   ....[20]....
        /*00cc*/ 	.word	0xffffffff


	//   ....[21]....
        /*00d0*/ 	.word	0xffffffff


	//   ....[22]....
        /*00d4*/ 	.word	0xffffffff


	//   ....[23]....
        /*00d8*/ 	.word	0xffffffff


	//   ....[24]....
        /*00dc*/ 	.word	0xffffffff


	//   ....[25]....
        /*00e0*/ 	.word	0xffffffff


	//   ....[26]....
        /*00e4*/ 	.word	0xffffffff


	//   ....[27]....
        /*00e8*/ 	.word	0xffffffff


	//   ....[28]....
        /*00ec*/ 	.word	0xffffffff


	//   ....[29]....
        /*00f0*/ 	.word	0xffffffff


	//----- nvinfo : EIATTR_COOP_GROUP_INSTR_OFFSETS
	.align		4
.L_230:
        /*00f4*/ 	.byte	0x04, 0x28
        /*00f6*/ 	.short	(.L_232 - .L_231)


	//   ....[0]....
.L_231:
        /*00f8*/ 	.word	0x00000c10


	//   ....[1]....
        /*00fc*/ 	.word	0x00000c20


	//   ....[2]....
        /*0100*/ 	.word	0x00000c90


	//   ....[3]....
        /*0104*/ 	.word	0x00000cb0


	//   ....[4]....
        /*0108*/ 	.word	0x00000d20


	//   ....[5]....
        /*010c*/ 	.word	0x00000d30


	//   ....[6]....
        /*0110*/ 	.word	0x00000d80


	//   ....[7]....
        /*0114*/ 	.word	0x00000da0


	//   ....[8]....
        /*0118*/ 	.word	0x00000df0


	//   ....[9]....
        /*011c*/ 	.word	0x00000e10


	//   ....[10]....
        /*0120*/ 	.word	0x00001120


	//   ....[11]....
        /*0124*/ 	.word	0x00001130


	//   ....[12]....
        /*0128*/ 	.word	0x000011a0


	//   ....[13]....
        /*012c*/ 	.word	0x000011c0


	//   ....[14]....
        /*0130*/ 	.word	0x00001210


	//   ....[15]....
        /*0134*/ 	.word	0x00001230


	//   ....[16]....
        /*0138*/ 	.word	0x00001290


	//   ....[17]....
        /*013c*/ 	.word	0x000012b0


	//   ....[18]....
        /*0140*/ 	.word	0x00001330


	//   ....[19]....
        /*0144*/ 	.word	0x00001360


	//   ....[20]....
        /*0148*/ 	.word	0x000028d0


	//   ....[21]....
        /*014c*/ 	.word	0x000028e0


	//   ....[22]....
        /*0150*/ 	.word	0x00002960


	//   ....[23]....
        /*0154*/ 	.word	0x00002970


	//   ....[24]....
        /*0158*/ 	.word	0x000029d0


	//   ....[25]....
        /*015c*/ 	.word	0x000029e0


	//   ....[26]....
        /*0160*/ 	.word	0x00002a30


	//   ....[27]....
        /*0164*/ 	.word	0x00002a60


	//   ....[28]....
        /*0168*/ 	.word	0x00002ae0


	//   ....[29]....
        /*016c*/ 	.word	0x00002af0


	//----- nvinfo : EIATTR_VRC_CTA_INIT_COUNT
	.align		4
.L_232:
        /*0170*/ 	.byte	0x02, 0x4a
	.zero		1
	.zero		1


	//----- nvinfo : EIATTR_EXIT_INSTR_OFFSETS
	.align		4
        /*0174*/ 	.byte	0x04, 0x1c
        /*0176*/ 	.short	(.L_234 - .L_233)


	//   ....[0]....
.L_233:
        /*0178*/ 	.word	0x00002d80


	//   ....[1]....
        /*017c*/ 	.word	0x00002de0


	//----- nvinfo : EIATTR_MAX_THREADS
	.align		4
.L_234:
        /*0180*/ 	.byte	0x04, 0x05
        /*0182*/ 	.short	(.L_236 - .L_235)
.L_235:
        /*0184*/ 	.word	0x00000280
        /*0188*/ 	.word	0x00000001
        /*018c*/ 	.word	0x00000001


	//----- nvinfo : EIATTR_CRS_STACK_SIZE
	.align		4
.L_236:
        /*0190*/ 	.byte	0x04, 0x1e
        /*0192*/ 	.short	(.L_238 - .L_237)
.L_237:
        /*0194*/ 	.word	0x00000000


	//----- nvinfo : EIATTR_CBANK_PARAM_SIZE
	.align		4
.L_238:
        /*0198*/ 	.byte	0x03, 0x19
        /*019a*/ 	.short	0x003e


	//----- nvinfo : EIATTR_PARAM_CBANK
	.align		4
        /*019c*/ 	.byte	0x04, 0x0a
        /*019e*/ 	.short	(.L_240 - .L_239)
	.align		4
.L_239:
        /*01a0*/ 	.word	index@(.nv.constant0._ZN3cub18CUB_300001_SM_10006detail6reduce18DeviceReduceKernelINS2_10policy_hubIdjN4cuda3std3__44plusIdEEE10Policy1000EN6thrust24THRUST_300001_SM_1000_NS6detail15normal_iteratorINSD_10device_ptrIdEEEEjS9_dNS7_10__identityEEEvT0_PT3_T1_NS0_13GridEvenShareISN_EET2_T4_)
        /*01a4*/ 	.short	0x0380
        /*01a6*/ 	.short	0x003e


	//----- nvinfo : EIATTR_SW_WAR
	.align		4
.L_240:
        /*01a8*/ 	.byte	0x04, 0x36
        /*01aa*/ 	.short	(.L_242 - .L_241)
.L_241:
        /*01ac*/ 	.word	0x00000008
.L_242:


//--------------------- .nv.info._ZN3cub18CUB_300001_SM_10006detail6reduce28DeviceReduceSingleTileKernelINS2_10policy_hubIdjN4cuda3std3__44plusIdEEE10Policy1000EN6thrust24THRUST_300001_SM_1000_NS6detail15normal_iteratorINSD_10device_ptrIdEEEEPdjS9_ddNS7_10__identityEEEvT0_T1_T2_T3_T4_T6_ --------------------------
	.section	.nv.info._ZN3cub18CUB_300001_SM_10006detail6reduce28DeviceReduceSingleTileKernelINS2_10policy_hubIdjN4cuda3std3__44plusIdEEE10Policy1000EN6thrust24THRUST_300001_SM_1000_NS6detail15normal_iteratorINSD_10device_ptrIdEEEEPdjS9_ddNS7_10__identityEEEvT0_T1_T2_T3_T4_T6_,"",@"SHT_CUDA_INFO"
	.sectionflags	@""
	.align	4


	//----- nvinfo : EIATTR_CUDA_API_VERSION
	.align		4
        /*0000*/ 	.byte	0x04, 0x37
        /*0002*/ 	.short	(.L_244 - .L_243)
.L_243:
        /*0004*/ 	.word	0x00000082


	//----- nvinfo : EIATTR_KPARAM_INFO
	.align		4
.L_244:
        /*0008*/ 	.byte	0x04, 0x17
        /*000a*/ 	.short	(.L_246 - .L_245)
.L_245:
        /*000c*/ 	.word	0x00000000
        /*0010*/ 	.short	0x0005
        /*0012*/ 	.short	0x0020
        /*0014*/ 	.byte	0x00, 0xf0, 0x05, 0x00


	//----- nvinfo : EIATTR_KPARAM_INFO
	.align		4
.L_246:
        /*0018*/ 	.byte	0x04, 0x17
        /*001a*/ 	.short	(.L_248 - .L_247)
.L_247:
        /*001c*/ 	.word	0x00000000
        /*0020*/ 	.short	0x0004
        /*0022*/ 	.short	0x0018
        /*0024*/ 	.byte	0x00, 0xf0, 0x21, 0x00


	//----- nvinfo : EIATTR_KPARAM_INFO
	.align		4
.L_248:
        /*0028*/ 	.byte	0x04, 0x17
        /*002a*/ 	.short	(.L_250 - .L_249)
.L_249:
        /*002c*/ 	.word	0x00000000
        /*0030*/ 	.short	0x0003
        /*0032*/ 	.short	0x0014
        /*0034*/ 	.byte	0x00, 0xf0, 0x05, 0x00


	//----- nvinfo : EIATTR_KPARAM_INFO
	.align		4
.L_250:
        /*0038*/ 	.byte	0x04, 0x17
        /*003a*/ 	.short	(.L_252 - .L_251)
.L_251:
        /*003c*/ 	.word	0x00000000
        /*0040*/ 	.short	0x0002
        /*0042*/ 	.short	0x0010
        /*0044*/ 	.byte	0x00, 0xf0, 0x11, 0x00


	//----- nvinfo : EIATTR_KPARAM_INFO
	.align		4
.L_252:
        /*0048*/ 	.byte	0x04, 0x17
        /*004a*/ 	.short	(.L_254 - .L_253)
.L_253:
        /*004c*/ 	.word	0x00000000
        /*0050*/ 	.short	0x0001
        /*0052*/ 	.short	0x0008
        /*0054*/ 	.byte	0x00, 0xf5, 0x21, 0x00


	//----- nvinfo : EIATTR_KPARAM_INFO
	.align		4
.L_254:
        /*0058*/ 	.byte	0x04, 0x17
        /*005a*/ 	.short	(.L_256 - .L_255)
.L_255:
        /*005c*/ 	.word	0x00000000
        /*0060*/ 	.short	0x0000
        /*0062*/ 	.short	0x0000
        /*0064*/ 	.byte	0x00, 0xf0, 0x21, 0x00


	//----- nvinfo : EIATTR_SPARSE_MMA_MASK
	.align		4
.L_256:
        /*0068*/ 	.byte	0x03, 0x50
        /*006a*/ 	.short	0x0000


	//----- nvinfo : EIATTR_MAXREG_COUNT
	.align		4
        /*006c*/ 	.byte	0x03, 0x1b
        /*006e*/ 	.short	0x0060


	//----- nvinfo : EIATTR_NUM_BARRIERS
	.align		4
        /*0070*/ 	.byte	0x02, 0x4c
        /*0072*/ 	.byte	0x01
	.zero		1


	//----- nvinfo : EIATTR_MERCURY_ISA_VERSION
	.align		4
        /*0074*/ 	.byte	0x03, 0x5f
        /*0076*/ 	.short	0x0101


	//----- nvinfo : EIATTR_COOP_GROUP_MASK_REGIDS
	.align		4
        /*0078*/ 	.byte	0x04, 0x29
        /*007a*/ 	.short	(.L_258 - .L_257)


	//   ....[0]....
.L_257:
        /*007c*/ 	.word	0xffffffff


	//   ....[1]....
        /*0080*/ 	.word	0xffffffff


	//   ....[2]....
        /*0084*/ 	.word	0xffffffff


	//   ....[3]....
        /*0088*/ 	.word	0xffffffff


	//   ....[4]....
        /*008c*/ 	.word	0xffffffff


	//   ....[5]....
        /*0090*/ 	.word	0xffffffff


	//   ....[6]....
        /*0094*/ 	.word	0xffffffff


	//   ....[7]....
        /*0098*/ 	.word	0xffffffff


	//   ....[8]....
        /*009c*/ 	.word	0xffffffff


	//   ....[9]....
        /*00a0*/ 	.word	0xffffffff


	//   ....[10]....
        /*00a4*/ 	.word	0xffffffff


	//   ....[11]....
        /*00a8*/ 	.word	0xffffffff


	//   ....[12]....
        /*00ac*/ 	.word	0xffffffff


	//   ....[13]....
        /*00b0*/ 	.word	0xffffffff


	//   ....[14]....
        /*00b4*/ 	.word	0xffffffff


	//   ....[15]....
        /*00b8*/ 	.word	0xffffffff


	//   ....[16]....
        /*00bc*/ 	.word	0xffffffff


	//   ....[17]....
        /*00c0*/ 	.word	0xffffffff


	//   ....[18]....
        /*00c4*/ 	.word	0xffffffff


	//   ....[19]....
        /*00c8*/ 	.word	0xffffffff


	//   ....[20]....
        /*00cc*/ 	.word	0xffffffff


	//   ....[21]....
        /*00d0*/ 	.word	0xffffffff


	//   ....[22]....
        /*00d4*/ 	.word	0xffffffff


	//   ....[23]....
        /*00d8*/ 	.word	0xffffffff


	//   ....[24]....
        /*00dc*/ 	.word	0xffffffff


	//   ....[25]....
        /*00e0*/ 	.word	0xffffffff


	//   ....[26]....
        /*00e4*/ 	.word	0xffffffff


	//   ....[27]....
        /*00e8*/ 	.word	0xffffffff


	//   ....[28]....
        /*00ec*/ 	.word	0xffffffff


	//   ....[29]....
        /*00f0*/ 	.word	0xffffffff


	//----- nvinfo : EIATTR_COOP_GROUP_INSTR_OFFSETS
	.align		4
.L_258:
        /*00f4*/ 	.byte	0x04, 0x28
        /*00f6*/ 	.short	(.L_260 - .L_259)


	//   ....[0]....
.L_259:
        /*00f8*/ 	.word	0x00000930


	//   ....[1]....
        /*00fc*/ 	.word	0x00000940


	//   ....[2]....
        /*0100*/ 	.word	0x000009b0


	//   ....[3]....
        /*0104*/ 	.word	0x000009e0


	//   ....[4]....
        /*0108*/ 	.word	0x00000a50


	//   ....[5]....
        /*010c*/ 	.word	0x00000a60


	//   ....[6]....
        /*0110*/ 	.word	0x00000ab0


	//   ....[7]....
        /*0114*/ 	.word	0x00000ad0


	//   ....[8]....
        /*0118*/ 	.word	0x00000b30


	//   ....[9]....
        /*011c*/ 	.word	0x00000b40


	//   ....[10]....
        /*0120*/ 	.word	0x00000e40


	//   ....[11]....
        /*0124*/ 	.word	0x00000e50


	//   ....[12]....
        /*0128*/ 	.word	0x00000ed0


	//   ....[13]....
        /*012c*/ 	.word	0x00000ef0


	//   ....[14]....
        /*0130*/ 	.word	0x00000f40


	//   ....[15]....
        /*0134*/ 	.word	0x00000f60


	//   ....[16]....
        /*0138*/ 	.word	0x00000fd0


	//   ....[17]....
        /*013c*/ 	.word	0x00000fe0


	//   ....[18]....
        /*0140*/ 	.word	0x00001030


	//   ....[19]....
        /*0144*/ 	.word	0x00001060


	//   ....[20]....
        /*0148*/ 	.word	0x00002450


	//   ....[21]....
        /*014c*/ 	.word	0x00002460


	//   ....[22]....
        /*0150*/ 	.word	0x000024d0


	//   ....[23]....
        /*0154*/ 	.word	0x000024e0


	//   ....[24]....
        /*0158*/ 	.word	0x00002540


	//   ....[25]....
        /*015c*/ 	.word	0x00002550


	//   ....[26]....
        /*0160*/ 	.word	0x000025a0


	//   ....[27]....
        /*0164*/ 	.word	0x000025d0


	//   ....[28]....
        /*0168*/ 	.word	0x00002650


	//   ....[29]....
        /*016c*/ 	.word	0x00002660


	//----- nvinfo : EIATTR_VRC_CTA_INIT_COUNT
	.align		4
.L_260:
        /*0170*/ 	.byte	0x02, 0x4a
	.zero		1
	.zero		1


	//----- nvinfo : EIATTR_EXIT_INSTR_OFFSETS
	.align		4
        /*0174*/ 	.byte	0x04, 0x1c
        /*0176*/ 	.short	(.L_262 - .L_261)


	//   ....[0]....
.L_261:
        /*0178*/ 	.word	0x00000080


	//   ....[1]....
        /*017c*/ 	.word	0x000000c0


	//   ....[2]....
        /*0180*/ 	.word	0x000028f0


	//   ....[3]....
        /*0184*/ 	.word	0x00002940


	//----- nvinfo : EIATTR_MAX_THREADS
	.align		4
.L_262:
        /*0188*/ 	.byte	0x04, 0x05
        /*018a*/ 	.short	(.L_264 - .L_263)
.L_263:
        /*018c*/ 	.word	0x00000280
        /*0190*/ 	.word	0x00000001
        /*0194*/ 	.word	0x00000001


	//----- nvinfo : EIATTR_CRS_STACK_SIZE
	.align		4
.L_264:
        /*0198*/ 	.byte	0x04, 0x1e
        /*019a*/ 	.short	(.L_266 - .L_265)
.L_265:
        /*019c*/ 	.word	0x00000000


	//----- nvinfo : EIATTR_CBANK_PARAM_SIZE
	.align		4
.L_266:
        /*01a0*/ 	.byte	0x03, 0x19
        /*01a2*/ 	.short	0x0021


	//----- nvinfo : EIATTR_PARAM_CBANK
	.align		4
        /*01a4*/ 	.byte	0x04, 0x0a
        /*01a6*/ 	.short	(.L_268 - .L_267)
	.align		4
.L_267:
        /*01a8*/ 	.word	index@(.nv.constant0._ZN3cub18CUB_300001_SM_10006detail6reduce28DeviceReduceSingleTileKernelINS2_10policy_hubIdjN4cuda3std3__44plusIdEEE10Policy1000EN6thrust24THRUST_300001_SM_1000_NS6detail15normal_iteratorINSD_10device_ptrIdEEEEPdjS9_ddNS7_10__identityEEEvT0_T1_T2_T3_T4_T6_)
        /*01ac*/ 	.short	0x0380
        /*01ae*/ 	.short	0x0021


	//----- nvinfo : EIATTR_SW_WAR
	.align		4
.L_268:
        /*01b0*/ 	.byte	0x04, 0x36
        /*01b2*/ 	.short	(.L_270 - .L_269)
.L_269:
        /*01b4*/ 	.word	0x00000008
.L_270:


//--------------------- .nv.info._ZN3cub18CUB_300001_SM_10006detail9transform16transform_kernelINS2_10policy_hubILb1EN4cuda3std3__45tupleIJN6thrust24THRUST_300001_SM_1000_NS6detail15normal_iteratorINSA_10device_ptrIdEEEESF_EEEE10policy1000El13saxpy_functorSF_JPdSK_EEEvT0_iT1_T2_DpNS2_10kernel_argIT3_EE --------------------------
	.section	.nv.info._ZN3cub18CUB_300001_SM_10006detail9transform16transform_kernelINS2_10policy_hubILb1EN4cuda3std3__45tupleIJN6thrust24THRUST_300001_SM_1000_NS6detail15normal_iteratorINSA_10device_ptrIdEEEESF_EEEE10policy1000El13saxpy_functorSF_JPdSK_EEEvT0_iT1_T2_DpNS2_10kernel_argIT3_EE,"",@"SHT_CUDA_INFO"
	.sectionflags	@""
	.align	4


	//----- nvinfo : EIATTR_CUDA_API_VERSION
	.align		4
        /*0000*/ 	.byte	0x04, 0x37
        /*0002*/ 	.short	(.L_272 - .L_271)
.L_271:
        /*0004*/ 	.word	0x00000082


	//----- nvinfo : EIATTR_KPARAM_INFO
	.align		4
.L_272:
        /*0008*/ 	.byte	0x04, 0x17
        /*000a*/ 	.short	(.L_274 - .L_273)
.L_273:
        /*000c*/ 	.word	0x00000000
        /*0010*/ 	.short	0x0005
        /*0012*/ 	.short	0x0030
        /*0014*/ 	.byte	0x00, 0xf0, 0x41, 0x00


	//----- nvinfo : EIATTR_KPARAM_INFO
	.align		4
.L_274:
        /*0018*/ 	.byte	0x04, 0x17
        /*001a*/ 	.short	(.L_276 - .L_275)
.L_275:
        /*001c*/ 	.word	0x00000000
        /*0020*/ 	.short	0x0004
        /*0022*/ 	.short	0x0020
        /*0024*/ 	.byte	0x00, 0xf0, 0x41, 0x00


	//----- nvinfo : EIATTR_KPARAM_INFO
	.align		4
.L_276:
        /*0028*/ 	.byte	0x04, 0x17
        /*002a*/ 	.short	(.L_278 - .L_277)
.L_277:
        /*002c*/ 	.word	0x00000000
        /*0030*/ 	.short	0x0003
        /*0032*/ 	.short	0x0018
        /*0034*/ 	.byte	0x00, 0xf0, 0x21, 0x00


	//----- nvinfo : EIATTR_KPARAM_INFO
	.align		4
.L_278:
        /*0038*/ 	.byte	0x04, 0x17
        /*003a*/ 	.short	(.L_280 - .L_279)
.L_279:
        /*003c*/ 	.word	0x00000000
        /*0040*/ 	.short	0x0002
        /*0042*/ 	.short	0x0010
        /*0044*/ 	.byte	0x00, 0xf0, 0x21, 0x00


	//----- nvinfo : EIATTR_KPARAM_INFO
	.align		4
.L_280:
        /*0048*/ 	.byte	0x04, 0x17
        /*004a*/ 	.short	(.L_282 - .L_281)
.L_281:
        /*004c*/ 	.word	0x00000000
        /*0050*/ 	.short	0x0001
        /*0052*/ 	.short	0x0008
        /*0054*/ 	.byte	0x00, 0xf0, 0x11, 0x00


	//----- nvinfo : EIATTR_KPARAM_INFO
	.align		4
.L_282:
        /*0058*/ 	.byte	0x04, 0x17
        /*005a*/ 	.short	(.L_284 - .L_283)
.L_283:
        /*005c*/ 	.word	0x00000000
        /*0060*/ 	.short	0x0000
        /*0062*/ 	.short	0x0000
        /*0064*/ 	.byte	0x00, 0xf0, 0x21, 0x00


	//----- nvinfo : EIATTR_SPARSE_MMA_MASK
	.align		4
.L_284:
        /*0068*/ 	.byte	0x03, 0x50
        /*006a*/ 	.short	0x0000


	//----- nvinfo : EIATTR_MAXREG_COUNT
	.align		4
        /*006c*/ 	.byte	0x03, 0x1b
        /*006e*/ 	.short	0x00ff


	//----- nvinfo : EIATTR_MERCURY_ISA_VERSION
	.align		4
        /*0070*/ 	.byte	0x03, 0x5f
        /*0072*/ 	.short	0x0101


	//----- nvinfo : EIATTR_VRC_CTA_INIT_COUNT
	.align		4
        /*0074*/ 	.byte	0x02, 0x4a
	.zero		1
	.zero		1


	//----- nvinfo : EIATTR_EXIT_INSTR_OFFSETS
	.align		4
        /*0078*/ 	.byte	0x04, 0x1c
        /*007a*/ 	.short	(.L_286 - .L_285)


	//   ....[0]....
.L_285:
        /*007c*/ 	.word	0x000003f0


	//   ....[1]....
        /*0080*/ 	.word	0x00000ca0


	//   ....[2]....
        /*0084*/ 	.word	0x00000f90


	//   ....[3]....
        /*0088*/ 	.word	0x00001130


	//   ....[4]....
        /*008c*/ 	.word	0x00001160


	//   ....[5]....
        /*0090*/ 	.word	0x000011f0


	//   ....[6]....
        /*0094*/ 	.word	0x00001210


	//   ....[7]....
        /*0098*/ 	.word	0x000016c0


	//   ....[8]....
        /*009c*/ 	.word	0x00001920


	//   ....[9]....
        /*00a0*/ 	.word	0x00001a50


	//   ....[10]....
        /*00a4*/ 	.word	0x00001af0


	//----- nvinfo : EIATTR_MAX_THREADS
	.align		4
.L_286:
        /*00a8*/ 	.byte	0x04, 0x05
        /*00aa*/ 	.short	(.L_288 - .L_287)
.L_287:
        /*00ac*/ 	.word	0x00000080
        /*00b0*/ 	.word	0x00000001
        /*00b4*/ 	.word	0x00000001


	//----- nvinfo : EIATTR_CRS_STACK_SIZE
	.align		4
.L_288:
        /*00b8*/ 	.byte	0x04, 0x1e
        /*00ba*/ 	.short	(.L_290 - .L_289)
.L_289:
        /*00bc*/ 	.word	0x00000000


	//----- nvinfo : EIATTR_CBANK_PARAM_SIZE
	.align		4
.L_290:
        /*00c0*/ 	.byte	0x03, 0x19
        /*00c2*/ 	.short	0x0040


	//----- nvinfo : EIATTR_PARAM_CBANK
	.align		4
        /*00c4*/ 	.byte	0x04, 0x0a
        /*00c6*/ 	.short	(.L_292 - .L_291)
	.align		4
.L_291:
        /*00c8*/ 	.word	index@(.nv.constant0._ZN3cub18CUB_300001_SM_10006detail9transform16transform_kernelINS2_10policy_hubILb1EN4cuda3std3__45tupleIJN6thrust24THRUST_300001_SM_1000_NS6detail15normal_iteratorINSA_10device_ptrIdEEEESF_EEEE10policy1000El13saxpy_functorSF_JPdSK_EEEvT0_iT1_T2_DpNS2_10kernel_argIT3_EE)
        /*00cc*/ 	.short	0x0380
        /*00ce*/ 	.short	0x0040


	//----- nvinfo : EIATTR_SW_WAR
	.align		4
.L_292:
        /*00d0*/ 	.byte	0x04, 0x36
        /*00d2*/ 	.short	(.L_294 - .L_293)
.L_293:
        /*00d4*/ 	.word	0x00000008
.L_294:


//--------------------- .nv.info._ZN3cub18CUB_300001_SM_10006detail9transform16transform_kernelINS2_10policy_hubILb1EN4cuda3std3__45tupleIJN6thrust24THRUST_300001_SM_1000_NS6detail15normal_iteratorINSA_10device_ptrIdEEEESF_EEEE10policy1000Ei13saxpy_functorSF_JPdSK_EEEvT0_iT1_T2_DpNS2_10kernel_argIT3_EE --------------------------
	.section	.nv.info._ZN3cub18CUB_300001_SM_10006detail9transform16transform_kernelINS2_10policy_hubILb1EN4cuda3std3__45tupleIJN6thrust24THRUST_300001_SM_1000_NS6detail15normal_iteratorINSA_10device_ptrIdEEEESF_EEEE10policy1000Ei13saxpy_functorSF_JPdSK_EEEvT0_iT1_T2_DpNS2_10kernel_argIT3_EE,"",@"SHT_CUDA_INFO"
	.sectionflags	@""
	.align	4


	//----- nvinfo : EIATTR_CUDA_API_VERSION
	.align		4
        /*0000*/ 	.byte	0x04, 0x37
        /*0002*/ 	.short	(.L_296 - .L_295)
.L_295:
        /*0004*/ 	.word	0x00000082


	//----- nvinfo : EIATTR_KPARAM_INFO
	.align		4
.L_296:
        /*0008*/ 	.byte	0x04, 0x17
        /*000a*/ 	.short	(.L_298 - .L_297)
.L_297:
        /*000c*/ 	.word	0x00000000
        /*0010*/ 	.short	0x0005
        /*0012*/ 	.short	0x0028
        /*0014*/ 	.byte	0x00, 0xf0, 0x41, 0x00


	//----- nvinfo : EIATTR_KPARAM_INFO
	.align		4
.L_298:
        /*0018*/ 	.byte	0x04, 0x17
        /*001a*/ 	.short	(.L_300 - .L_299)
.L_299:
        /*001c*/ 	.word	0x00000000
        /*0020*/ 	.short	0x0004
        /*0022*/ 	.short	0x0018
        /*0024*/ 	.byte	0x00, 0xf0, 0x41, 0x00


	//----- nvinfo : EIATTR_KPARAM_INFO
	.align		4
.L_300:
        /*0028*/ 	.byte	0x04, 0x17
        /*002a*/ 	.short	(.L_302 - .L_301)
.L_301:
        /*002c*/ 	.word	0x00000000
        /*0030*/ 	.short	0x0003
        /*0032*/ 	.short	0x0010
        /*0034*/ 	.byte	0x00, 0xf0, 0x21, 0x00


	//----- nvinfo : EIATTR_KPARAM_INFO
	.align		4
.L_302:
        /*0038*/ 	.byte	0x04, 0x17
        /*003a*/ 	.short	(.L_304 - .L_303)
.L_303:
        /*003c*/ 	.word	0x00000000
        /*0040*/ 	.short	0x0002
        /*0042*/ 	.short	0x0008
        /*0044*/ 	.byte	0x00, 0xf0, 0x21, 0x00


	//----- nvinfo : EIATTR_KPARAM_INFO
	.align		4
.L_304:
        /*0048*/ 	.byte	0x04, 0x17
        /*004a*/ 	.short	(.L_306 - .L_305)
.L_305:
        /*004c*/ 	.word	0x00000000
        /*0050*/ 	.short	0x0001
        /*0052*/ 	.short	0x0004
        /*0054*/ 	.byte	0x00, 0xf0, 0x11, 0x00


	//----- nvinfo : EIATTR_KPARAM_INFO
	.align		4
.L_306:
        /*0058*/ 	.byte	0x04, 0x17
        /*005a*/ 	.short	(.L_308 - .L_307)
.L_307:
        /*005c*/ 	.word	0x00000000
        /*0060*/ 	.short	0x0000
        /*0062*/ 	.short	0x0000
        /*0064*/ 	.byte	0x00, 0xf0, 0x11, 0x00


	//----- nvinfo : EIATTR_SPARSE_MMA_MASK
	.align		4
.L_308:
        /*0068*/ 	.byte	0x03, 0x50
        /*006a*/ 	.short	0x0000


	//----- nvinfo : EIATTR_MAXREG_COUNT
	.align		4
        /*006c*/ 	.byte	0x03, 0x1b
        /*006e*/ 	.short	0x00ff


	//----- nvinfo : EIATTR_MERCURY_ISA_VERSION
	.align		4
        /*0070*/ 	.byte	0x03, 0x5f
        /*0072*/ 	.short	0x0101


	//----- nvinfo : EIATTR_VRC_CTA_INIT_COUNT
	.align		4
        /*0074*/ 	.byte	0x02, 0x4a
	.zero		1
	.zero		1


	//----- nvinfo : EIATTR_EXIT_INSTR_OFFSETS
	.align		4
        /*0078*/ 	.byte	0x04, 0x1c
        /*007a*/ 	.short	(.L_310 - .L_309)


	//   ....[0]....
.L_309:
        /*007c*/ 	.word	0x00000310


	//   ....[1]....
        /*0080*/ 	.word	0x00000850


	//   ....[2]....
        /*0084*/ 	.word	0x00000aa0


	//   ....[3]....
        /*0088*/ 	.word	0x00000bd0


	//   ....[4]....
        /*008c*/ 	.word	0x00000c70


	//   ....[5]....
        /*0090*/ 	.word	0x00000ca0


	//   ....[6]....
        /*0094*/ 	.word	0x00001200


	//   ....[7]....
        /*0098*/ 	.word	0x000014f0


	//   ....[8]....
        /*009c*/ 	.word	0x00001690


	//   ....[9]....
        /*00a0*/ 	.word	0x000016c0


	//   ....[10]....
        /*00a4*/ 	.word	0x00001750


	//----- nvinfo : EIATTR_MAX_THREADS
	.align		4
.L_310:
        /*00a8*/ 	.byte	0x04, 0x05
        /*00aa*/ 	.short	(.L_312 - .L_311)
.L_311:
        /*00ac*/ 	.word	0x00000080
        /*00b0*/ 	.word	0x00000001
        /*00b4*/ 	.word	0x00000001


	//----- nvinfo : EIATTR_CRS_STACK_SIZE
	.align		4
.L_312:
        /*00b8*/ 	.byte	0x04, 0x1e
        /*00ba*/ 	.short	(.L_314 - .L_313)
.L_313:
        /*00bc*/ 	.word	0x00000000


	//----- nvinfo : EIATTR_CBANK_PARAM_SIZE
	.align		4
.L_314:
        /*00c0*/ 	.byte	0x03, 0x19
        /*00c2*/ 	.short	0x0038


	//----- nvinfo : EIATTR_PARAM_CBANK
	.align		4
        /*00c4*/ 	.byte	0x04, 0x0a
        /*00c6*/ 	.short	(.L_316 - .L_315)
	.align		4
.L_315:
        /*00c8*/ 	.word	index@(.nv.constant0._ZN3cub18CUB_300001_SM_10006detail9transform16transform_kernelINS2_10policy_hubILb1EN4cuda3std3__45tupleIJN6thrust24THRUST_300001_SM_1000_NS6detail15normal_iteratorINSA_10device_ptrIdEEEESF_EEEE10policy1000Ei13saxpy_functorSF_JPdSK_EEEvT0_iT1_T2_DpNS2_10kernel_argIT3_EE)
        /*00cc*/ 	.short	0x0380
        /*00ce*/ 	.short	0x0038


	//----- nvinfo : EIATTR_SW_WAR
	.align		4
.L_316:
        /*00d0*/ 	.byte	0x04, 0x36
        /*00d2*/ 	.short	(.L_318 - .L_317)
.L_317:
        /*00d4*/ 	.word	0x00000008
.L_318:


//--------------------- .nv.info._ZN3cub18CUB_300001_SM_10006detail8for_each13static_kernelINS2_12policy_hub_t12policy_500_tElN6thrust24THRUST_300001_SM_1000_NS8cuda_cub20__uninitialized_copy7functorINS7_6detail15normal_iteratorINS7_10device_ptrIdEEEENS7_7pointerIdNS8_3tagENS7_11use_defaultESI_EEEEEEvT0_T1_ --------------------------
	.section	.nv.info._ZN3cub18CUB_300001_SM_10006detail8for_each13static_kernelINS2_12policy_hub_t12policy_500_tElN6thrust24THRUST_300001_SM_1000_NS8cuda_cub20__uninitialized_copy7functorINS7_6detail15normal_iteratorINS7_10device_ptrIdEEEENS7_7pointerIdNS8_3tagENS7_11use_defaultESI_EEEEEEvT0_T1_,"",@"SHT_CUDA_INFO"
	.sectionflags	@""
	.align	4


	//----- nvinfo : EIATTR_CUDA_API_VERSION
	.align		4
        /*0000*/ 	.byte	0x04, 0x37
        /*0002*/ 	.short	(.L_320 - .L_319)
.L_319:
        /*0004*/ 	.word	0x00000082


	//----- nvinfo : EIATTR_KPARAM_INFO
	.align		4
.L_320:
        /*0008*/ 	.byte	0x04, 0x17
        /*000a*/ 	.short	(.L_322 - .L_321)
.L_321:
        /*000c*/ 	.word	0x00000000
        /*0010*/ 	.short	0x0001
        /*0012*/ 	.short	0x0008
        /*0014*/ 	.byte	0x00, 0xf0, 0x41, 0x00


	//----- nvinfo : EIATTR_KPARAM_INFO
	.align		4
.L_322:
        /*0018*/ 	.byte	0x04, 0x17
        /*001a*/ 	.short	(.L_324 - .L_323)
.L_323:
        /*001c*/ 	.word	0x00000000
        /*0020*/ 	.short	0x0000
        /*0022*/ 	.short	0x0000
        /*0024*/ 	.byte	0x00, 0xf0, 0x21, 0x00


	//----- nvinfo : EIATTR_SPARSE_MMA_MASK
	.align		4
.L_324:
        /*0028*/ 	.byte	0x03, 0x50
        /*002a*/ 	.short	0x0000


	//----- nvinfo : EIATTR_MAXREG_COUNT
	.align		4
        /*002c*/ 	.byte	0x03, 0x1b
        /*002e*/ 	.short	0x00ff


	//----- nvinfo : EIATTR_MERCURY_ISA_VERSION
	.align		4
        /*0030*/ 	.byte	0x03, 0x5f
        /*0032*/ 	.short	0x0101


	//----- nvinfo : EIATTR_VRC_CTA_INIT_COUNT
	.align		4
        /*0034*/ 	.byte	0x02, 0x4a
	.zero		1
	.zero		1


	//----- nvinfo : EIATTR_EXIT_INSTR_OFFSETS
	.align		4
        /*0038*/ 	.byte	0x04, 0x1c
        /*003a*/ 	.short	(.L_326 - .L_325)


	//   ....[0]....
.L_325:
        /*003c*/ 	.word	0x00000190


	//   ....[1]....
        /*0040*/ 	.word	0x00000320


	//   ....[2]....
        /*0044*/ 	.word	0x000003f0


	//----- nvinfo : EIATTR_MAX_THREADS
	.align		4
.L_326:
        /*0048*/ 	.byte	0x04, 0x05
        /*004a*/ 	.short	(.L_328 - .L_327)
.L_327:
        /*004c*/ 	.word	0x00000100
        /*0050*/ 	.word	0x00000001
        /*0054*/ 	.word	0x00000001


	//----- nvinfo : EIATTR_CRS_STACK_SIZE
	.align		4
.L_328:
        /*0058*/ 	.byte	0x04, 0x1e
        /*005a*/ 	.short	(.L_330 - .L_329)
.L_329:
        /*005c*/ 	.word	0x00000000


	//----- nvinfo : EIATTR_CBANK_PARAM_SIZE
	.align		4
.L_330:
        /*0060*/ 	.byte	0x03, 0x19
        /*0062*/ 	.short	0x0018


	//----- nvinfo : EIATTR_PARAM_CBANK
	.align		4
        /*0064*/ 	.byte	0x04, 0x0a
        /*0066*/ 	.short	(.L_332 - .L_331)
	.align		4
.L_331:
        /*0068*/ 	.word	index@(.nv.constant0._ZN3cub18CUB_300001_SM_10006detail8for_each13static_kernelINS2_12policy_hub_t12policy_500_tElN6thrust24THRUST_300001_SM_1000_NS8cuda_cub20__uninitialized_copy7functorINS7_6detail15normal_iteratorINS7_10device_ptrIdEEEENS7_7pointerIdNS8_3tagENS7_11use_defaultESI_EEEEEEvT0_T1_)
        /*006c*/ 	.short	0x0380
        /*006e*/ 	.short	0x0018


	//----- nvinfo : EIATTR_SW_WAR
	.align		4
.L_332:
        /*0070*/ 	.byte	0x04, 0x36
        /*0072*/ 	.short	(.L_334 - .L_333)
.L_333:
        /*0074*/ 	.word	0x00000008
.L_334:


//--------------------- .nv.info._ZN3cub18CUB_300001_SM_10006detail11EmptyKernelIvEEvv --------------------------
	.section	.nv.info._ZN3cub18CUB_300001_SM_10006detail11EmptyKernelIvEEvv,"",@"SHT_CUDA_INFO"
	.sectionflags	@""
	.align	4


	//----- nvinfo : EIATTR_CUDA_API_VERSION
	.align		4
        /*0000*/ 	.byte	0x04, 0x37
        /*0002*/ 	.short	(.L_336 - .L_335)
.L_335:
        /*0004*/ 	.word	0x00000082


	//----- nvinfo : EIATTR_SPARSE_MMA_MASK
	.align		4
.L_336:
        /*0008*/ 	.byte	0x03, 0x50
        /*000a*/ 	.short	0x0000


	//----- nvinfo : EIATTR_MAXREG_COUNT
	.align		4
        /*000c*/ 	.byte	0x03, 0x1b
        /*000e*/ 	.short	0x00ff


	//----- nvinfo : EIATTR_MERCURY_ISA_VERSION
	.align		4
        /*0010*/ 	.byte	0x03, 0x5f
        /*0012*/ 	.short	0x0101


	//----- nvinfo : EIATTR_VRC_CTA_INIT_COUNT
	.align		4
        /*0014*/ 	.byte	0x02, 0x4a
	.zero		1
	.zero		1


	//----- nvinfo : EIATTR_EXIT_INSTR_OFFSETS
	.align		4
        /*0018*/ 	.byte	0x04, 0x1c
        /*001a*/ 	.short	(.L_338 - .L_337)


	//   ....[0]....
.L_337:
        /*001c*/ 	.word	0x00000010


	//----- nvinfo : EIATTR_SW_WAR
	.align		4
.L_338:
        /*0020*/ 	.byte	0x04, 0x36
        /*0022*/ 	.short	(.L_340 - .L_339)
.L_339:
        /*0024*/ 	.word	0x00000008
.L_340:


//--------------------- .nv.callgraph             --------------------------
	.section	.nv.callgraph,"",@"SHT_CUDA_CALLGRAPH"
	.align	4
	.sectionentsize	8
	.align		4
        /*0000*/ 	.word	0x00000000
	.align		4
        /*0004*/ 	.word	0xffffffff
	.align		4
        /*0008*/ 	.word	0x00000000
	.align		4
        /*000c*/ 	.word	0xfffffffe
	.align		4
        /*0010*/ 	.word	0x00000000
	.align		4
        /*0014*/ 	.word	0xfffffffd
	.align		4
        /*0018*/ 	.word	0x00000000
	.align		4
        /*001c*/ 	.word	0xfffffffc


//--------------------- .nv.constant4             --------------------------
	.section	.nv.constant4,"a",@progbits
	.align	8
	.align		8
.nv.constant4:
        /*0000*/ 	.dword	_ZN34_INTERNAL_4a242df1_4_k_cu_82a9ea344cuda3std3__45__cpo5beginE
	.align		8
        /*0008*/ 	.dword	_ZN34_INTERNAL_4a242df1_4_k_cu_82a9ea344cuda3std3__45__cpo3endE
	.align		8
        /*0010*/ 	.dword	_ZN34_INTERNAL_4a242df1_4_k_cu_82a9ea344cuda3std3__45__cpo6cbeginE
	.align		8
        /*0018*/ 	.dword	_ZN34_INTERNAL_4a242df1_4_k_cu_82a9ea344cuda3std3__45__cpo4cendE
	.align		8
        /*0020*/ 	.dword	_ZN34_INTERNAL_4a242df1_4_k_cu_82a9ea344cuda3std3__45__cpo6rbeginE
	.align		8
        /*0028*/ 	.dword	_ZN34_INTERNAL_4a242df1_4_k_cu_82a9ea344cuda3std3__45__cpo4rendE
	.align		8
        /*0030*/ 	.dword	_ZN34_INTERNAL_4a242df1_4_k_cu_82a9ea344cuda3std3__45__cpo7crbeginE
	.align		8
        /*0038*/ 	.dword	_ZN34_INTERNAL_4a242df1_4_k_cu_82a9ea344cuda3std3__45__cpo5crendE
	.align		8
        /*0040*/ 	.dword	_ZN34_INTERNAL_4a242df1_4_k_cu_82a9ea344cuda3std3__436_GLOBAL__N__4a242df1_4_k_cu_82a9ea346ignoreE
	.align		8
        /*0048*/ 	.dword	_ZN34_INTERNAL_4a242df1_4_k_cu_82a9ea344cuda3std3__419piecewise_constructE
	.align		8
        /*0050*/ 	.dword	_ZN34_INTERNAL_4a242df1_4_k_cu_82a9ea344cuda3std3__48in_placeE
	.align		8
        /*0058*/ 	.dword	_ZN34_INTERNAL_4a242df1_4_k_cu_82a9ea344cuda3std3__420unreachable_sentinelE
	.align		8
        /*0060*/ 	.dword	_ZN34_INTERNAL_4a242df1_4_k_cu_82a9ea344cuda3std3__47nulloptE
	.align		8
        /*0068*/ 	.dword	_ZN34_INTERNAL_4a242df1_4_k_cu_82a9ea344cuda3std3__48unexpectE
	.align		8
        /*0070*/ 	.dword	_ZN34_INTERNAL_4a242df1_4_k_cu_82a9ea344cuda3std6ranges3__45__cpo4swapE
	.align		8
        /*0078*/ 	.dword	_ZN34_INTERNAL_4a242df1_4_k_cu_82a9ea344cuda3std6ranges3__45__cpo9iter_moveE
	.align		8
        /*0080*/ 	.dword	_ZN34_INTERNAL_4a242df1_4_k_cu_82a9ea344cuda3std6ranges3__45__cpo5beginE
	.align		8
        /*0088*/ 	.dword	_ZN34_INTERNAL_4a242df1_4_k_cu_82a9ea344cuda3std6ranges3__45__cpo3endE
	.align		8
        /*0090*/ 	.dword	_ZN34_INTERNAL_4a242df1_4_k_cu_82a9ea344cuda3std6ranges3__45__cpo6cbeginE
	.align		8
        /*0098*/ 	.dword	_ZN34_INTERNAL_4a242df1_4_k_cu_82a9ea344cuda3std6ranges3__45__cpo4cendE
	.align		8
        /*00a0*/ 	.dword	_ZN34_INTERNAL_4a242df1_4_k_cu_82a9ea344cuda3std6ranges3__45__cpo7advanceE
	.align		8
        /*00a8*/ 	.dword	_ZN34_INTERNAL_4a242df1_4_k_cu_82a9ea344cuda3std6ranges3__45__cpo9iter_swapE
	.align		8
        /*00b0*/ 	.dword	_ZN34_INTERNAL_4a242df1_4_k_cu_82a9ea344cuda3std6ranges3__45__cpo4nextE
	.align		8
        /*00b8*/ 	.dword	_ZN34_INTERNAL_4a242df1_4_k_cu_82a9ea344cuda3std6ranges3__45__cpo4prevE
	.align		8
        /*00c0*/ 	.dword	_ZN34_INTERNAL_4a242df1_4_k_cu_82a9ea344cuda3std6ranges3__45__cpo4dataE
	.align		8
        /*00c8*/ 	.dword	_ZN34_INTERNAL_4a242df1_4_k_cu_82a9ea344cuda3std6ranges3__45__cpo5cdataE
	.align		8
        /*00d0*/ 	.dword	_ZN34_INTERNAL_4a242df1_4_k_cu_82a9ea344cuda3std6ranges3__45__cpo4sizeE
	.align		8
        /*00d8*/ 	.dword	_ZN34_INTERNAL_4a242df1_4_k_cu_82a9ea344cuda3std6ranges3__45__cpo5ssizeE
	.align		8
        /*00e0*/ 	.dword	_ZN34_INTERNAL_4a242df1_4_k_cu_82a9ea344cuda3std6ranges3__45__cpo8distanceE
	.align		8
        /*00e8*/ 	.dword	_ZN34_INTERNAL_4a242df1_4_k_cu_82a9ea346thrust24THRUST_300001_SM_1000_NS8cuda_cub3parE
	.align		8
        /*00f0*/ 	.dword	_ZN34_INTERNAL_4a242df1_4_k_cu_82a9ea346thrust24THRUST_300001_SM_1000_NS8cuda_cub10par_nosyncE
	.align		8
        /*00f8*/ 	.dword	_ZN34_INTERNAL_4a242df1_4_k_cu_82a9ea346thrust24THRUST_300001_SM_1000_NS6system6detail10sequential3seqE
	.align		8
        /*0100*/ 	.dword	_ZN34_INTERNAL_4a242df1_4_k_cu_82a9ea346thrust24THRUST_300001_SM_1000_NS12placeholders2_1E
	.align		8
        /*0108*/ 	.dword	_ZN34_INTERNAL_4a242df1_4_k_cu_82a9ea346thrust24THRUST_300001_SM_1000_NS12placeholders2_2E
	.align		8
        /*0110*/ 	.dword	_ZN34_INTERNAL_4a242df1_4_k_cu_82a9ea346thrust24THRUST_300001_SM_1000_NS12placeholders2_3E
	.align		8
        /*0118*/ 	.dword	_ZN34_INTERNAL_4a242df1_4_k_cu_82a9ea346thrust24THRUST_300001_SM_1000_NS12placeholders2_4E
	.align		8
        /*0120*/ 	.dword	_ZN34_INTERNAL_4a242df1_4_k_cu_82a9ea346thrust24THRUST_300001_SM_1000_NS12placeholders2_5E
	.align		8
        /*0128*/ 	.dword	_ZN34_INTERNAL_4a242df1_4_k_cu_82a9ea346thrust24THRUST_300001_SM_1000_NS12placeholders2_6E
	.align		8
        /*0130*/ 	.dword	_ZN34_INTERNAL_4a242df1_4_k_cu_82a9ea346thrust24THRUST_300001_SM_1000_NS12placeholders2_7E
	.align		8
        /*0138*/ 	.dword	_ZN34_INTERNAL_4a242df1_4_k_cu_82a9ea346thrust24THRUST_300001_SM_1000_NS12placeholders2_8E
	.align		8
        /*0140*/ 	.dword	_ZN34_INTERNAL_4a242df1_4_k_cu_82a9ea346thrust24THRUST_300001_SM_1000_NS12placeholders2_9E
	.align		8
        /*0148*/ 	.dword	_ZN34_INTERNAL_4a242df1_4_k_cu_82a9ea346thrust24THRUST_300001_SM_1000_NS12placeholders3_10E
	.align		8
        /*0150*/ 	.dword	_ZN34_INTERNAL_4a242df1_4_k_cu_82a9ea346thrust24THRUST_300001_SM_1000_NS3seqE


//--------------------- .text._ZN3cub18CUB_300001_SM_10006detail6reduce28DeviceReduceSingleTileKernelINS2_10policy_hubIdyN4cuda3std3__44plusIdEEE10Policy1000EPdSC_iS9_ddNS7_10__identityEEEvT0_T1_T2_T3_T4_T6_ --------------------------
	.section	.text._ZN3cub18CUB_300001_SM_10006detail6reduce28DeviceReduceSingleTileKernelINS2_10policy_hubIdyN4cuda3std3__44plusIdEEE10Policy1000EPdSC_iS9_ddNS7_10__identityEEEvT0_T1_T2_T3_T4_T6_,"ax",@progbits
	.align	128
        .global         _ZN3cub18CUB_300001_SM_10006detail6reduce28DeviceReduceSingleTileKernelINS2_10policy_hubIdyN4cuda3std3__44plusIdEEE10Policy1000EPdSC_iS9_ddNS7_10__identityEEEvT0_T1_T2_T3_T4_T6_
        .type           _ZN3cub18CUB_300001_SM_10006detail6reduce28DeviceReduceSingleTileKernelINS2_10policy_hubIdyN4cuda3std3__44plusIdEEE10Policy1000EPdSC_iS9_ddNS7_10__identityEEEvT0_T1_T2_T3_T4_T6_,@function
        .size           _ZN3cub18CUB_300001_SM_10006detail6reduce28DeviceReduceSingleTileKernelINS2_10policy_hubIdyN4cuda3std3__44plusIdEEE10Policy1000EPdSC_iS9_ddNS7_10__identityEEEvT0_T1_T2_T3_T4_T6_,(.L_x_220 - _ZN3cub18CUB_300001_SM_10006detail6reduce28DeviceReduceSingleTileKernelINS2_10policy_hubIdyN4cuda3std3__44plusIdEEE10Policy1000EPdSC_iS9_ddNS7_10__identityEEEvT0_T1_T2_T3_T4_T6_)
        .other          _ZN3cub18CUB_300001_SM_10006detail6reduce28DeviceReduceSingleTileKernelINS2_10policy_hubIdyN4cuda3std3__44plusIdEEE10Policy1000EPdSC_iS9_ddNS7_10__identityEEEvT0_T1_T2_T3_T4_T6_,@"STO_CUDA_ENTRY STV_DEFAULT"
_ZN3cub18CUB_300001_SM_10006detail6reduce28DeviceReduceSingleTileKernelINS2_10policy_hubIdyN4cuda3std3__44plusIdEEE10Policy1000EPdSC_iS9_ddNS7_10__identityEEEvT0_T1_T2_T3_T4_T6_:
.text._ZN3cub18CUB_300001_SM_10006detail6reduce28DeviceReduceSingleTileKernelINS2_10policy_hubIdyN4cuda3std3__44plusIdEEE10Policy1000EPdSC_iS9_ddNS7_10__identityEEEvT0_T1_T2_T3_T4_T6_:
[----:B------:R-:W-:Y:S01]  /*0000*/  LDC R1, c[0x0][0x37c] ;  /* 0x0000df00ff017b82 */ /* 0x000fe20000000800 */
[----:B------:R-:W0:Y:S01]  /*0010*/  LDCU UR4, c[0x0][0x390] ;  /* 0x00007200ff0477ac */ /* 0x000e220008000800 */
[----:B------:R-:W1:Y:S01]  /*0020*/  LDCU.64 UR6, c[0x0][0x358] ;  /* 0x00006b00ff0677ac */ /* 0x000e620008000a00 */
[----:B0-----:R-:W-:-:S05]  /*0030*/  IMAD.U32 R4, RZ, RZ, UR4 ;  /* 0x00000004ff047e24 */ /* 0x001fca000f8e00ff */
[----:B------:R-:W-:-:S13]  /*0040*/  ISETP.NE.AND P0, PT, R4, RZ, PT ;  /* 0x000000ff0400720c */ /* 0x000fda0003f05270 */
[----:B-1----:R-:W-:Y:S05]  /*0050*/  @P0 BRA `(.L_x_0) ;  /* 0x00000000001c0947 */ /* 0x002fea0003800000 */
[----:B------:R-:W0:Y:S02]  /*0060*/  S2R R0, SR_TID.X ;  /* 0x0000000000007919 */ /* 0x000e240000002100 */
[----:B0-----:R-:W-:-:S13]  /*0070*/  ISETP.NE.AND P0, PT, R0, RZ, PT ;  /* 0x000000ff0000720c */ /* 0x001fda0003f05270 */
[----:B------:R-:W-:Y:S05]  /*0080*/  @P0 EXIT ;  /* 0x000000000000094d */ /* 0x000fea0003800000 */
[----:B------:R-:W0:Y:S08]  /*0090*/  LDC.64 R2, c[0x0][0x388] ;  /* 0x0000e200ff027b82 */ /* 0x000e300000000a00 */
[----:B------:R-:W0:Y:S02]  /*00a0*/  LDC.64 R4, c[0x0][0x398] ;  /* 0x0000e600ff047b82 */ /* 0x000e240000000a00 */
[----:B0-----:R-:W-:Y:S01]  /*00b0*/  STG.E.64 desc[UR6][R2.64], R4 ;  /* 0x0000000402007986 */ /* 0x001fe2000c101b06 */
[----:B------:R-:W-:Y:S05]  /*00c0*/  EXIT ;  /* 0x000000000000794d */ /* 0x000fea0003800000 */
.L_x_0:
[----:B------:R-:W-:Y:S01]  /*00d0*/  ISETP.GT.AND P0, PT, R4, 0xdff, PT ;  /* 0x00000dff0400780c */ /* 0x000fe20003f04270 */
[----:B------:R-:W-:-:S12]  /*00e0*/  BSSY.RECONVERGENT B0, `(.L_x_1) ;  /* 0x0000242000007945 */ /* 0x000fd80003800200 */
[----:B------:R-:W-:Y:S05]  /*00f0*/  @P0 BRA `(.L_x_2) ;  /* 0x0000001400180947 */ /* 0x000fea0003800000 */
[----:B------:R-:W0:Y:S01]  /*0100*/  S2R R5, SR_TID.X ;  /* 0x0000000000057919 */ /* 0x000e220000002100 */
[----:B------:R-:W-:Y:S01]  /*0110*/  BSSY.RECONVERGENT B1, `(.L_x_3) ;  /* 0x0000009000017945 */ /* 0x000fe20003800200 */
[----:B------:R-:W-:Y:S02]  /*0120*/  CS2R R2, SRZ ;  /* 0x0000000000027805 */ /* 0x000fe4000001ff00 */
[----:B0-----:R-:W-:Y:S01]  /*0130*/  ISETP.GE.AND P0, PT, R5, R4, PT ;  /* 0x000000040500720c */ /* 0x001fe20003f06270 */
[----:B------:R-:W-:-:S12]  /*0140*/  IMAD.MOV.U32 R7, RZ, RZ, R5 ;  /* 0x000000ffff077224 */ /* 0x000fd800078e0005 */
[----:B------:R-:W-:Y:S05]  /*0150*/  @P0 BRA `(.L_x_4) ;  /* 0x0000000000100947 */ /* 0x000fea0003800000 */
[----:B------:R-:W0:Y:S02]  /*0160*/  LDC.64 R2, c[0x0][0x380] ;  /* 0x0000e000ff027b82 */ /* 0x000e240000000a00 */
[----:B0-----:R-:W-:-:S06]  /*0170*/  IMAD.WIDE.U32 R2, R5, 0x8, R2 ;  /* 0x0000000805027825 */ /* 0x001fcc00078e0002 */
[----:B------:R-:W5:Y:S01]  /*0180*/  LDG.E.64.CONSTANT R2, desc[UR6][R2.64] ;  /* 0x0000000602027981 */ /* 0x000f62000c1e9b00 */
[----:B------:R-:W-:-:S07]  /*0190*/  VIADD R7, R5, 0x200 ;  /* 0x0000020005077836 */ /* 0x000fce0000000000 */
.L_x_4:
[----:B------:R-:W-:Y:S05]  /*01a0*/  BSYNC.RECONVERGENT B1 ;  /* 0x0000000000017941 */ /* 0x000fea0003800200 */
.L_x_3:
[----:B------:R-:W-:Y:S01]  /*01b0*/  ISETP.GE.AND P0, PT, R7, R4, PT ;  /* 0x000000040700720c */ /* 0x000fe20003f06270 */
[----:B------:R-:W-:-:S12]  /*01c0*/  BSSY.RECONVERGENT B1, `(.L_x_5) ;  /* 0x0000076000017945 */ /* 0x000fd80003800200 */
[----:B------:R-:W-:Y:S05]  /*01d0*/  @P0 BRA `(.L_x_6) ;  /* 0x0000000400d00947 */ /* 0x000fea0003800000 */
[----:B------:R-:W-:Y:S01]  /*01e0*/  LOP3.LUT R9, RZ, R7, RZ, 0x33, !PT ;  /* 0x00000007ff097212 */ /* 0x000fe200078e33ff */
[----:B------:R-:W-:Y:S04]  /*01f0*/  BSSY.RECONVERGENT B2, `(.L_x_7) ;  /* 0x0000017000027945 */ /* 0x000fe80003800200 */
[----:B------:R-:W-:-:S05]  /*0200*/  IMAD.IADD R0, R9, 0x1, R4 ;  /* 0x0000000109007824 */ /* 0x000fca00078e0204 */
[C---:B------:R-:W-:Y:S02]  /*0210*/  LOP3.LUT R6, R0.reuse, 0x600, RZ, 0xc0, !PT ;  /* 0x0000060000067812 */ /* 0x040fe400078ec0ff */
[----:B------:R-:W-:Y:S02]  /*0220*/  ISETP.GE.U32.AND P0, PT, R0, 0x600, PT ;  /* 0x000006000000780c */ /* 0x000fe40003f06070 */
[----:B------:R-:W-:-:S13]  /*0230*/  ISETP.NE.AND P1, PT, R6, 0x600, PT ;  /* 0x000006000600780c */ /* 0x000fda0003f25270 */
[----:B------:R-:W-:Y:S05]  /*0240*/  @!P1 BRA `(.L_x_8) ;  /* 0x0000000000449947 */ /* 0x000fea0003800000 */
[----:B------:R-:W0:Y:S01]  /*0250*/  LDC.64 R8, c[0x0][0x380] ;  /* 0x0000e000ff087b82 */ /* 0x000e220000000a00 */
[----:B------:R-:W-:-:S04]  /*0260*/  LEA.HI R0, R0, 0x1, RZ, 0x17 ;  /* 0x0000000100007811 */ /* 0x000fc800078fb8ff */
[----:B------:R-:W-:-:S05]  /*0270*/  LOP3.LUT R0, R0, 0x3, RZ, 0xc0, !PT ;  /* 0x0000000300007812 */ /* 0x000fca00078ec0ff */
[----:B------:R-:W-:Y:S02]  /*0280*/  IMAD.MOV R0, RZ, RZ, -R0 ;  /* 0x000000ffff007224 */ /* 0x000fe400078e0a00 */
[----:B0-----:R-:W-:-:S04]  /*0290*/  IMAD.WIDE.U32 R8, R7, 0x8, R8 ;  /* 0x0000000807087825 */ /* 0x001fc800078e0008 */
[----:B------:R-:W-:Y:S02]  /*02a0*/  IMAD.MOV.U32 R6, RZ, RZ, R8 ;  /* 0x000000ffff067224 */ /* 0x000fe400078e0008 */
[----:B------:R-:W-:-:S07]  /*02b0*/  IMAD.MOV.U32 R11, RZ, RZ, R9 ;  /* 0x000000ffff0b7224 */ /* 0x000fce00078e0009 */
.L_x_9:
[----:B------:R-:W-:Y:S02]  /*02c0*/  IMAD.MOV.U32 R8, RZ, RZ, R6 ;  /* 0x000000ffff087224 */ /* 0x000fe400078e0006 */
[----:B------:R-:W-:-:S06]  /*02d0*/  IMAD.MOV.U32 R9, RZ, RZ, R11 ;  /* 0x000000ffff097224 */ /* 0x000fcc00078e000b */
[----:B------:R-:W2:Y:S01]  /*02e0*/  LDG.E.64.CONSTANT R8, desc[UR6][R8.64] ;  /* 0x0000000608087981 */ /* 0x000ea2000c1e9b00 */
[----:B------:R-:W-:Y:S01]  /*02f0*/  VIADD R0, R0, 0x1 ;  /* 0x0000000100007836 */ /* 0x000fe20000000000 */
[----:B------:R-:W-:Y:S01]  /*0300*/  IADD3 R6, P2, PT, R6, 0x1000, RZ ;  /* 0x0000100006067810 */ /* 0x000fe20007f5e0ff */
[----:B------:R-:W-:-:S03]  /*0310*/  VIADD R7, R7, 0x200 ;  /* 0x0000020007077836 */ /* 0x000fc60000000000 */
[----:B------:R-:W-:Y:S01]  /*0320*/  ISETP.NE.AND P1, PT, R0, RZ, PT ;  /* 0x000000ff0000720c */ /* 0x000fe20003f25270 */
[----:B------:R-:W-:Y:S01]  /*0330*/  IMAD.X R11, RZ, RZ, R11, P2 ;  /* 0x000000ffff0b7224 */ /* 0x000fe200010e060b */
[----:B--2--5:R-:W-:-:S11]  /*0340*/  DADD R2, R8, R2 ;  /* 0x0000000008027229 */ /* 0x024fd60000000002 */
[----:B------:R-:W-:Y:S05]  /*0350*/  @P1 BRA `(.L_x_9) ;  /* 0xfffffffc00d81947 */ /* 0x000fea000383ffff */
.L_x_8:
[----:B------:R-:W-:Y:S05]  /*0360*/  BSYNC.RECONVERGENT B2 ;  /* 0x0000000000027941 */ /* 0x000fea0003800200 */
.L_x_7:
[----:B------:R-:W-:Y:S05]  /*0370*/  @!P0 BRA `(.L_x_6) ;  /* 0x0000000400688947 */ /* 0x000fea0003800000 */
[----:B------:R-:W-:Y:S01]  /*0380*/  IMAD.IADD R0, R4, 0x1, -R7 ;  /* 0x0000000104007824 */ /* 0x000fe200078e0a07 */
[----:B------:R-:W-:Y:S01]  /*0390*/  BSSY.RECONVERGENT B2, `(.L_x_10) ;  /* 0x0000031000027945 */ /* 0x000fe20003800200 */
[----:B------:R-:W-:-:S03]  /*03a0*/  PLOP3.LUT P0, PT, PT, PT, PT, 0x80, 0x8 ;  /* 0x000000000008781c */ /* 0x000fc60003f0f070 */
[----:B------:R-:W-:-:S13]  /*03b0*/  ISETP.GT.AND P1, PT, R0, 0x1800, PT ;  /* 0x000018000000780c */ /* 0x000fda0003f24270 */
[----:B------:R-:W-:Y:S05]  /*03c0*/  @!P1 BRA `(.L_x_11) ;  /* 0x0000000000b49947 */ /* 0x000fea0003800000 */
[----:B------:R-:W-:Y:S01]  /*03d0*/  PLOP3.LUT P0, PT, PT, PT, PT, 0x8, 0x80 ;  /* 0x000000000080781c */ /* 0x000fe20003f0e170 */
[----:B------:R-:W-:-:S12]  /*03e0*/  VIADD R0, R4, 0xffffe800 ;  /* 0xffffe80004007836 */ /* 0x000fd80000000000 */
.L_x_12:
[----:B------:R-:W0:Y:S02]  /*03f0*/  LDC.64 R32, c[0x0][0x380] ;  /* 0x0000e000ff207b82 */ /* 0x000e240000000a00 */
[----:B0-----:R-:W-:-:S05]  /*0400*/  IMAD.WIDE R14, R7, 0x8, R32 ;  /* 0x00000008070e7825 */ /* 0x001fca00078e0220 */
[----:B------:R-:W2:Y:S04]  /*0410*/  LDG.E.64.CONSTANT R8, desc[UR6][R14.64] ;  /* 0x000000060e087981 */ /* 0x000ea8000c1e9b00 */
[----:B------:R-:W3:Y:S04]  /*0420*/  LDG.E.64.CONSTANT R10, desc[UR6][R14.64+0x1000] ;  /* 0x001000060e0a7981 */ /* 0x000ee8000c1e9b00 */
[----:B------:R-:W4:Y:S01]  /*0430*/  LDG.E.64.CONSTANT R12, desc[UR6][R14.64+0x2000] ;  /* 0x002000060e0c7981 */ /* 0x000f22000c1e9b00 */
[----:B------:R-:W-:-:S03]  /*0440*/  VIADD R41, R7, 0x800 ;  /* 0x0000080007297836 */ /* 0x000fc60000000000 */
[----:B------:R-:W4:Y:S01]  /*0450*/  LDG.E.64.CONSTANT R30, desc[UR6][R14.64+0x3000] ;  /* 0x003000060e1e7981 */ /* 0x000f22000c1e9b00 */
[----:B------:R-:W-:-:S05]  /*0460*/  IMAD.WIDE R40, R41, 0x8, R32 ;  /* 0x0000000829287825 */ /* 0x000fca00078e0220 */
[----:B------:R-:W4:Y:S04]  /*0470*/  LDG.E.64.CONSTANT R28, desc[UR6][R40.64] ;  /* 0x00000006281c7981 */ /* 0x000f28000c1e9b00 */
[----:B------:R-:W4:Y:S04]  /*0480*/  LDG.E.64.CONSTANT R26, desc[UR6][R40.64+0x1000] ;  /* 0x00100006281a7981 */ /* 0x000f28000c1e9b00 */
        /* <DEDUP_REMOVED lines=12> */
[----:B------:R-:W4:Y:S04]  /*0550*/  LDG.E.64.CONSTANT R34, desc[UR6][R44.64+0x2000] ;  /* 0x002000062c227981 */ /* 0x000f28000c1e9b00 */
[----:B------:R-:W4:Y:S01]  /*0560*/  LDG.E.64.CONSTANT R32, desc[UR6][R44.64+0x3000] ;  /* 0x003000062c207981 */ /* 0x000f22000c1e9b00 */
[----:B------:R-:W-:-:S05]  /*0570*/  VIADD R7, R7, 0x2000 ;  /* 0x0000200007077836 */ /* 0x000fca0000000000 */
[----:B------:R-:W-:Y:S01]  /*0580*/  ISETP.GE.AND P1, PT, R7, R0, PT ;  /* 0x000000000700720c */ /* 0x000fe20003f26270 */
[----:B--2--5:R-:W-:-:S08]  /*0590*/  DADD R8, R8, R2 ;  /* 0x0000000008087229 */ /* 0x024fd00000000002 */
[----:B---3--:R-:W-:-:S08]  /*05a0*/  DADD R8, R8, R10 ;  /* 0x0000000008087229 */ /* 0x008fd0000000000a */
[----:B----4-:R-:W-:-:S08]  /*05b0*/  DADD R8, R8, R12 ;  /* 0x0000000008087229 */ /* 0x010fd0000000000c */
[----:B------:R-:W-:-:S08]  /*05c0*/  DADD R8, R8, R30 ;  /* 0x0000000008087229 */ /* 0x000fd0000000001e */
        /* <DEDUP_REMOVED lines=11> */
[----:B------:R-:W-:Y:S01]  /*0680*/  DADD R2, R8, R32 ;  /* 0x0000000008027229 */ /* 0x000fe20000000020 */
[----:B------:R-:W-:Y:S10]  /*0690*/  @!P1 BRA `(.L_x_12) ;  /* 0xfffffffc00549947 */ /* 0x000ff4000383ffff */
.L_x_11:
[----:B------:R-:W-:Y:S05]  /*06a0*/  BSYNC.RECONVERGENT B2 ;  /* 0x0000000000027941 */ /* 0x000fea0003800200 */
.L_x_10:
[----:B------:R-:W-:Y:S01]  /*06b0*/  IMAD.IADD R0, R4, 0x1, -R7 ;  /* 0x0000000104007824 */ /* 0x000fe200078e0a07 */
[----:B------:R-:W-:Y:S04]  /*06c0*/  BSSY.RECONVERGENT B2, `(.L_x_13) ;  /* 0x0000019000027945 */ /* 0x000fe80003800200 */
[----:B------:R-:W-:-:S13]  /*06d0*/  ISETP.GT.AND P1, PT, R0, 0x800, PT ;  /* 0x000008000000780c */ /* 0x000fda0003f24270 */
[----:B------:R-:W-:Y:S05]  /*06e0*/  @!P1 BRA `(.L_x_14) ;  /* 0x0000000000589947 */ /* 0x000fea0003800000 */
        /* <DEDUP_REMOVED lines=12> */
[----:B------:R-:W-:Y:S01]  /*07b0*/  PLOP3.LUT P0, PT, PT, PT, PT, 0x8, 0x80 ;  /* 0x000000000080781c */ /* 0x000fe20003f0e170 */
[----:B------:R-:W-:Y:S01]  /*07c0*/  VIADD R7, R7, 0x1000 ;  /* 0x0000100007077836 */ /* 0x000fe20000000000 */
[----:B--2--5:R-:W-:-:S08]  /*07d0*/  DADD R10, R2, R10 ;  /* 0x00000000020a7229 */ /* 0x024fd0000000000a */
[----:B---3--:R-:W-:-:S08]  /*07e0*/  DADD R10, R10, R12 ;  /* 0x000000000a0a7229 */ /* 0x008fd0000000000c */
[----:B----4-:R-:W-:-:S08]  /*07f0*/  DADD R10, R10, R14 ;  /* 0x000000000a0a7229 */ /* 0x010fd0000000000e */
[----:B------:R-:W-:-:S08]  /*0800*/  DADD R10, R10, R16 ;  /* 0x000000000a0a7229 */ /* 0x000fd00000000010 */
[----:B------:R-:W-:-:S08]  /*0810*/  DADD R10, R10, R20 ;  /* 0x000000000a0a7229 */ /* 0x000fd00000000014 */
[----:B------:R-:W-:-:S08]  /*0820*/  DADD R10, R10, R22 ;  /* 0x000000000a0a7229 */ /* 0x000fd00000000016 */
[----:B------:R-:W-:-:S08]  /*0830*/  DADD R10, R10, R24 ;  /* 0x000000000a0a7229 */ /* 0x000fd00000000018 */
[----:B------:R-:W-:-:S11]  /*0840*/  DADD R2, R10, R26 ;  /* 0x000000000a027229 */ /* 0x000fd6000000001a */
.L_x_14:
[----:B------:R-:W-:Y:S05]  /*0850*/  BSYNC.RECONVERGENT B2 ;  /* 0x0000000000027941 */ /* 0x000fea0003800200 */
.L_x_13:
[----:B------:R-:W-:-:S13]  /*0860*/  ISETP.LT.OR P0, PT, R7, R4, P0 ;  /* 0x000000040700720c */ /* 0x000fda0000701670 */
[----:B------:R-:W-:Y:S05]  /*0870*/  @!P0 BRA `(.L_x_6) ;  /* 0x0000000000288947 */ /* 0x000fea0003800000 */
[----:B------:R-:W0:Y:S02]  /*0880*/  LDC.64 R8, c[0x0][0x380] ;  /* 0x0000e000ff087b82 */ /* 0x000e240000000a00 */
[----:B0-----:R-:W-:-:S05]  /*0890*/  IMAD.WIDE R6, R7, 0x8, R8 ;  /* 0x0000000807067825 */ /* 0x001fca00078e0208 */
[----:B------:R-:W2:Y:S04]  /*08a0*/  LDG.E.64.CONSTANT R8, desc[UR6][R6.64] ;  /* 0x0000000606087981 */ /* 0x000ea8000c1e9b00 */
[----:B------:R-:W3:Y:S04]  /*08b0*/  LDG.E.64.CONSTANT R10, desc[UR6][R6.64+0x1000] ;  /* 0x00100006060a7981 */ /* 0x000ee8000c1e9b00 */
[----:B------:R-:W4:Y:S04]  /*08c0*/  LDG.E.64.CONSTANT R12, desc[UR6][R6.64+0x2000] ;  /* 0x00200006060c7981 */ /* 0x000f28000c1e9b00 */
[----:B------:R-:W4:Y:S01]  /*08d0*/  LDG.E.64.CONSTANT R14, desc[UR6][R6.64+0x3000] ;  /* 0x00300006060e7981 */ /* 0x000f22000c1e9b00 */
[----:B--2--5:R-:W-:-:S08]  /*08e0*/  DADD R8, R2, R8 ;  /* 0x0000000002087229 */ /* 0x024fd00000000008 */
[----:B---3--:R-:W-:-:S08]  /*08f0*/  DADD R8, R8, R10 ;  /* 0x0000000008087229 */ /* 0x008fd0000000000a */
[----:B----4-:R-:W-:-:S08]  /*0900*/  DADD R8, R8, R12 ;  /* 0x0000000008087229 */ /* 0x010fd0000000000c */
[----:B------:R-:W-:-:S11]  /*0910*/  DADD R2, R8, R14 ;  /* 0x0000000008027229 */ /* 0x000fd6000000000e */
.L_x_6:
[----:B------:R-:W-:Y:S05]  /*0920*/  BSYNC.RECONVERGENT B1 ;  /* 0x0000000000017941 */ /* 0x000fea0003800200 */
.L_x_5:
[----:B------:R-:W-:-:S13]  /*0930*/  ISETP.GE.AND P0, PT, R4, 0x200, PT ;  /* 0x000002000400780c */ /* 0x000fda0003f06270 */
[----:B------:R-:W-:Y:S05]  /*0940*/  @!P0 BRA `(.L_x_15) ;  /* 0x0000000400148947 */ /* 0x000fea0003800000 */
[----:B------:R-:W0:Y:S01]  /*0950*/  S2R R12, SR_LANEID ;  /* 0x00000000000c7919 */ /* 0x000e220000000000 */
[----:B-----5:R-:W-:Y:S04]  /*0960*/  SHFL.DOWN PT, R6, R2, 0x1, 0x1f ;  /* 0x08201f0002067f89 */ /* 0x020fe800000e0000 */
[----:B------:R-:W1:Y:S02]  /*0970*/  SHFL.DOWN PT, R7, R3, 0x1, 0x1f ;  /* 0x08201f0003077f89 */ /* 0x000e6400000e0000 */
[----:B-1----:R-:W-:Y:S01]  /*0980*/  DADD R6, R6, R2 ;  /* 0x0000000006067229 */ /* 0x002fe20000000002 */
[C---:B0-----:R-:W-:Y:S02]  /*0990*/  ISETP.GT.AND P0, PT, R12.reuse, 0x1e, PT ;  /* 0x0000001e0c00780c */ /* 0x041fe40003f04270 */
[----:B------:R-:W-:-:S07]  /*09a0*/  ISETP.NE.AND P1, PT, R12, RZ, PT ;  /* 0x000000ff0c00720c */ /* 0x000fce0003f25270 */
[----:B------:R-:W-:Y:S02]  /*09b0*/  FSEL R8, R2, R6, P0 ;  /* 0x0000000602087208 */ /* 0x000fe40000000000 */
[----:B------:R-:W-:Y:S02]  /*09c0*/  FSEL R9, R3, R7, P0 ;  /* 0x0000000703097208 */ /* 0x000fe40000000000 */
[----:B------:R-:W-:Y:S01]  /*09d0*/  ISETP.GT.AND P0, PT, R12, 0x1d, PT ;  /* 0x0000001d0c00780c */ /* 0x000fe20003f04270 */
[----:B------:R-:W-:Y:S01]  /*09e0*/  SHFL.DOWN PT, R6, R8, 0x2, 0x1f ;  /* 0x08401f0008067f89 */ /* 0x000fe200000e0000 */
[----:B------:R-:W-:Y:S02]  /*09f0*/  @!P1 MOV R4, 0x400 ;  /* 0x0000040000049802 */ /* 0x000fe40000000f00 */
[----:B------:R-:W-:Y:S01]  /*0a00*/  @!P1 SHF.R.U32.HI R0, RZ, 0x2, R5 ;  /* 0x00000002ff009819 */ /* 0x000fe20000011605 */
[----:B------:R-:W0:Y:S03]  /*0a10*/  SHFL.DOWN PT, R7, R9, 0x2, 0x1f ;  /* 0x08401f0009077f89 */ /* 0x000e2600000e0000 */
[----:B------:R-:W-:Y:S01]  /*0a20*/  @!P1 LOP3.LUT R0, R0, 0xf8, RZ, 0xc0, !PT ;  /* 0x000000f800009812 */ /* 0x000fe200078ec0ff */
[----:B0-----:R-:W-:-:S10]  /*0a30*/  DADD R6, R6, R8 ;  /* 0x0000000006067229 */ /* 0x001fd40000000008 */
[----:B------:R-:W-:Y:S02]  /*0a40*/  FSEL R6, R8, R6, P0 ;  /* 0x0000000608067208 */ /* 0x000fe40000000000 */
[----:B------:R-:W-:Y:S02]  /*0a50*/  FSEL R7, R9, R7, P0 ;  /* 0x0000000709077208 */ /* 0x000fe40000000000 */
[----:B------:R-:W-:Y:S01]  /*0a60*/  ISETP.GT.AND P0, PT, R12, 0x1b, PT ;  /* 0x0000001b0c00780c */ /* 0x000fe20003f04270 */
[----:B------:R-:W-:Y:S04]  /*0a70*/  SHFL.DOWN PT, R2, R6, 0x4, 0x1f ;  /* 0x08801f0006027f89 */ /* 0x000fe800000e0000 */
[----:B------:R-:W0:Y:S01]  /*0a80*/  SHFL.DOWN PT, R3, R7, 0x4, 0x1f ;  /* 0x08801f0007037f89 */ /* 0x000e2200000e0000 */
[----:B------:R-:W1:Y:S01]  /*0a90*/  @!P1 S2R R9, SR_CgaCtaId ;  /* 0x0000000000099919 */ /* 0x000e620000008800 */
[----:B0-----:R-:W-:-:S10]  /*0aa0*/  DADD R2, R2, R6 ;  /* 0x0000000002027229 */ /* 0x001fd40000000006 */
[----:B------:R-:W-:Y:S02]  /*0ab0*/  FSEL R10, R6, R2, P0 ;  /* 0x00000002060a7208 */ /* 0x000fe40000000000 */
[----:B------:R-:W-:Y:S02]  /*0ac0*/  FSEL R11, R7, R3, P0 ;  /* 0x00000003070b7208 */ /* 0x000fe40000000000 */
[----:B------:R-:W-:Y:S01]  /*0ad0*/  ISETP.GT.AND P0, PT, R12, 0x17, PT ;  /* 0x000000170c00780c */ /* 0x000fe20003f04270 */
[----:B------:R-:W-:Y:S04]  /*0ae0*/  SHFL.DOWN PT, R2, R10, 0x8, 0x1f ;  /* 0x09001f000a027f89 */ /* 0x000fe800000e0000 */
[----:B------:R-:W0:Y:S02]  /*0af0*/  SHFL.DOWN PT, R3, R11, 0x8, 0x1f ;  /* 0x09001f000b037f89 */ /* 0x000e2400000e0000 */
[----:B0-----:R-:W-:-:S10]  /*0b00*/  DADD R2, R2, R10 ;  /* 0x0000000002027229 */ /* 0x001fd4000000000a */
[----:B------:R-:W-:Y:S02]  /*0b10*/  FSEL R6, R10, R2, P0 ;  /* 0x000000020a067208 */ /* 0x000fe40000000000 */
[----:B------:R-:W-:Y:S02]  /*0b20*/  FSEL R7, R11, R3, P0 ;  /* 0x000000030b077208 */ /* 0x000fe40000000000 */
[----:B-1----:R-:W-:Y:S01]  /*0b30*/  @!P1 LEA R11, R9, R4, 0x18 ;  /* 0x00000004090b9211 */ /* 0x002fe200078ec0ff */
[----:B------:R-:W-:Y:S01]  /*0b40*/  SHFL.DOWN PT, R2, R6, 0x10, 0x1f ;  /* 0x0a001f0006027f89 */ /* 0x000fe200000e0000 */
[----:B------:R-:W-:-:S03]  /*0b50*/  ISETP.NE.AND P0, PT, R5, RZ, PT ;  /* 0x000000ff0500720c */ /* 0x000fc60003f05270 */
[----:B------:R-:W0:Y:S01]  /*0b60*/  SHFL.DOWN PT, R3, R7, 0x10, 0x1f ;  /* 0x0a001f0007037f89 */ /* 0x000e2200000e0000 */
[----:B------:R-:W-:Y:S01]  /*0b70*/  @!P1 IMAD.IADD R11, R0, 0x1, R11 ;  /* 0x00000001000b9824 */ /* 0x000fe200078e020b */
[----:B0-----:R-:W-:-:S07]  /*0b80*/  DADD R8, R2, R6 ;  /* 0x0000000002087229 */ /* 0x001fce0000000006 */
[----:B------:R1:W-:Y:S01]  /*0b90*/  @!P1 STS.64 [R11+0x10], R8 ;  /* 0x000010080b009388 */ /* 0x0003e20000000a00 */
[----:B------:R-:W-:Y:S01]  /*0ba0*/  BAR.SYNC.DEFER_BLOCKING 0x0 ;  /* 0x0000000000007b1d */ /* 0x000fe20000010000 */
[----:B------:R-:W-:-:S04]  /*0bb0*/  ISETP.GT.AND P1, PT, R12, 0xf, PT ;  /* 0x0000000f0c00780c */ /* 0x000fc80003f24270 */
[----:B------:R-:W-:Y:S02]  /*0bc0*/  FSEL R2, R6, R8, P1 ;  /* 0x0000000806027208 */ /* 0x000fe40000800000 */
[----:B------:R-:W-:Y:S01]  /*0bd0*/  FSEL R3, R7, R9, P1 ;  /* 0x0000000907037208 */ /* 0x000fe20000800000 */
[----:B------:R-:W-:Y:S06]  /*0be0*/  @P0 BRA `(.L_x_16) ;  /* 0x0000001800440947 */ /* 0x000fec0003800000 */
[----:B------:R-:W0:Y:S01]  /*0bf0*/  S2UR UR5, SR_CgaCtaId ;  /* 0x00000000000579c3 */ /* 0x000e220000008800 */
[----:B------:R-:W-:Y:S02]  /*0c00*/  UMOV UR4, 0x400 ;  /* 0x0000040000047882 */ /* 0x000fe40000000000 */
[----:B0-----:R-:W-:-:S09]  /*0c10*/  ULEA UR4, UR5, UR4, 0x18 ;  /* 0x0000000405047291 */ /* 0x001fd2000f8ec0ff */
[----:B------:R-:W0:Y:S04]  /*0c20*/  LDS.64 R4, [UR4+0x18] ;  /* 0x00001804ff047984 */ /* 0x000e280008000a00 */
[----:B-1----:R-:W1:Y:S04]  /*0c30*/  LDS.128 R8, [UR4+0x20] ;  /* 0x00002004ff087984 */ /* 0x002e680008000c00 */
[----:B------:R-:W2:Y:S01]  /*0c40*/  LDS.128 R12, [UR4+0x30] ;  /* 0x00003004ff0c7984 */ /* 0x000ea20008000c00 */
[----:B0-----:R-:W-:-:S03]  /*0c50*/  DADD R2, R2, R4 ;  /* 0x0000000002027229 */ /* 0x001fc60000000004 */
[----:B------:R-:W0:Y:S05]  /*0c60*/  LDS.128 R4, [UR4+0x40] ;  /* 0x00004004ff047984 */ /* 0x000e2a0008000c00 */
[----:B-1----:R-:W-:-:S08]  /*0c70*/  DADD R2, R2, R8 ;  /* 0x0000000002027229 */ /* 0x002fd00000000008 */
[----:B------:R-:W-:Y:S01]  /*0c80*/  DADD R2, R2, R10 ;  /* 0x0000000002027229 */ /* 0x000fe2000000000a */
[----:B------:R-:W1:Y:S07]  /*0c90*/  LDS.128 R8, [UR4+0x50] ;  /* 0x00005004ff087984 */ /* 0x000e6e0008000c00 */
[----:B--2---:R-:W-:-:S08]  /*0ca0*/  DADD R2, R2, R12 ;  /* 0x0000000002027229 */ /* 0x004fd0000000000c */
[----:B------:R-:W-:Y:S01]  /*0cb0*/  DADD R2, R2, R14 ;  /* 0x0000000002027229 */ /* 0x000fe2000000000e */
[----:B------:R-:W2:Y:S07]  /*0cc0*/  LDS.128 R12, [UR4+0x60] ;  /* 0x00006004ff0c7984 */ /* 0x000eae0008000c00 */
[----:B0-----:R-:W-:-:S08]  /*0cd0*/  DADD R2, R2, R4 ;  /* 0x0000000002027229 */ /* 0x001fd00000000004 */
[----:B------:R-:W-:Y:S01]  /*0ce0*/  DADD R2, R2, R6 ;  /* 0x0000000002027229 */ /* 0x000fe20000000006 */
[----:B------:R-:W0:Y:S07]  /*0cf0*/  LDS.128 R4, [UR4+0x70] ;  /* 0x00007004ff047984 */ /* 0x000e2e0008000c00 */
[----:B-1----:R-:W-:-:S08]  /*0d00*/  DADD R2, R2, R8 ;  /* 0x0000000002027229 */ /* 0x002fd00000000008 */
[----:B------:R-:W-:Y:S01]  /*0d10*/  DADD R2, R2, R10 ;  /* 0x0000000002027229 */ /* 0x000fe2000000000a */
[----:B------:R-:W1:Y:S07]  /*0d20*/  LDS.128 R8, [UR4+0x80] ;  /* 0x00008004ff087984 */ /* 0x000e6e0008000c00 */
[----:B--2---:R-:W-:-:S08]  /*0d30*/  DADD R2, R2, R12 ;  /* 0x0000000002027229 */ /* 0x004fd0000000000c */
[----:B------:R-:W-:-:S08]  /*0d40*/  DADD R2, R2, R14 ;  /* 0x0000000002027229 */ /* 0x000fd0000000000e */
[----:B0-----:R-:W-:-:S08]  /*0d50*/  DADD R2, R2, R4 ;  /* 0x0000000002027229 */ /* 0x001fd00000000004 */
[----:B------:R-:W-:-:S08]  /*0d60*/  DADD R2, R2, R6 ;  /* 0x0000000002027229 */ /* 0x000fd00000000006 */
[----:B-1----:R-:W-:-:S08]  /*0d70*/  DADD R2, R2, R8 ;  /* 0x0000000002027229 */ /* 0x002fd00000000008 */
[----:B------:R-:W-:Y:S01]  /*0d80*/  DADD R2, R2, R10 ;  /* 0x0000000002027229 */ /* 0x000fe2000000000a */
[----:B------:R-:W-:Y:S10]  /*0d90*/  BRA `(.L_x_16) ;  /* 0x0000001400d87947 */ /* 0x000ff40003800000 */
.L_x_15:
[----:B------:R-:W-:Y:S01]  /*0da0*/  LOP3.LUT R0, R5, 0x3e0, RZ, 0xc0, !PT ;  /* 0x000003e005007812 */ /* 0x000fe200078ec0ff */
[----:B------:R-:W0:Y:S03]  /*0db0*/  S2R R10, SR_LANEID ;  /* 0x00000000000a7919 */ /* 0x000e260000000000 */
[----:B------:R-:W-:Y:S01]  /*0dc0*/  LOP3.LUT R9, RZ, R0, RZ, 0x33, !PT ;  /* 0x00000000ff097212 */ /* 0x000fe200078e33ff */
[----:B------:R-:W-:-:S04]  /*0dd0*/  VIADD R7, R0, 0x20 ;  /* 0x0000002000077836 */ /* 0x000fc80000000000 */
[----:B------:R-:W-:Y:S01]  /*0de0*/  IMAD.IADD R9, R9, 0x1, R4 ;  /* 0x0000000109097824 */ /* 0x000fe200078e0204 */
[----:B------:R-:W-:-:S04]  /*0df0*/  ISETP.GT.AND P0, PT, R7, R4, PT ;  /* 0x000000040700720c */ /* 0x000fc80003f04270 */
[----:B------:R-:W-:-:S05]  /*0e00*/  SEL R11, R9, 0x1f, P0 ;  /* 0x0000001f090b7807 */ /* 0x000fca0000000000 */
[----:B-----5:R-:W-:Y:S04]  /*0e10*/  SHFL.DOWN PT, R6, R2, 0x1, R11 ;  /* 0x0820000002067989 */ /* 0x020fe800000e000b */
[----:B------:R-:W1:Y:S01]  /*0e20*/  SHFL.DOWN PT, R7, R3, 0x1, R11 ;  /* 0x0820000003077989 */ /* 0x000e6200000e000b */
[C---:B0-----:R-:W-:Y:S01]  /*0e30*/  ISETP.GE.AND P0, PT, R10.reuse, R11, PT ;  /* 0x0000000b0a00720c */ /* 0x041fe20003f06270 */
[C---:B------:R-:W-:Y:S01]  /*0e40*/  VIADD R0, R10.reuse, 0x2 ;  /* 0x000000020a007836 */ /* 0x040fe20000000000 */
[----:B------:R-:W-:Y:S01]  /*0e50*/  ISETP.NE.AND P1, PT, R10, RZ, PT ;  /* 0x000000ff0a00720c */ /* 0x000fe20003f25270 */
[----:B-1----:R-:W-:-:S12]  /*0e60*/  DADD R6, R6, R2 ;  /* 0x0000000006067229 */ /* 0x002fd80000000002 */
[----:B------:R-:W0:Y:S01]  /*0e70*/  @!P1 S2R R12, SR_CgaCtaId ;  /* 0x00000000000c9919 */ /* 0x000e220000008800 */
[----:B------:R-:W-:Y:S02]  /*0e80*/  FSEL R8, R6, R2, !P0 ;  /* 0x0000000206087208 */ /* 0x000fe40004000000 */
[----:B------:R-:W-:Y:S02]  /*0e90*/  FSEL R9, R7, R3, !P0 ;  /* 0x0000000307097208 */ /* 0x000fe40004000000 */
[----:B------:R-:W-:Y:S01]  /*0ea0*/  ISETP.GT.AND P0, PT, R0, R11, PT ;  /* 0x0000000b0000720c */ /* 0x000fe20003f04270 */
[----:B------:R-:W-:Y:S01]  /*0eb0*/  SHFL.DOWN PT, R6, R8, 0x2, R11 ;  /* 0x0840000008067989 */ /* 0x000fe200000e000b */
[----:B------:R-:W-:-:S03]  /*0ec0*/  VIADD R0, R10, 0x4 ;  /* 0x000000040a007836 */ /* 0x000fc60000000000 */
[----:B------:R-:W1:Y:S02]  /*0ed0*/  SHFL.DOWN PT, R7, R9, 0x2, R11 ;  /* 0x0840000009077989 */ /* 0x000e6400000e000b */
[----:B-1----:R-:W-:-:S10]  /*0ee0*/  DADD R6, R6, R8 ;  /* 0x0000000006067229 */ /* 0x002fd40000000008 */
[----:B------:R-:W-:Y:S02]  /*0ef0*/  FSEL R6, R8, R6, P0 ;  /* 0x0000000608067208 */ /* 0x000fe40000000000 */
[----:B------:R-:W-:Y:S02]  /*0f00*/  FSEL R7, R9, R7, P0 ;  /* 0x0000000709077208 */ /* 0x000fe40000000000 */
        /* <DEDUP_REMOVED lines=16> */
[----:B------:R-:W-:Y:S02]  /*1010*/  @!P1 MOV R9, 0x400 ;  /* 0x0000040000099802 */ /* 0x000fe40000000f00 */
[----:B------:R-:W-:Y:S01]  /*1020*/  @!P1 SHF.R.U32.HI R8, RZ, 0x2, R5 ;  /* 0x00000002ff089819 */ /* 0x000fe20000011605 */
[----:B------:R-:W1:Y:S01]  /*1030*/  SHFL.DOWN PT, R3, R7, 0x10, R11 ;  /* 0x0a00000007037989 */ /* 0x000e6200000e000b */
[----:B0-----:R-:W-:-:S02]  /*1040*/  @!P1 LEA R9, R12, R9, 0x18 ;  /* 0x000000090c099211 */ /* 0x001fc400078ec0ff */
[----:B------:R-:W-:-:S05]  /*1050*/  @!P1 LOP3.LUT R8, R8, 0xf8, RZ, 0xc0, !PT ;  /* 0x000000f808089812 */ /* 0x000fca00078ec0ff */
[----:B------:R-:W-:Y:S01]  /*1060*/  @!P1 IMAD.IADD R9, R8, 0x1, R9 ;  /* 0x0000000108099824 */ /* 0x000fe200078e0209 */
[----:B-1----:R-:W-:-:S10]  /*1070*/  DADD R2, R2, R6 ;  /* 0x0000000002027229 */ /* 0x002fd40000000006 */
[----:B------:R-:W-:Y:S02]  /*1080*/  FSEL R2, R6, R2, P0 ;  /* 0x0000000206027208 */ /* 0x000fe40000000000 */
[----:B------:R-:W-:Y:S02]  /*1090*/  FSEL R3, R7, R3, P0 ;  /* 0x0000000307037208 */ /* 0x000fe40000000000 */
[----:B------:R-:W-:-:S03]  /*10a0*/  ISETP.NE.AND P0, PT, R5, RZ, PT ;  /* 0x000000ff0500720c */ /* 0x000fc60003f05270 */
[----:B------:R0:W-:Y:S01]  /*10b0*/  @!P1 STS.64 [R9+0x10], R2 ;  /* 0x0000100209009388 */ /* 0x0001e20000000a00 */
[----:B------:R-:W-:Y:S09]  /*10c0*/  BAR.SYNC.DEFER_BLOCKING 0x0 ;  /* 0x0000000000007b1d */ /* 0x000ff20000010000 */
[----:B------:R-:W-:Y:S05]  /*10d0*/  @P0 BRA `(.L_x_16) ;  /* 0x0000001400080947 */ /* 0x000fea0003800000 */
[----:B------:R-:W1:Y:S01]  /*10e0*/  S2UR UR5, SR_CgaCtaId ;  /* 0x00000000000579c3 */ /* 0x000e620000008800 */
[----:B------:R-:W-:Y:S01]  /*10f0*/  UMOV UR4, 0x400 ;  /* 0x0000040000047882 */ /* 0x000fe20000000000 */
[----:B------:R-:W-:Y:S01]  /*1100*/  ISETP.GT.AND P1, PT, R4, 0x20, PT ;  /* 0x000000200400780c */ /* 0x000fe20003f24270 */
[----:B-1----:R-:W-:-:S09]  /*1110*/  ULEA UR4, UR5, UR4, 0x18 ;  /* 0x0000000405047291 */ /* 0x002fd2000f8ec0ff */
[----:B------:R-:W1:Y:S04]  /*1120*/  LDS.64 R6, [UR4+0x18] ;  /* 0x00001804ff067984 */ /* 0x000e680008000a00 */
[----:B------:R-:W2:Y:S04]  /*1130*/  LDS.128 R12, [UR4+0x20] ;  /* 0x00002004ff0c7984 */ /* 0x000ea80008000c00 */
[----:B0-----:R-:W0:Y:S01]  /*1140*/  LDS.128 R8, [UR4+0x30] ;  /* 0x00003004ff087984 */ /* 0x001e220008000c00 */
[----:B-1----:R-:W-:-:S10]  /*1150*/  DADD R6, R2, R6 ;  /* 0x0000000002067229 */ /* 0x002fd40000000006 */
[----:B------:R-:W-:Y:S02]  /*1160*/  FSEL R2, R6, R2, P1 ;  /* 0x0000000206027208 */ /* 0x000fe40000800000 */
[----:B------:R-:W-:Y:S02]  /*1170*/  FSEL R3, R7, R3, P1 ;  /* 0x0000000307037208 */ /* 0x000fe40000800000 */
[----:B------:R-:W-:-:S04]  /*1180*/  ISETP.GT.AND P1, PT, R4, 0x40, PT ;  /* 0x000000400400780c */ /* 0x000fc80003f24270 */
[----:B--2---:R-:W-:-:S10]  /*1190*/  DADD R12, R12, R2 ;  /* 0x000000000c0c7229 */ /* 0x004fd40000000002 */
[----:B------:R-:W-:Y:S02]  /*11a0*/  FSEL R2, R12, R2, P1 ;  /* 0x000000020c027208 */ /* 0x000fe40000800000 */
[----:B------:R-:W-:Y:S02]  /*11b0*/  FSEL R3, R13, R3, P1 ;  /* 0x000000030d037208 */ /* 0x000fe40000800000 */
[----:B------:R-:W-:-:S04]  /*11c0*/  ISETP.GT.AND P1, PT, R4, 0x60, PT ;  /* 0x000000600400780c */ /* 0x000fc80003f24270 */
[----:B------:R-:W-:-:S10]  /*11d0*/  DADD R14, R2, R14 ;  /* 0x00000000020e7229 */ /* 0x000fd4000000000e */
[----:B------:R-:W-:Y:S02]  /*11e0*/  FSEL R2, R14, R2, P1 ;  /* 0x000000020e027208 */ /* 0x000fe40000800000 */
[----:B------:R-:W-:Y:S02]  /*11f0*/  FSEL R3, R15, R3, P1 ;  /* 0x000000030f037208 */ /* 0x000fe40000800000 */
[----:B------:R-:W1:Y:S01]  /*1200*/  LDS.128 R12, [UR4+0x40] ;  /* 0x00004004ff0c7984 */ /* 0x000e620008000c00 */
[----:B------:R-:W-:-:S03]  /*1210*/  ISETP.GT.AND P1, PT, R4, 0x80, PT ;  /* 0x000000800400780c */ /* 0x000fc60003f24270 */
[----:B0-----:R-:W-:-:S10]  /*1220*/  DADD R8, R8, R2 ;  /* 0x0000000008087229 */ /* 0x001fd40000000002 */
[----:B------:R-:W-:Y:S02]  /*1230*/  FSEL R2, R8, R2, P1 ;  /* 0x0000000208027208 */ /* 0x000fe40000800000 */
[----:B------:R-:W-:Y:S02]  /*1240*/  FSEL R3, R9, R3, P1 ;  /* 0x0000000309037208 */ /* 0x000fe40000800000 */
[----:B------:R-:W-:-:S04]  /*1250*/  ISETP.GT.AND P1, PT, R4, 0xa0, PT ;  /* 0x000000a00400780c */ /* 0x000fc80003f24270 */
[----:B------:R-:W-:-:S10]  /*1260*/  DADD R10, R2, R10 ;  /* 0x00000000020a7229 */ /* 0x000fd4000000000a */
[----:B------:R-:W-:Y:S02]  /*1270*/  FSEL R2, R10, R2, P1 ;  /* 0x000000020a027208 */ /* 0x000fe40000800000 */
[----:B------:R-:W-:Y:S02]  /*1280*/  FSEL R3, R11, R3, P1 ;  /* 0x000000030b037208 */ /* 0x000fe40000800000 */
[----:B------:R-:W0:Y:S01]  /*1290*/  LDS.128 R8, [UR4+0x50] ;  /* 0x00005004ff087984 */ /* 0x000e220008000c00 */
[----:B------:R-:W-:-:S03]  /*12a0*/  ISETP.GT.AND P1, PT, R4, 0xc0, PT ;  /* 0x000000c00400780c */ /* 0x000fc60003f24270 */
[----:B-1----:R-:W-:-:S10]  /*12b0*/  DADD R12, R12, R2 ;  /* 0x000000000c0c7229 */ /* 0x002fd40000000002 */
        /* <DEDUP_REMOVED lines=33> */
[----:B------:R-:W-:-:S04]  /*14d0*/  ISETP.GT.AND P1, PT, R4, 0x1c0, PT ;  /* 0x000001c00400780c */ /* 0x000fc80003f24270 */
[----:B-1----:R-:W-:-:S10]  /*14e0*/  DADD R12, R12, R2 ;  /* 0x000000000c0c7229 */ /* 0x002fd40000000002 */
[----:B------:R-:W-:Y:S02]  /*14f0*/  FSEL R2, R12, R2, P1 ;  /* 0x000000020c027208 */ /* 0x000fe40000800000 */
[----:B------:R-:W-:Y:S02]  /*1500*/  FSEL R3, R13, R3, P1 ;  /* 0x000000030d037208 */ /* 0x000fe40000800000 */
[----:B------:R-:W-:-:S04]  /*1510*/  ISETP.GT.AND P1, PT, R4, 0x1e0, PT ;  /* 0x000001e00400780c */ /* 0x000fc80003f24270 */
[----:B------:R-:W-:-:S10]  /*1520*/  DADD R14, R2, R14 ;  /* 0x00000000020e7229 */ /* 0x000fd4000000000e */
[----:B------:R-:W-:Y:S02]  /*1530*/  FSEL R2, R14, R2, P1 ;  /* 0x000000020e027208 */ /* 0x000fe40000800000 */
[----:B------:R-:W-:Y:S01]  /*1540*/  FSEL R3, R15, R3, P1 ;  /* 0x000000030f037208 */ /* 0x000fe20000800000 */
[----:B------:R-:W-:Y:S06]  /*1550*/  BRA `(.L_x_16) ;  /* 0x0000000c00e87947 */ /* 0x000fec0003800000 */
.L_x_2:
[----:B------:R-:W0:Y:S01]  /*1560*/  S2R R41, SR_TID.X ;  /* 0x0000000000297919 */ /* 0x000e220000002100 */
[----:B------:R-:W1:Y:S02]  /*1570*/  LDCU.64 UR4, c[0x0][0x380] ;  /* 0x00007000ff0477ac */ /* 0x000e640008000a00 */
[----:B-1----:R-:W-:Y:S02]  /*1580*/  IMAD.U32 R2, RZ, RZ, UR4 ;  /* 0x00000004ff027e24 */ /* 0x002fe4000f8e00ff */
[----:B------:R-:W-:Y:S02]  /*1590*/  IMAD.U32 R3, RZ, RZ, UR5 ;  /* 0x00000005ff037e24 */ /* 0x000fe4000f8e00ff */
[----:B0-----:R-:W-:-:S05]  /*15a0*/  IMAD.WIDE.U32 R18, R41, 0x8, R2 ;  /* 0x0000000829127825 */ /* 0x001fca00078e0002 */
[----:B------:R-:W2:Y:S04]  /*15b0*/  LDG.E.64.CONSTANT R20, desc[UR6][R18.64] ;  /* 0x0000000612147981 */ /* 0x000ea8000c1e9b00 */
[----:B------:R-:W2:Y:S04]  /*15c0*/  LDG.E.64.CONSTANT R6, desc[UR6][R18.64+0x1000] ;  /* 0x0010000612067981 */ /* 0x000ea8000c1e9b00 */
[----:B------:R-:W3:Y:S04]  /*15d0*/  LDG.E.64.CONSTANT R8, desc[UR6][R18.64+0x2000] ;  /* 0x0020000612087981 */ /* 0x000ee8000c1e9b00 */
[----:B------:R-:W4:Y:S04]  /*15e0*/  LDG.E.64.CONSTANT R10, desc[UR6][R18.64+0x3000] ;  /* 0x00300006120a7981 */ /* 0x000f28000c1e9b00 */
[----:B------:R-:W5:Y:S04]  /*15f0*/  LDG.E.64.CONSTANT R12, desc[UR6][R18.64+0x4000] ;  /* 0x00400006120c7981 */ /* 0x000f68000c1e9b00 */
[----:B------:R-:W5:Y:S04]  /*1600*/  LDG.E.64.CONSTANT R14, desc[UR6][R18.64+0x5000] ;  /* 0x00500006120e7981 */ /* 0x000f68000c1e9b00 */
[----:B------:R-:W5:Y:S01]  /*1610*/  LDG.E.64.CONSTANT R16, desc[UR6][R18.64+0x6000] ;  /* 0x0060000612107981 */ /* 0x000f62000c1e9b00 */
[----:B------:R-:W-:Y:S01]  /*1620*/  ISETP.GE.U32.AND P0, PT, R4, 0x1c00, PT ;  /* 0x00001c000400780c */ /* 0x000fe20003f06070 */
[----:B------:R-:W-:Y:S01]  /*1630*/  UMOV UR4, 0xe00 ;  /* 0x00000e0000047882 */ /* 0x000fe20000000000 */
[----:B--2---:R-:W-:-:S08]  /*1640*/  DADD R6, R20, R6 ;  /* 0x0000000014067229 */ /* 0x004fd00000000006 */
[----:B---3--:R-:W-:-:S08]  /*1650*/  DADD R6, R8, R6 ;  /* 0x0000000008067229 */ /* 0x008fd00000000006 */
[----:B----4-:R-:W-:-:S08]  /*1660*/  DADD R6, R10, R6 ;  /* 0x000000000a067229 */ /* 0x010fd00000000006 */
[----:B-----5:R-:W-:-:S08]  /*1670*/  DADD R6, R12, R6 ;  /* 0x000000000c067229 */ /* 0x020fd00000000006 */
[----:B------:R-:W-:-:S08]  /*1680*/  DADD R6, R14, R6 ;  /* 0x000000000e067229 */ /* 0x000fd00000000006 */
[----:B------:R-:W-:Y:S01]  /*1690*/  DADD R6, R16, R6 ;  /* 0x0000000010067229 */ /* 0x000fe20000000006 */
[----:B------:R-:W-:Y:S10]  /*16a0*/  @!P0 BRA `(.L_x_17) ;  /* 0x00000000006c8947 */ /* 0x000ff40003800000 */
[----:B------:R-:W0:Y:S01]  /*16b0*/  LDC R22, c[0x0][0x390] ;  /* 0x0000e400ff167b82 */ /* 0x000e220000000800 */
[----:B------:R-:W-:Y:S01]  /*16c0*/  VIADD R23, R4, 0xfffff200 ;  /* 0xfffff20004177836 */ /* 0x000fe20000000000 */
[----:B------:R-:W-:-:S06]  /*16d0*/  UMOV UR4, 0xe00 ;  /* 0x00000e0000047882 */ /* 0x000fcc0000000000 */
[----:B------:R-:W1:Y:S02]  /*16e0*/  LDC.64 R2, c[0x0][0x380] ;  /* 0x0000e000ff027b82 */ /* 0x000e640000000a00 */
.L_x_19:
[----:B------:R-:W-:-:S04]  /*16f0*/  VIADD R9, R41, UR4 ;  /* 0x0000000429097c36 */ /* 0x000fc80008000000 */
[----:B-1----:R-:W-:-:S05]  /*1700*/  IMAD.WIDE.U32 R8, R9, 0x8, R2 ;  /* 0x0000000809087825 */ /* 0x002fca00078e0002 */
[----:B------:R-:W2:Y:S04]  /*1710*/  LDG.E.64.CONSTANT R4, desc[UR6][R8.64] ;  /* 0x0000000608047981 */ /* 0x000ea8000c1e9b00 */
[----:B------:R-:W3:Y:S04]  /*1720*/  LDG.E.64.CONSTANT R10, desc[UR6][R8.64+0x1000] ;  /* 0x00100006080a7981 */ /* 0x000ee8000c1e9b00 */
[----:B------:R-:W4:Y:S04]  /*1730*/  LDG.E.64.CONSTANT R12, desc[UR6][R8.64+0x2000] ;  /* 0x00200006080c7981 */ /* 0x000f28000c1e9b00 */
[----:B------:R-:W5:Y:S04]  /*1740*/  LDG.E.64.CONSTANT R14, desc[UR6][R8.64+0x3000] ;  /* 0x00300006080e7981 */ /* 0x000f68000c1e9b00 */
[----:B------:R-:W5:Y:S04]  /*1750*/  LDG.E.64.CONSTANT R16, desc[UR6][R8.64+0x4000] ;  /* 0x0040000608107981 */ /* 0x000f68000c1e9b00 */
[----:B------:R-:W5:Y:S04]  /*1760*/  LDG.E.64.CONSTANT R18, desc[UR6][R8.64+0x5000] ;  /* 0x0050000608127981 */ /* 0x000f68000c1e9b00 */
[----:B------:R-:W5:Y:S01]  /*1770*/  LDG.E.64.CONSTANT R20, desc[UR6][R8.64+0x6000] ;  /* 0x0060000608147981 */ /* 0x000f62000c1e9b00 */
[----:B--2---:R-:W-:-:S08]  /*1780*/  DADD R4, R4, R6 ;  /* 0x0000000004047229 */ /* 0x004fd00000000006 */
[----:B---3--:R-:W-:-:S08]  /*1790*/  DADD R4, R10, R4 ;  /* 0x000000000a047229 */ /* 0x008fd00000000004 */
[----:B----4-:R-:W-:-:S08]  /*17a0*/  DADD R4, R12, R4 ;  /* 0x000000000c047229 */ /* 0x010fd00000000004 */
[----:B-----5:R-:W-:-:S08]  /*17b0*/  DADD R4, R14, R4 ;  /* 0x000000000e047229 */ /* 0x020fd00000000004 */
[----:B------:R-:W-:Y:S01]  /*17c0*/  DADD R16, R16, R4 ;  /* 0x0000000010107229 */ /* 0x000fe20000000004 */
[----:B0-----:R-:W-:-:S04]  /*17d0*/  IMAD.MOV.U32 R4, RZ, RZ, R22 ;  /* 0x000000ffff047224 */ /* 0x001fc800078e0016 */
[----:B------:R-:W-:-:S03]  /*17e0*/  VIADD R0, R4, -UR4 ;  /* 0x8000000404007c36 */ /* 0x000fc60008000000 */
[----:B------:R-:W-:Y:S02]  /*17f0*/  DADD R16, R18, R16 ;  /* 0x0000000012107229 */ /* 0x000fe40000000010 */
[----:B------:R-:W-:-:S06]  /*1800*/  ISETP.GE.AND P0, PT, R0, 0xe00, PT ;  /* 0x00000e000000780c */ /* 0x000fcc0003f06270 */
[----:B------:R-:W-:-:S07]  /*1810*/  DADD R6, R20, R16 ;  /* 0x0000000014067229 */ /* 0x000fce0000000010 */
[----:B------:R-:W-:Y:S05]  /*1820*/  @!P0 BRA `(.L_x_18) ;  /* 0x00000008001c8947 */ /* 0x000fea0003800000 */
[----:B------:R-:W-:-:S06]  /*1830*/  UIADD3 UR4, UPT, UPT, UR4, 0xe00, URZ ;  /* 0x00000e0004047890 */ /* 0x000fcc000fffe0ff */
[----:B------:R-:W-:-:S13]  /*1840*/  ISETP.LT.AND P0, PT, R23, UR4, PT ;  /* 0x0000000417007c0c */ /* 0x000fda000bf01270 */
[----:B------:R-:W-:Y:S05]  /*1850*/  @!P0 BRA `(.L_x_19) ;  /* 0xfffffffc00a48947 */ /* 0x000fea000383ffff */
.L_x_17:
[----:B------:R-:W-:-:S13]  /*1860*/  ISETP.LE.AND P0, PT, R4, UR4, PT ;  /* 0x0000000404007c0c */ /* 0x000fda000bf03270 */
[----:B------:R-:W-:Y:S05]  /*1870*/  @P0 BRA `(.L_x_18) ;  /* 0x0000000800080947 */ /* 0x000fea0003800000 */
[----:B------:R-:W-:Y:S01]  /*1880*/  VIADD R0, R4, -UR4 ;  /* 0x8000000404007c36 */ /* 0x000fe20008000000 */
[----:B------:R-:W-:Y:S04]  /*1890*/  BSSY.RECONVERGENT B1, `(.L_x_18) ;  /* 0x0000080000017945 */ /* 0x000fe80003800200 */
[----:B------:R-:W-:-:S13]  /*18a0*/  ISETP.GE.AND P0, PT, R41, R0, PT ;  /* 0x000000002900720c */ /* 0x000fda0003f06270 */
[----:B------:R-:W-:Y:S05]  /*18b0*/  @P0 BRA `(.L_x_20) ;  /* 0x0000000400f40947 */ /* 0x000fea0003800000 */
[----:B------:R-:W-:Y:S01]  /*18c0*/  LOP3.LUT R5, RZ, R41, RZ, 0x33, !PT ;  /* 0x00000029ff057212 */ /* 0x000fe200078e33ff */
[----:B------:R-:W-:Y:S01]  /*18d0*/  BSSY.RECONVERGENT B2, `(.L_x_21) ;  /* 0x0000014000027945 */ /* 0x000fe20003800200 */
[----:B------:R-:W-:Y:S02]  /*18e0*/  IMAD.MOV.U32 R45, RZ, RZ, R41 ;  /* 0x000000ffff2d7224 */ /* 0x000fe400078e0029 */
[----:B------:R-:W-:-:S04]  /*18f0*/  IADD3 R4, PT, PT, R4, -UR4, R5 ;  /* 0x8000000404047c10 */ /* 0x000fc8000fffe005 */
[C---:B------:R-:W-:Y:S02]  /*1900*/  LOP3.LUT R5, R4.reuse, 0x600, RZ, 0xc0, !PT ;  /* 0x0000060004057812 */ /* 0x040fe400078ec0ff */
[----:B------:R-:W-:Y:S02]  /*1910*/  ISETP.GE.U32.AND P1, PT, R4, 0x600, PT ;  /* 0x000006000400780c */ /* 0x000fe40003f26070 */
[----:B------:R-:W-:-:S13]  /*1920*/  ISETP.NE.AND P0, PT, R5, 0x600, PT ;  /* 0x000006000500780c */ /* 0x000fda0003f05270 */
[----:B------:R-:W-:Y:S05]  /*1930*/  @!P0 BRA `(.L_x_22) ;  /* 0x0000000000348947 */ /* 0x000fea0003800000 */
[----:B------:R-:W-:Y:S01]  /*1940*/  LEA.HI R4, R4, 0x1, RZ, 0x17 ;  /* 0x0000000104047811 */ /* 0x000fe200078fb8ff */
[----:B------:R-:W-:Y:S02]  /*1950*/  VIADD R9, R41, UR4 ;  /* 0x0000000429097c36 */ /* 0x000fe40008000000 */
[----:B------:R-:W-:Y:S01]  /*1960*/  IMAD.MOV.U32 R45, RZ, RZ, R41 ;  /* 0x000000ffff2d7224 */ /* 0x000fe200078e0029 */
[----:B------:R-:W-:-:S05]  /*1970*/  LOP3.LUT R4, R4, 0x3, RZ, 0xc0, !PT ;  /* 0x0000000304047812 */ /* 0x000fca00078ec0ff */
[----:B------:R-:W-:-:S07]  /*1980*/  IMAD.MOV R8, RZ, RZ, -R4 ;  /* 0x000000ffff087224 */ /* 0x000fce00078e0a04 */
.L_x_23:
[----:B------:R-:W-:-:S06]  /*1990*/  IMAD.WIDE.U32 R4, R9, 0x8, R2 ;  /* 0x0000000809047825 */ /* 0x000fcc00078e0002 */
[----:B------:R-:W2:Y:S01]  /*19a0*/  LDG.E.64.CONSTANT R4, desc[UR6][R4.64] ;  /* 0x0000000604047981 */ /* 0x000ea2000c1e9b00 */
[----:B------:R-:W-:Y:S02]  /*19b0*/  VIADD R8, R8, 0x1 ;  /* 0x0000000108087836 */ /* 0x000fe40000000000 */
[----:B------:R-:W-:Y:S02]  /*19c0*/  VIADD R45, R45, 0x200 ;  /* 0x000002002d2d7836 */ /* 0x000fe40000000000 */
[----:B------:R-:W-:Y:S01]  /*19d0*/  VIADD R9, R9, 0x200 ;  /* 0x0000020009097836 */ /* 0x000fe20000000000 */
[----:B------:R-:W-:Y:S01]  /*19e0*/  ISETP.NE.AND P0, PT, R8, RZ, PT ;  /* 0x000000ff0800720c */ /* 0x000fe20003f05270 */
[----:B--2---:R-:W-:-:S12]  /*19f0*/  DADD R6, R4, R6 ;  /* 0x0000000004067229 */ /* 0x004fd80000000006 */
[----:B------:R-:W-:Y:S05]  /*1a00*/  @P0 BRA `(.L_x_23) ;  /* 0xfffffffc00e00947 */ /* 0x000fea000383ffff */
.L_x_22:
[----:B------:R-:W-:Y:S05]  /*1a10*/  BSYNC.RECONVERGENT B2 ;  /* 0x0000000000027941 */ /* 0x000fea0003800200 */
.L_x_21:
[----:B------:R-:W-:Y:S05]  /*1a20*/  @!P1 BRA `(.L_x_20) ;  /* 0x0000000400989947 */ /* 0x000fea0003800000 */
[----:B------:R-:W0:Y:S01]  /*1a30*/  LDCU.64 UR8, c[0x0][0x380] ;  /* 0x00007000ff0877ac */ /* 0x000e220008000a00 */
[----:B------:R-:W-:Y:S01]  /*1a40*/  IMAD.IADD R9, R0, 0x1, -R45 ;  /* 0x0000000100097824 */ /* 0x000fe200078e0a2d */
[C---:B------:R-:W-:Y:S01]  /*1a50*/  IADD3 R5, P0, PT, R45.reuse, UR4, RZ ;  /* 0x000000042d057c10 */ /* 0x040fe2000ff1e0ff */
[----:B------:R-:W-:Y:S01]  /*1a60*/  BSSY.RECONVERGENT B2, `(.L_x_24) ;  /* 0x0000039000027945 */ /* 0x000fe20003800200 */
[----:B------:R-:W-:Y:S02]  /*1a70*/  VIADD R43, R45, UR4 ;  /* 0x000000042d2b7c36 */ /* 0x000fe40008000000 */
[----:B------:R-:W-:Y:S01]  /*1a80*/  ISETP.GT.AND P1, PT, R9, 0x1800, PT ;  /* 0x000018000900780c */ /* 0x000fe20003f24270 */
[----:B------:R-:W-:Y:S01]  /*1a90*/  IMAD.X R8, RZ, RZ, RZ, P0 ;  /* 0x000000ffff087224 */ /* 0x000fe200000e06ff */
[----:B0-----:R-:W-:-:S04]  /*1aa0*/  LEA R4, P0, R5, UR8, 0x3 ;  /* 0x0000000805047c11 */ /* 0x001fc8000f8018ff */
[----:B------:R-:W-:Y:S02]  /*1ab0*/  LEA.HI.X R5, R5, UR9, R8, 0x3, P0 ;  /* 0x0000000905057c11 */ /* 0x000fe400080f1c08 */
[----:B------:R-:W-:-:S05]  /*1ac0*/  IADD3 R4, P0, PT, R4, 0x2000, RZ ;  /* 0x0000200004047810 */ /* 0x000fca0007f1e0ff */
[----:B------:R-:W-:Y:S01]  /*1ad0*/  IMAD.X R5, RZ, RZ, R5, P0 ;  /* 0x000000ffff057224 */ /* 0x000fe200000e0605 */
[----:B------:R-:W-:Y:S01]  /*1ae0*/  PLOP3.LUT P0, PT, PT, PT, PT, 0x80, 0x8 ;  /* 0x000000000008781c */ /* 0x000fe20003f0f070 */
[----:B------:R-:W-:-:S12]  /*1af0*/  @!P1 BRA `(.L_x_25) ;  /* 0x0000000000bc9947 */ /* 0x000fd80003800000 */
[----:B------:R-:W-:Y:S01]  /*1b00*/  PLOP3.LUT P0, PT, PT, PT, PT, 0x8, 0x80 ;  /* 0x000000000080781c */ /* 0x000fe20003f0e170 */
[----:B------:R-:W-:-:S12]  /*1b10*/  VIADD R40, R0, 0xffffe800 ;  /* 0xffffe80000287836 */ /* 0x000fd80000000000 */
.L_x_26:
[C---:B------:R-:W-:Y:S01]  /*1b20*/  IMAD.WIDE.U32 R38, R43.reuse, 0x8, R2 ;  /* 0x000000082b267825 */ /* 0x040fe200078e0002 */
[----:B------:R-:W2:Y:S04]  /*1b30*/  LDG.E.64.CONSTANT R8, desc[UR6][R4.64+-0x1000] ;  /* 0xfff0000604087981 */ /* 0x000ea8000c1e9b00 */
[----:B------:R-:W3:Y:S04]  /*1b40*/  LDG.E.64.CONSTANT R10, desc[UR6][R4.64] ;  /* 0x00000006040a7981 */ /* 0x000ee8000c1e9b00 */
[----:B------:R-:W4:Y:S01]  /*1b50*/  LDG.E.64.CONSTANT R38, desc[UR6][R38.64] ;  /* 0x0000000626267981 */ /* 0x000f22000c1e9b00 */
[----:B------:R-:W-:-:S03]  /*1b60*/  VIADD R15, R43, 0x800 ;  /* 0x000008002b0f7836 */ /* 0x000fc60000000000 */
[----:B------:R-:W5:Y:S01]  /*1b70*/  LDG.E.64.CONSTANT R12, desc[UR6][R4.64+0x1000] ;  /* 0x00100006040c7981 */ /* 0x000f62000c1e9b00 */
[----:B------:R-:W-:-:S03]  /*1b80*/  IMAD.WIDE.U32 R14, R15, 0x8, R2 ;  /* 0x000000080f0e7825 */ /* 0x000fc600078e0002 */
[----:B------:R-:W5:Y:S04]  /*1b90*/  LDG.E.64.CONSTANT R16, desc[UR6][R4.64+0x3000] ;  /* 0x0030000604107981 */ /* 0x000f68000c1e9b00 */
[----:B------:R-:W5:Y:S04]  /*1ba0*/  LDG.E.64.CONSTANT R14, desc[UR6][R14.64] ;  /* 0x000000060e0e7981 */ /* 0x000f68000c1e9b00 */
[----:B------:R-:W5:Y:S01]  /*1bb0*/  LDG.E.64.CONSTANT R18, desc[UR6][R4.64+0x4000] ;  /* 0x0040000604127981 */ /* 0x000f62000c1e9b00 */
        /* <DEDUP_REMOVED lines=11> */
[----:B------:R-:W5:Y:S04]  /*1c70*/  LDG.E.64.CONSTANT R34, desc[UR6][R4.64+0xc000] ;  /* 0x00c0000604227981 */ /* 0x000f68000c1e9b00 */
[----:B------:R0:W5:Y:S01]  /*1c80*/  LDG.E.64.CONSTANT R36, desc[UR6][R4.64+0xd000] ;  /* 0x00d0000604247981 */ /* 0x000162000c1e9b00 */
[----:B------:R-:W-:-:S05]  /*1c90*/  VIADD R45, R45, 0x2000 ;  /* 0x000020002d2d7836 */ /* 0x000fca0000000000 */
[----:B------:R-:W-:Y:S02]  /*1ca0*/  ISETP.GE.AND P1, PT, R45, R40, PT ;  /* 0x000000282d00720c */ /* 0x000fe40003f26270 */
[----:B0-----:R-:W-:Y:S01]  /*1cb0*/  IADD3 R4, P2, PT, R4, 0x10000, RZ ;  /* 0x0001000004047810 */ /* 0x001fe20007f5e0ff */
[----:B------:R-:W-:-:S04]  /*1cc0*/  VIADD R43, R43, 0x2000 ;  /* 0x000020002b2b7836 */ /* 0x000fc80000000000 */
[----:B------:R-:W-:Y:S01]  /*1cd0*/  IMAD.X R5, RZ, RZ, R5, P2 ;  /* 0x000000ffff057224 */ /* 0x000fe200010e0605 */
[----:B----4-:R-:W-:-:S08]  /*1ce0*/  DADD R38, R38, R6 ;  /* 0x0000000026267229 */ /* 0x010fd00000000006 */
[----:B--2---:R-:W-:-:S08]  /*1cf0*/  DADD R8, R38, R8 ;  /* 0x0000000026087229 */ /* 0x004fd00000000008 */
[----:B---3--:R-:W-:-:S08]  /*1d00*/  DADD R8, R8, R10 ;  /* 0x0000000008087229 */ /* 0x008fd0000000000a */
[----:B-----5:R-:W-:-:S08]  /*1d10*/  DADD R8, R8, R12 ;  /* 0x0000000008087229 */ /* 0x020fd0000000000c */
        /* <DEDUP_REMOVED lines=13> */
.L_x_25:
[----:B------:R-:W-:Y:S05]  /*1df0*/  BSYNC.RECONVERGENT B2 ;  /* 0x0000000000027941 */ /* 0x000fea0003800200 */
.L_x_24:
[----:B------:R-:W-:Y:S01]  /*1e00*/  IMAD.IADD R8, R0, 0x1, -R45 ;  /* 0x0000000100087824 */ /* 0x000fe200078e0a2d */
[----:B------:R-:W-:Y:S04]  /*1e10*/  BSSY.RECONVERGENT B2, `(.L_x_27) ;  /* 0x000001c000027945 */ /* 0x000fe80003800200 */
[----:B------:R-:W-:-:S13]  /*1e20*/  ISETP.GT.AND P1, PT, R8, 0x800, PT ;  /* 0x000008000800780c */ /* 0x000fda0003f24270 */
[----:B------:R-:W-:Y:S05]  /*1e30*/  @!P1 BRA `(.L_x_28) ;  /* 0x0000000000649947 */ /* 0x000fea0003800000 */
        /* <DEDUP_REMOVED lines=9> */
[----:B------:R-:W5:Y:S04]  /*1ed0*/  LDG.E.64.CONSTANT R22, desc[UR6][R4.64+0x4000] ;  /* 0x0040000604167981 */ /* 0x000f68000c1e9b00 */
[----:B------:R0:W5:Y:S01]  /*1ee0*/  LDG.E.64.CONSTANT R8, desc[UR6][R4.64+0x5000] ;  /* 0x0050000604087981 */ /* 0x000162000c1e9b00 */
[----:B------:R-:W-:Y:S01]  /*1ef0*/  PLOP3.LUT P0, PT, PT, PT, PT, 0x8, 0x80 ;  /* 0x000000000080781c */ /* 0x000fe20003f0e170 */
[----:B------:R-:W-:-:S02]  /*1f00*/  VIADD R45, R45, 0x1000 ;  /* 0x000010002d2d7836 */ /* 0x000fc40000000000 */
[----:B------:R-:W-:Y:S01]  /*1f10*/  VIADD R43, R43, 0x1000 ;  /* 0x000010002b2b7836 */ /* 0x000fe20000000000 */
[----:B----4-:R-:W-:-:S08]  /*1f20*/  DADD R6, R6, R10 ;  /* 0x0000000006067229 */ /* 0x010fd0000000000a */
[----:B--2---:R-:W-:-:S08]  /*1f30*/  DADD R6, R6, R12 ;  /* 0x0000000006067229 */ /* 0x004fd0000000000c */
[----:B---3--:R-:W-:-:S08]  /*1f40*/  DADD R6, R6, R14 ;  /* 0x0000000006067229 */ /* 0x008fd0000000000e */
[----:B-----5:R-:W-:-:S08]  /*1f50*/  DADD R6, R6, R16 ;  /* 0x0000000006067229 */ /* 0x020fd00000000010 */
[----:B------:R-:W-:-:S08]  /*1f60*/  DADD R6, R6, R18 ;  /* 0x0000000006067229 */ /* 0x000fd00000000012 */
[----:B------:R-:W-:Y:S01]  /*1f70*/  DADD R6, R6, R20 ;  /* 0x0000000006067229 */ /* 0x000fe20000000014 */
[----:B------:R-:W-:-:S07]  /*1f80*/  IADD3 R10, P1, PT, R4, 0x8000, RZ ;  /* 0x00008000040a7810 */ /* 0x000fce0007f3e0ff */
[----:B------:R-:W-:Y:S01]  /*1f90*/  DADD R6, R6, R22 ;  /* 0x0000000006067229 */ /* 0x000fe20000000016 */
[----:B0-----:R-:W-:Y:S02]  /*1fa0*/  IMAD.X R5, RZ, RZ, R5, P1 ;  /* 0x000000ffff057224 */ /* 0x001fe400008e0605 */
[----:B------:R-:W-:-:S05]  /*1fb0*/  IMAD.MOV.U32 R4, RZ, RZ, R10 ;  /* 0x000000ffff047224 */ /* 0x000fca00078e000a */
[----:B------:R-:W-:-:S11]  /*1fc0*/  DADD R6, R6, R8 ;  /* 0x0000000006067229 */ /* 0x000fd60000000008 */
.L_x_28:
[----:B------:R-:W-:Y:S05]  /*1fd0*/  BSYNC.RECONVERGENT B2 ;  /* 0x0000000000027941 */ /* 0x000fea0003800200 */
.L_x_27:
[----:B------:R-:W-:-:S13]  /*1fe0*/  ISETP.LT.OR P0, PT, R45, R0, P0 ;  /* 0x000000002d00720c */ /* 0x000fda0000701670 */
[----:B------:R-:W-:Y:S05]  /*1ff0*/  @!P0 BRA `(.L_x_20) ;  /* 0x0000000000248947 */ /* 0x000fea0003800000 */
[----:B------:R-:W-:Y:S01]  /*2000*/  IMAD.WIDE.U32 R2, R43, 0x8, R2 ;  /* 0x000000082b027825 */ /* 0x000fe200078e0002 */
[----:B------:R-:W2:Y:S04]  /*2010*/  LDG.E.64.CONSTANT R8, desc[UR6][R4.64+-0x1000] ;  /* 0xfff0000604087981 */ /* 0x000ea8000c1e9b00 */
[----:B------:R-:W3:Y:S04]  /*2020*/  LDG.E.64.CONSTANT R10, desc[UR6][R4.64] ;  /* 0x00000006040a7981 */ /* 0x000ee8000c1e9b00 */
[----:B------:R-:W4:Y:S04]  /*2030*/  LDG.E.64.CONSTANT R2, desc[UR6][R2.64] ;  /* 0x0000000602027981 */ /* 0x000f28000c1e9b00 */
[----:B------:R-:W5:Y:S01]  /*2040*/  LDG.E.64.CONSTANT R12, desc[UR6][R4.64+0x1000] ;  /* 0x00100006040c7981 */ /* 0x000f62000c1e9b00 */
[----:B----4-:R-:W-:-:S08]  /*2050*/  DADD R6, R6, R2 ;  /* 0x0000000006067229 */ /* 0x010fd00000000002 */
[----:B--2---:R-:W-:-:S08]  /*2060*/  DADD R6, R6, R8 ;  /* 0x0000000006067229 */ /* 0x004fd00000000008 */
[----:B---3--:R-:W-:-:S08]  /*2070*/  DADD R6, R6, R10 ;  /* 0x0000000006067229 */ /* 0x008fd0000000000a */
[----:B-----5:R-:W-:-:S11]  /*2080*/  DADD R6, R6, R12 ;  /* 0x0000000006067229 */ /* 0x020fd6000000000c */
.L_x_20:
[----:B------:R-:W-:Y:S05]  /*2090*/  BSYNC.RECONVERGENT B1 ;  /* 0x0000000000017941 */ /* 0x000fea0003800200 */
.L_x_18:
[----:B------:R-:W0:Y:S01]  /*20a0*/  S2R R0, SR_LANEID ;  /* 0x0000000000007919 */ /* 0x000e220000000000 */
[----:B------:R-:W-:Y:S04]  /*20b0*/  SHFL.DOWN PT, R2, R6, 0x1, 0x1f ;  /* 0x08201f0006027f89 */ /* 0x000fe800000e0000 */
[----:B------:R-:W1:Y:S02]  /*20c0*/  SHFL.DOWN PT, R3, R7, 0x1, 0x1f ;  /* 0x08201f0007037f89 */ /* 0x000e6400000e0000 */
[----:B-1----:R-:W-:Y:S01]  /*20d0*/  DADD R2, R2, R6 ;  /* 0x0000000002027229 */ /* 0x002fe20000000006 */
[C---:B0-----:R-:W-:Y:S02]  /*20e0*/  ISETP.GT.AND P0, PT, R0.reuse, 0x1e, PT ;  /* 0x0000001e0000780c */ /* 0x041fe40003f04270 */
[----:B------:R-:W-:-:S07]  /*20f0*/  ISETP.NE.AND P1, PT, R0, RZ, PT ;  /* 0x000000ff0000720c */ /* 0x000fce0003f25270 */
        /* <DEDUP_REMOVED lines=15> */
[----:B------:R-:W-:Y:S01]  /*21f0*/  ISETP.GT.AND P0, PT, R0, 0x17, PT ;  /* 0x000000170000780c */ /* 0x000fe20003f04270 */
[----:B------:R-:W-:Y:S01]  /*2200*/  SHFL.DOWN PT, R2, R6, 0x8, 0x1f ;  /* 0x09001f0006027f89 */ /* 0x000fe200000e0000 */
[----:B------:R-:W-:-:S03]  /*2210*/  @!P1 MOV R8, 0x400 ;  /* 0x0000040000089802 */ /* 0x000fc60000000f00 */
[----:B------:R-:W0:Y:S01]  /*2220*/  SHFL.DOWN PT, R3, R7, 0x8, 0x1f ;  /* 0x09001f0007037f89 */ /* 0x000e2200000e0000 */
[----:B-1----:R-:W-:Y:S01]  /*2230*/  @!P1 LEA R11, R11, R8, 0x18 ;  /* 0x000000080b0b9211 */ /* 0x002fe200078ec0ff */
[----:B0-----:R-:W-:-:S10]  /*2240*/  DADD R2, R2, R6 ;  /* 0x0000000002027229 */ /* 0x001fd40000000006 */
[----:B------:R-:W-:Y:S02]  /*2250*/  FSEL R4, R6, R2, P0 ;  /* 0x0000000206047208 */ /* 0x000fe40000000000 */
[----:B------:R-:W-:Y:S02]  /*2260*/  FSEL R5, R7, R3, P0 ;  /* 0x0000000307057208 */ /* 0x000fe40000000000 */
[----:B------:R-:W-:Y:S01]  /*2270*/  @!P1 SHF.R.U32.HI R6, RZ, 0x2, R41 ;  /* 0x00000002ff069819 */ /* 0x000fe20000011629 */
[----:B------:R-:W-:Y:S01]  /*2280*/  SHFL.DOWN PT, R2, R4, 0x10, 0x1f ;  /* 0x0a001f0004027f89 */ /* 0x000fe200000e0000 */
[----:B------:R-:W-:Y:S02]  /*2290*/  ISETP.NE.AND P0, PT, R41, RZ, PT ;  /* 0x000000ff2900720c */ /* 0x000fe40003f05270 */
[----:B------:R-:W-:Y:S01]  /*22a0*/  @!P1 LOP3.LUT R6, R6, 0xf8, RZ, 0xc0, !PT ;  /* 0x000000f806069812 */ /* 0x000fe200078ec0ff */
[----:B------:R-:W0:Y:S04]  /*22b0*/  SHFL.DOWN PT, R3, R5, 0x10, 0x1f ;  /* 0x0a001f0005037f89 */ /* 0x000e2800000e0000 */
[----:B------:R-:W-:Y:S01]  /*22c0*/  @!P1 IMAD.IADD R11, R6, 0x1, R11 ;  /* 0x00000001060b9824 */ /* 0x000fe200078e020b */
[----:B0-----:R-:W-:-:S07]  /*22d0*/  DADD R2, R2, R4 ;  /* 0x0000000002027229 */ /* 0x001fce0000000004 */
[----:B------:R0:W-:Y:S01]  /*22e0*/  @!P1 STS.64 [R11+0x10], R2 ;  /* 0x000010020b009388 */ /* 0x0001e20000000a00 */
[----:B------:R-:W-:Y:S01]  /*22f0*/  BAR.SYNC.DEFER_BLOCKING 0x0 ;  /* 0x0000000000007b1d */ /* 0x000fe20000010000 */
[----:B------:R-:W-:-:S04]  /*2300*/  ISETP.GT.AND P1, PT, R0, 0xf, PT ;  /* 0x0000000f0000780c */ /* 0x000fc80003f24270 */
[----:B------:R-:W-:Y:S02]  /*2310*/  FSEL R0, R4, R2, P1 ;  /* 0x0000000204007208 */ /* 0x000fe40000800000 */
[----:B------:R-:W-:-:S03]  /*2320*/  FSEL R5, R5, R3, P1 ;  /* 0x0000000305057208 */ /* 0x000fc60000800000 */
[----:B0-----:R-:W-:Y:S02]  /*2330*/  IMAD.MOV.U32 R2, RZ, RZ, R0 ;  /* 0x000000ffff027224 */ /* 0x001fe400078e0000 */
[----:B------:R-:W-:Y:S01]  /*2340*/  IMAD.MOV.U32 R3, RZ, RZ, R5 ;  /* 0x000000ffff037224 */ /* 0x000fe200078e0005 */
[----:B------:R-:W-:Y:S06]  /*2350*/  @P0 BRA `(.L_x_16) ;  /* 0x0000000000680947 */ /* 0x000fec0003800000 */
[----:B------:R-:W0:Y:S01]  /*2360*/  S2UR UR5, SR_CgaCtaId ;  /* 0x00000000000579c3 */ /* 0x000e220000008800 */
[----:B------:R-:W-:Y:S02]  /*2370*/  UMOV UR4, 0x400 ;  /* 0x0000040000047882 */ /* 0x000fe40000000000 */
[----:B0-----:R-:W-:-:S09]  /*2380*/  ULEA UR4, UR5, UR4, 0x18 ;  /* 0x0000000405047291 */ /* 0x001fd2000f8ec0ff */
[----:B------:R-:W0:Y:S04]  /*2390*/  LDS.64 R4, [UR4+0x18] ;  /* 0x00001804ff047984 */ /* 0x000e280008000a00 */
[----:B------:R-:W1:Y:S04]  /*23a0*/  LDS.128 R8, [UR4+0x20] ;  /* 0x00002004ff087984 */ /* 0x000e680008000c00 */
        /* <DEDUP_REMOVED lines=20> */
[----:B------:R-:W-:-:S11]  /*24f0*/  DADD R2, R2, R10 ;  /* 0x0000000002027229 */ /* 0x000fd6000000000a */
.L_x_16:
[----:B------:R-:W-:Y:S05]  /*2500*/  BSYNC.RECONVERGENT B0 ;  /* 0x0000000000007941 */ /* 0x000fea0003800200 */
.L_x_1:
[----:B------:R-:W-:Y:S05]  /*2510*/  @P0 EXIT ;  /* 0x000000000000094d */ /* 0x000fea0003800000 */
[----:B------:R-:W0:Y:S01]  /*2520*/  LDCU.64 UR4, c[0x0][0x398] ;  /* 0x00007300ff0477ac */ /* 0x000e220008000a00 */
[----:B------:R-:W2:Y:S01]  /*2530*/  LDC.64 R4, c[0x0][0x388] ;  /* 0x0000e200ff047b82 */ /* 0x000ea20000000a00 */
[----:B0-----:R-:W-:-:S07]  /*2540*/  DADD R2, R2, UR4 ;  /* 0x0000000402027e29 */ /* 0x001fce0008000000 */
[----:B--2---:R-:W-:Y:S01]  /*2550*/  STG.E.64 desc[UR6][R4.64], R2 ;  /* 0x0000000204007986 */ /* 0x004fe2000c101b06 */
[----:B------:R-:W-:Y:S05]  /*2560*/  EXIT ;  /* 0x000000000000794d */ /* 0x000fea0003800000 */
.L_x_29:
[----:B------:R-:W-:-:S00]  /*2570*/  BRA `(.L_x_29) ;  /* 0xfffffffc00fc7947 */ /* 0x000fc0000383ffff */
[----:B------:R-:W-:-:S00]  /*2580*/  NOP ;  /* 0x0000000000007918 */ /* 0x000fc00000000000 */
[----:B------:R-:W-:-:S00]  /*2590*/  NOP ;  /* 0x0000000000007918 */ /* 0x000fc00000000000 */
[----:B------:R-:W-:-:S00]  /*25a0*/  NOP ;  /* 0x0000000000007918 */ /* 0x000fc00000000000 */
[----:B------:R-:W-:-:S00]  /*25b0*/  NOP ;  /* 0x0000000000007918 */ /* 0x000fc00000000000 */
[----:B------:R-:W-:-:S00]  /*25c0*/  NOP ;  /* 0x0000000000007918 */ /* 0x000fc00000000000 */
[----:B------:R-:W-:-:S00]  /*25d0*/  NOP ;  /* 0x0000000000007918 */ /* 0x000fc00000000000 */
[----:B------:R-:W-:-:S00]  /*25e0*/  NOP ;  /* 0x0000000000007918 */ /* 0x000fc00000000000 */
[----:B------:R-:W-:-:S00]  /*25f0*/  NOP ;  /* 0x0000000000007918 */ /* 0x000fc00000000000 */
.L_x_220:


//--------------------- .text._ZN3cub18CUB_300001_SM_10006detail6reduce18DeviceReduceKernelINS2_10policy_hubIdyN4cuda3std3__44plusIdEEE10Policy1000EN6thrust24THRUST_300001_SM_1000_NS6detail15normal_iteratorINSD_10device_ptrIdEEEEyS9_dNS7_10__identityEEEvT0_PT3_T1_NS0_13GridEvenShareISN_EET2_T4_ --------------------------
	.section	.text._ZN3cub18CUB_300001_SM_10006detail6reduce18DeviceReduceKernelINS2_10policy_hubIdyN4cuda3std3__44plusIdEEE10Policy1000EN6thrust24THRUST_300001_SM_1000_NS6detail15normal_iteratorINSD_10device_ptrIdEEEEyS9_dNS7_10__identityEEEvT0_PT3_T1_NS0_13GridEvenShareISN_EET2_T4_,"ax",@progbits
	.align	128
        .global         _ZN3cub18CUB_300001_SM_10006detail6reduce18DeviceReduceKernelINS2_10policy_hubIdyN4cuda3std3__44plusIdEEE10Policy1000EN6thrust24THRUST_300001_SM_1000_NS6detail15normal_iteratorINSD_10device_ptrIdEEEEyS9_dNS7_10__identityEEEvT0_PT3_T1_NS0_13GridEvenShareISN_EET2_T4_
        .type           _ZN3cub18CUB_300001_SM_10006detail6reduce18DeviceReduceKernelINS2_10policy_hubIdyN4cuda3std3__44plusIdEEE10Policy1000EN6thrust24THRUST_300001_SM_1000_NS6detail15normal_iteratorINSD_10device_ptrIdEEEEyS9_dNS7_10__identityEEEvT0_PT3_T1_NS0_13GridEvenShareISN_EET2_T4_,@function
        .size           _ZN3cub18CUB_300001_SM_10006detail6reduce18DeviceReduceKernelINS2_10policy_hubIdyN4cuda3std3__44plusIdEEE10Policy1000EN6thrust24THRUST_300001_SM_1000_NS6detail15normal_iteratorINSD_10device_ptrIdEEEEyS9_dNS7_10__identityEEEvT0_PT3_T1_NS0_13GridEvenShareISN_EET2_T4_,(.L_x_221 - _ZN3cub18CUB_300001_SM_10006detail6reduce18DeviceReduceKernelINS2_10policy_hubIdyN4cuda3std3__44plusIdEEE10Policy1000EN6thrust24THRUST_300001_SM_1000_NS6detail15normal_iteratorINSD_10device_ptrIdEEEEyS9_dNS7_10__identityEEEvT0_PT3_T1_NS0_13GridEvenShareISN_EET2_T4_)
        .other          _ZN3cub18CUB_300001_SM_10006detail6reduce18DeviceReduceKernelINS2_10policy_hubIdyN4cuda3std3__44plusIdEEE10Policy1000EN6thrust24THRUST_300001_SM_1000_NS6detail15normal_iteratorINSD_10device_ptrIdEEEEyS9_dNS7_10__identityEEEvT0_PT3_T1_NS0_13GridEvenShareISN_EET2_T4_,@"STO_CUDA_ENTRY STV_DEFAULT"
_ZN3cub18CUB_300001_SM_10006detail6reduce18DeviceReduceKernelINS2_10policy_hubIdyN4cuda3std3__44plusIdEEE10Policy1000EN6thrust24THRUST_300001_SM_1000_NS6detail15normal_iteratorINSD_10device_ptrIdEEEEyS9_dNS7_10__identityEEEvT0_PT3_T1_NS0_13GridEvenShareISN_EET2_T4_:
.text._ZN3cub18CUB_300001_SM_10006detail6reduce18DeviceReduceKernelINS2_10policy_hubIdyN4cuda3std3__44plusIdEEE10Policy1000EN6thrust24THRUST_300001_SM_1000_NS6detail15normal_iteratorINSD_10device_ptrIdEEEEyS9_dNS7_10__identityEEEvT0_PT3_T1_NS0_13GridEvenShareISN_EET2_T4_:
[----:B------:R-:W-:Y:S08]  /*0000*/  LDC R1, c[0x0][0x37c] ;  /* 0x0000df00ff017b82 */ /* 0x000ff00000000800 */
[----:B------:R-:W0:Y:S01]  /*0010*/  S2UR UR18, SR_CTAID.X ;  /* 0x00000000001279c3 */ /* 0x000e220000002500 */
[----:B------:R-:W1:Y:S01]  /*0020*/  LDCU.64 UR4, c[0x0][0x3b8] ;  /* 0x00007700ff0477ac */ /* 0x000e620008000a00 */
[----:B------:R-:W-:Y:S01]  /*0030*/  BSSY.RECONVERGENT B0, `(.L_x_30) ;  /* 0x0000277000007945 */ /* 0x000fe20003800200 */
[----:B------:R-:W2:Y:S01]  /*0040*/  LDCU UR11, c[0x0][0x3c0] ;  /* 0x00007800ff0b77ac */ /* 0x000ea20008000800 */
[----:B------:R-:W3:Y:S01]  /*0050*/  LDCU.64 UR16, c[0x0][0x358] ;  /* 0x00006b00ff1077ac */ /* 0x000ee20008000a00 */
[----:B-1----:R-:W-:-:S02]  /*0060*/  IMAD.U32 R12, RZ, RZ, UR4 ;  /* 0x00000004ff0c7e24 */ /* 0x002fc4000f8e00ff */
[----:B------:R-:W-:Y:S01]  /*0070*/  IMAD.U32 R3, RZ, RZ, UR5 ;  /* 0x00000005ff037e24 */ /* 0x000fe2000f8e00ff */
[----:B--2---:R-:W-:Y:S02]  /*0080*/  UIMAD UR5, UR11, 0xe00, URZ ;  /* 0x00000e000b0578a4 */ /* 0x004fe4000f8e02ff */
[----:B0-----:R-:W-:Y:S02]  /*0090*/  UIMAD UR9, UR18, 0xe00, URZ ;  /* 0x00000e00120978a4 */ /* 0x001fe4000f8e02ff */
[----:B------:R-:W-:-:S04]  /*00a0*/  USHF.R.S32.HI UR4, URZ, 0x1f, UR5 ;  /* 0x0000001fff047899 */ /* 0x000fc80008011405 */
[----:B------:R-:W-:-:S04]  /*00b0*/  IADD3 R13, P1, PT, R12, -UR9, RZ ;  /* 0x800000090c0d7c10 */ /* 0x000fc8000ff3e0ff */
[----:B------:R-:W-:Y:S02]  /*00c0*/  ISETP.GT.U32.AND P0, PT, R13, 0xdff, PT ;  /* 0x00000dff0d00780c */ /* 0x000fe40003f04070 */
[----:B------:R-:W-:-:S04]  /*00d0*/  IADD3.X R2, PT, PT, R3, -0x1, RZ, P1, !PT ;  /* 0xffffffff03027810 */ /* 0x000fc80000ffe4ff */
[----:B------:R-:W-:-:S13]  /*00e0*/  ISETP.GT.U32.AND.EX P0, PT, R2, RZ, PT, P0 ;  /* 0x000000ff0200720c */ /* 0x000fda0003f04100 */
[----:B---3--:R-:W-:Y:S05]  /*00f0*/  @P0 BRA `(.L_x_31) ;  /* 0x0000001400280947 */ /* 0x008fea0003800000 */
[----:B------:R-:W0:Y:S01]  /*0100*/  S2R R0, SR_TID.X ;  /* 0x0000000000007919 */ /* 0x000e220000002100 */
[----:B------:R-:W-:Y:S01]  /*0110*/  VIADD R3, R12, -UR9 ;  /* 0x800000090c037c36 */ /* 0x000fe20008000000 */
[----:B------:R-:W-:Y:S01]  /*0120*/  BSSY.RECONVERGENT B1, `(.L_x_32) ;  /* 0x000000a000017945 */ /* 0x000fe20003800200 */
[----:B------:R-:W-:-:S03]  /*0130*/  CS2R R8, SRZ ;  /* 0x0000000000087805 */ /* 0x000fc6000001ff00 */
[----:B0-----:R-:W-:Y:S01]  /*0140*/  ISETP.GE.AND P0, PT, R0, R3, PT ;  /* 0x000000030000720c */ /* 0x001fe20003f06270 */
[----:B------:R-:W-:-:S12]  /*0150*/  IMAD.MOV.U32 R2, RZ, RZ, R0 ;  /* 0x000000ffff027224 */ /* 0x000fd800078e0000 */
[----:B------:R-:W-:Y:S05]  /*0160*/  @P0 BRA `(.L_x_33) ;  /* 0x0000000000140947 */ /* 0x000fea0003800000 */
[----:B------:R-:W0:Y:S01]  /*0170*/  LDC.64 R8, c[0x0][0x380] ;  /* 0x0000e000ff087b82 */ /* 0x000e220000000a00 */
[----:B------:R-:W-:-:S04]  /*0180*/  VIADD R5, R0, UR9 ;  /* 0x0000000900057c36 */ /* 0x000fc80008000000 */
[----:B0-----:R-:W-:-:S06]  /*0190*/  IMAD.WIDE.U32 R8, R5, 0x8, R8 ;  /* 0x0000000805087825 */ /* 0x001fcc00078e0008 */
[----:B------:R-:W5:Y:S01]  /*01a0*/  LDG.E.64 R8, desc[UR16][R8.64] ;  /* 0x0000001008087981 */ /* 0x000f62000c1e1b00 */
[----:B------:R-:W-:-:S07]  /*01b0*/  VIADD R2, R0, 0x200 ;  /* 0x0000020000027836 */ /* 0x000fce0000000000 */
.L_x_33:
[----:B------:R-:W-:Y:S05]  /*01c0*/  BSYNC.RECONVERGENT B1 ;  /* 0x0000000000017941 */ /* 0x000fea0003800200 */
.L_x_32:
[----:B------:R-:W-:Y:S01]  /*01d0*/  ISETP.GE.AND P0, PT, R2, R3, PT ;  /* 0x000000030200720c */ /* 0x000fe20003f06270 */
[----:B------:R-:W-:-:S12]  /*01e0*/  BSSY.RECONVERGENT B1, `(.L_x_34) ;  /* 0x0000078000017945 */ /* 0x000fd80003800200 */
[----:B------:R-:W-:Y:S05]  /*01f0*/  @P0 BRA `(.L_x_35) ;  /* 0x0000000400d80947 */ /* 0x000fea0003800000 */
[----:B------:R-:W-:Y:S01]  /*0200*/  LOP3.LUT R5, RZ, R2, RZ, 0x33, !PT ;  /* 0x00000002ff057212 */ /* 0x000fe200078e33ff */
[----:B------:R-:W-:Y:S03]  /*0210*/  BSSY.RECONVERGENT B2, `(.L_x_36) ;  /* 0x0000036000027945 */ /* 0x000fe60003800200 */
[----:B------:R-:W-:-:S04]  /*0220*/  IADD3 R12, PT, PT, R12, -UR9, R5 ;  /* 0x800000090c0c7c10 */ /* 0x000fc8000fffe005 */
[C---:B------:R-:W-:Y:S02]  /*0230*/  ISETP.GE.U32.AND P1, PT, R12.reuse, 0x1e00, PT ;  /* 0x00001e000c00780c */ /* 0x040fe40003f26070 */
[----:B------:R-:W-:-:S04]  /*0240*/  LEA.HI R4, R12, 0x1, RZ, 0x17 ;  /* 0x000000010c047811 */ /* 0x000fc800078fb8ff */
[----:B------:R-:W-:-:S04]  /*0250*/  LOP3.LUT R5, R4, 0xf, RZ, 0xc0, !PT ;  /* 0x0000000f04057812 */ /* 0x000fc800078ec0ff */
[----:B------:R-:W-:-:S03]  /*0260*/  ISETP.NE.AND P0, PT, R5, RZ, PT ;  /* 0x000000ff0500720c */ /* 0x000fc60003f05270 */
[----:B------:R-:W-:Y:S10]  /*0270*/  @!P1 BRA `(.L_x_37) ;  /* 0x0000000000bc9947 */ /* 0x000ff40003800000 */
[----:B------:R-:W0:Y:S01]  /*0280*/  LDCU.64 UR4, c[0x0][0x380] ;  /* 0x00007000ff0477ac */ /* 0x000e220008000a00 */
[----:B------:R-:W-:Y:S01]  /*0290*/  IMAD.WIDE.U32 R6, R2, 0x8, RZ ;  /* 0x0000000802067825 */ /* 0x000fe200078e00ff */
[----:B------:R-:W-:-:S03]  /*02a0*/  LOP3.LUT R26, R4, 0xfffff0, RZ, 0xc0, !PT ;  /* 0x00fffff0041a7812 */ /* 0x000fc600078ec0ff */
[----:B------:R-:W-:Y:S02]  /*02b0*/  IMAD.U32 R11, RZ, RZ, UR18 ;  /* 0x00000012ff0b7e24 */ /* 0x000fe4000f8e00ff */
[----:B------:R-:W-:Y:S02]  /*02c0*/  IMAD.MOV R26, RZ, RZ, -R26 ;  /* 0x000000ffff1a7224 */ /* 0x000fe400078e0a1a */
[----:B------:R-:W-:-:S03]  /*02d0*/  IMAD.WIDE.U32 R6, R11, 0x7000, R6 ;  /* 0x000070000b067825 */ /* 0x000fc600078e0006 */
[----:B0-----:R-:W-:-:S04]  /*02e0*/  IADD3 R6, P1, PT, R6, UR4, RZ ;  /* 0x0000000406067c10 */ /* 0x001fc8000ff3e0ff */
[----:B------:R-:W-:-:S04]  /*02f0*/  IADD3 R6, P2, PT, R6, 0x8000, RZ ;  /* 0x0000800006067810 */ /* 0x000fc80007f5e0ff */
[----:B------:R-:W-:-:S09]  /*0300*/  IADD3.X R7, PT, PT, RZ, UR5, R7, P2, P1 ;  /* 0x00000005ff077c10 */ /* 0x000fd200097e2407 */
.L_x_38:
[----:B------:R-:W2:Y:S04]  /*0310*/  LDG.E.64 R10, desc[UR16][R6.64+-0x8000] ;  /* 0xff800010060a7981 */ /* 0x000ea8000c1e1b00 */
[----:B------:R-:W3:Y:S04]  /*0320*/  LDG.E.64 R12, desc[UR16][R6.64+-0x7000] ;  /* 0xff900010060c7981 */ /* 0x000ee8000c1e1b00 */
[----:B------:R-:W4:Y:S04]  /*0330*/  LDG.E.64 R14, desc[UR16][R6.64+-0x6000] ;  /* 0xffa00010060e7981 */ /* 0x000f28000c1e1b00 */
[----:B------:R-:W4:Y:S04]  /*0340*/  LDG.E.64 R16, desc[UR16][R6.64+-0x5000] ;  /* 0xffb0001006107981 */ /* 0x000f28000c1e1b00 */
[----:B------:R-:W4:Y:S04]  /*0350*/  LDG.E.64 R18, desc[UR16][R6.64+-0x4000] ;  /* 0xffc0001006127981 */ /* 0x000f28000c1e1b00 */
[----:B------:R-:W4:Y:S04]  /*0360*/  LDG.E.64 R20, desc[UR16][R6.64+-0x3000] ;  /* 0xffd0001006147981 */ /* 0x000f28000c1e1b00 */
[----:B------:R-:W4:Y:S04]  /*0370*/  LDG.E.64 R24, desc[UR16][R6.64+-0x2000] ;  /* 0xffe0001006187981 */ /* 0x000f28000c1e1b00 */
[----:B------:R-:W4:Y:S01]  /*0380*/  LDG.E.64 R22, desc[UR16][R6.64+-0x1000] ;  /* 0xfff0001006167981 */ /* 0x000f22000c1e1b00 */
[----:B--2--5:R-:W-:-:S03]  /*0390*/  DADD R10, R10, R8 ;  /* 0x000000000a0a7229 */ /* 0x024fc60000000008 */
[----:B------:R-:W2:Y:S05]  /*03a0*/  LDG.E.64 R8, desc[UR16][R6.64] ;  /* 0x0000001006087981 */ /* 0x000eaa000c1e1b00 */
[----:B---3--:R-:W-:Y:S02]  /*03b0*/  DADD R12, R10, R12 ;  /* 0x000000000a0c7229 */ /* 0x008fe4000000000c */
[----:B------:R-:W3:Y:S06]  /*03c0*/  LDG.E.64 R10, desc[UR16][R6.64+0x1000] ;  /* 0x00100010060a7981 */ /* 0x000eec000c1e1b00 */
[----:B----4-:R-:W-:-:S02]  /*03d0*/  DADD R14, R12, R14 ;  /* 0x000000000c0e7229 */ /* 0x010fc4000000000e */
[----:B------:R-:W4:Y:S06]  /*03e0*/  LDG.E.64 R12, desc[UR16][R6.64+0x2000] ;  /* 0x00200010060c7981 */ /* 0x000f2c000c1e1b00 */
[----:B------:R-:W-:Y:S02]  /*03f0*/  DADD R16, R14, R16 ;  /* 0x000000000e107229 */ /* 0x000fe40000000010 */
[----:B------:R-:W4:Y:S06]  /*0400*/  LDG.E.64 R14, desc[UR16][R6.64+0x3000] ;  /* 0x00300010060e7981 */ /* 0x000f2c000c1e1b00 */
[----:B------:R-:W-:-:S02]  /*0410*/  DADD R18, R16, R18 ;  /* 0x0000000010127229 */ /* 0x000fc40000000012 */
[----:B------:R-:W4:Y:S06]  /*0420*/  LDG.E.64 R16, desc[UR16][R6.64+0x4000] ;  /* 0x0040001006107981 */ /* 0x000f2c000c1e1b00 */
[----:B------:R-:W-:Y:S02]  /*0430*/  DADD R20, R18, R20 ;  /* 0x0000000012147229 */ /* 0x000fe40000000014 */
[----:B------:R-:W4:Y:S06]  /*0440*/  LDG.E.64 R18, desc[UR16][R6.64+0x5000] ;  /* 0x0050001006127981 */ /* 0x000f2c000c1e1b00 */
[----:B------:R-:W-:-:S02]  /*0450*/  DADD R24, R20, R24 ;  /* 0x0000000014187229 */ /* 0x000fc40000000018 */
[----:B------:R-:W4:Y:S06]  /*0460*/  LDG.E.64 R20, desc[UR16][R6.64+0x6000] ;  /* 0x0060001006147981 */ /* 0x000f2c000c1e1b00 */
[----:B------:R-:W-:Y:S02]  /*0470*/  DADD R22, R24, R22 ;  /* 0x0000000018167229 */ /* 0x000fe40000000016 */
[----:B------:R0:W4:Y:S01]  /*0480*/  LDG.E.64 R24, desc[UR16][R6.64+0x7000] ;  /* 0x0070001006187981 */ /* 0x000122000c1e1b00 */
[----:B------:R-:W-:Y:S02]  /*0490*/  VIADD R26, R26, 0x10 ;  /* 0x000000101a1a7836 */ /* 0x000fe40000000000 */
[----:B------:R-:W-:-:S03]  /*04a0*/  VIADD R2, R2, 0x2000 ;  /* 0x0000200002027836 */ /* 0x000fc60000000000 */
[----:B------:R-:W-:Y:S02]  /*04b0*/  ISETP.NE.AND P1, PT, R26, RZ, PT ;  /* 0x000000ff1a00720c */ /* 0x000fe40003f25270 */
[----:B0-----:R-:W-:-:S05]  /*04c0*/  IADD3 R6, P2, PT, R6, 0x10000, RZ ;  /* 0x0001000006067810 */ /* 0x001fca0007f5e0ff */
[----:B------:R-:W-:Y:S01]  /*04d0*/  IMAD.X R7, RZ, RZ, R7, P2 ;  /* 0x000000ffff077224 */ /* 0x000fe200010e0607 */
[----:B--2---:R-:W-:-:S08]  /*04e0*/  DADD R8, R22, R8 ;  /* 0x0000000016087229 */ /* 0x004fd00000000008 */
[----:B---3--:R-:W-:-:S08]  /*04f0*/  DADD R8, R8, R10 ;  /* 0x0000000008087229 */ /* 0x008fd0000000000a */
[----:B----4-:R-:W-:-:S08]  /*0500*/  DADD R8, R8, R12 ;  /* 0x0000000008087229 */ /* 0x010fd0000000000c */
[----:B------:R-:W-:-:S08]  /*0510*/  DADD R8, R8, R14 ;  /* 0x0000000008087229 */ /* 0x000fd0000000000e */
[----:B------:R-:W-:-:S08]  /*0520*/  DADD R8, R8, R16 ;  /* 0x0000000008087229 */ /* 0x000fd00000000010 */
[----:B------:R-:W-:-:S08]  /*0530*/  DADD R8, R8, R18 ;  /* 0x0000000008087229 */ /* 0x000fd00000000012 */
[----:B------:R-:W-:-:S08]  /*0540*/  DADD R8, R8, R20 ;  /* 0x0000000008087229 */ /* 0x000fd00000000014 */
[----:B------:R-:W-:Y:S01]  /*0550*/  DADD R8, R8, R24 ;  /* 0x0000000008087229 */ /* 0x000fe20000000018 */
[----:B------:R-:W-:Y:S10]  /*0560*/  @P1 BRA `(.L_x_38) ;  /* 0xfffffffc00681947 */ /* 0x000ff4000383ffff */
.L_x_37:
[----:B------:R-:W-:Y:S05]  /*0570*/  BSYNC.RECONVERGENT B2 ;  /* 0x0000000000027941 */ /* 0x000fea0003800200 */
.L_x_36:
[----:B------:R-:W-:Y:S05]  /*0580*/  @!P0 BRA `(.L_x_35) ;  /* 0x0000000000f48947 */ /* 0x000fea0003800000 */
[----:B------:R-:W-:Y:S01]  /*0590*/  ISETP.GE.U32.AND P1, PT, R5, 0x8, PT ;  /* 0x000000080500780c */ /* 0x000fe20003f26070 */
[----:B------:R-:W-:Y:S01]  /*05a0*/  BSSY.RECONVERGENT B2, `(.L_x_39) ;  /* 0x000001a000027945 */ /* 0x000fe20003800200 */
[----:B------:R-:W-:-:S04]  /*05b0*/  LOP3.LUT R26, R4, 0x7, RZ, 0xc0, !PT ;  /* 0x00000007041a7812 */ /* 0x000fc800078ec0ff */
[----:B------:R-:W-:-:S07]  /*05c0*/  ISETP.NE.AND P0, PT, R26, RZ, PT ;  /* 0x000000ff1a00720c */ /* 0x000fce0003f05270 */
[----:B------:R-:W-:Y:S06]  /*05d0*/  @!P1 BRA `(.L_x_40) ;  /* 0x0000000000589947 */ /* 0x000fec0003800000 */
[----:B------:R-:W0:Y:S01]  /*05e0*/  LDCU.64 UR4, c[0x0][0x380] ;  /* 0x00007000ff0477ac */ /* 0x000e220008000a00 */
[----:B------:R-:W-:-:S04]  /*05f0*/  IADD3 R5, P1, PT, R2, UR9, RZ ;  /* 0x0000000902057c10 */ /* 0x000fc8000ff3e0ff */
[----:B------:R-:W-:Y:S02]  /*0600*/  LEA.HI.X.SX32 R6, R2, RZ, 0x1, P1 ;  /* 0x000000ff02067211 */ /* 0x000fe400008f0eff */
[----:B0-----:R-:W-:-:S04]  /*0610*/  LEA R24, P1, R5, UR4, 0x3 ;  /* 0x0000000405187c11 */ /* 0x001fc8000f8218ff */
[----:B------:R-:W-:-:S05]  /*0620*/  LEA.HI.X R25, R5, UR5, R6, 0x3, P1 ;  /* 0x0000000505197c11 */ /* 0x000fca00088f1c06 */
        /* <DEDUP_REMOVED lines=17> */
.L_x_40:
[----:B------:R-:W-:Y:S05]  /*0740*/  BSYNC.RECONVERGENT B2 ;  /* 0x0000000000027941 */ /* 0x000fea0003800200 */
.L_x_39:
        /* <DEDUP_REMOVED lines=14> */
[----:B------:R-:W4:Y:S01]  /*0830*/  LDG.E.64 R14, desc[UR16][R4.64+0x3000] ;  /* 0x00300010040e7981 */ /* 0x000f22000c1e1b00 */
[----:B------:R-:W-:Y:S01]  /*0840*/  VIADD R2, R2, 0x800 ;  /* 0x0000080002027836 */ /* 0x000fe20000000000 */
[----:B--2--5:R-:W-:-:S08]  /*0850*/  DADD R6, R8, R6 ;  /* 0x0000000008067229 */ /* 0x024fd00000000006 */
[----:B---3--:R-:W-:-:S08]  /*0860*/  DADD R6, R6, R10 ;  /* 0x0000000006067229 */ /* 0x008fd0000000000a */
[----:B----4-:R-:W-:-:S08]  /*0870*/  DADD R6, R6, R12 ;  /* 0x0000000006067229 */ /* 0x010fd0000000000c */
[----:B------:R-:W-:-:S11]  /*0880*/  DADD R8, R6, R14 ;  /* 0x0000000006087229 */ /* 0x000fd6000000000e */
.L_x_42:
[----:B------:R-:W-:Y:S05]  /*0890*/  BSYNC.RECONVERGENT B2 ;  /* 0x0000000000027941 */ /* 0x000fea0003800200 */
.L_x_41:
[----:B------:R-:W-:Y:S05]  /*08a0*/  @!P0 BRA `(.L_x_35) ;  /* 0x00000000002c8947 */ /* 0x000fea0003800000 */
[----:B------:R-:W0:Y:S01]  /*08b0*/  LDC.64 R4, c[0x0][0x380] ;  /* 0x0000e000ff047b82 */ /* 0x000e220000000a00 */
[----:B------:R-:W-:Y:S02]  /*08c0*/  IMAD.U32 R7, RZ, RZ, UR18 ;  /* 0x00000012ff077e24 */ /* 0x000fe4000f8e00ff */
[----:B------:R-:W-:Y:S02]  /*08d0*/  IMAD.MOV R10, RZ, RZ, -R16 ;  /* 0x000000ffff0a7224 */ /* 0x000fe400078e0a10 */
[----:B0-----:R-:W-:-:S07]  /*08e0*/  IMAD.WIDE.U32 R4, R7, 0x7000, R4 ;  /* 0x0000700007047825 */ /* 0x001fce00078e0004 */
.L_x_43:
[----:B------:R-:W-:-:S06]  /*08f0*/  IMAD.WIDE R6, R2, 0x8, R4 ;  /* 0x0000000802067825 */ /* 0x000fcc00078e0204 */
[----:B------:R-:W2:Y:S01]  /*0900*/  LDG.E.64 R6, desc[UR16][R6.64] ;  /* 0x0000001006067981 */ /* 0x000ea2000c1e1b00 */
[----:B------:R-:W-:Y:S02]  /*0910*/  VIADD R10, R10, 0x1 ;  /* 0x000000010a0a7836 */ /* 0x000fe40000000000 */
[----:B------:R-:W-:-:S03]  /*0920*/  VIADD R2, R2, 0x200 ;  /* 0x0000020002027836 */ /* 0x000fc60000000000 */
[----:B------:R-:W-:Y:S01]  /*0930*/  ISETP.NE.AND P0, PT, R10, RZ, PT ;  /* 0x000000ff0a00720c */ /* 0x000fe20003f05270 */
[----:B--2--5:R-:W-:-:S12]  /*0940*/  DADD R8, R6, R8 ;  /* 0x0000000006087229 */ /* 0x024fd80000000008 */
[----:B------:R-:W-:Y:S05]  /*0950*/  @P0 BRA `(.L_x_43) ;  /* 0xfffffffc00e40947 */ /* 0x000fea000383ffff */
.L_x_35:
[----:B------:R-:W-:Y:S05]  /*0960*/  BSYNC.RECONVERGENT B1 ;  /* 0x0000000000017941 */ /* 0x000fea0003800200 */
.L_x_34:
        /* <DEDUP_REMOVED lines=12> */
[----:B------:R-:W-:-:S03]  /*0a30*/  @!P1 SHF.R.U32.HI R3, RZ, 0x2, R0 ;  /* 0x00000002ff039819 */ /* 0x000fc60000011600 */
[----:B------:R-:W0:Y:S01]  /*0a40*/  SHFL.DOWN PT, R5, R7, 0x2, 0x1f ;  /* 0x08401f0007057f89 */ /* 0x000e2200000e0000 */
[----:B------:R-:W-:Y:S01]  /*0a50*/  @!P1 LOP3.LUT R3, R3, 0xf8, RZ, 0xc0, !PT ;  /* 0x000000f803039812 */ /* 0x000fe200078ec0ff */
        /* <DEDUP_REMOVED lines=14> */
[----:B-1----:R-:W-:-:S05]  /*0b40*/  @!P1 LEA R10, R13, R10, 0x18 ;  /* 0x0000000a0d0a9211 */ /* 0x002fca00078ec0ff */
[----:B------:R-:W-:Y:S01]  /*0b50*/  @!P1 IMAD.IADD R3, R3, 0x1, R10 ;  /* 0x0000000103039824 */ /* 0x000fe200078e020a */
[----:B0-----:R-:W-:-:S10]  /*0b60*/  DADD R4, R4, R8 ;  /* 0x0000000004047229 */ /* 0x001fd40000000008 */
[----:B------:R-:W-:Y:S02]  /*0b70*/  FSEL R6, R8, R4, P0 ;  /* 0x0000000408067208 */ /* 0x000fe40000000000 */
[----:B------:R-:W-:Y:S02]  /*0b80*/  FSEL R7, R9, R5, P0 ;  /* 0x0000000509077208 */ /* 0x000fe40000000000 */
[----:B------:R-:W-:Y:S01]  /*0b90*/  ISETP.NE.AND P0, PT, R0, RZ, PT ;  /* 0x000000ff0000720c */ /* 0x000fe20003f05270 */
[----:B------:R-:W-:Y:S04]  /*0ba0*/  SHFL.DOWN PT, R4, R6, 0x10, 0x1f ;  /* 0x0a001f0006047f89 */ /* 0x000fe800000e0000 */
[----:B------:R-:W0:Y:S02]  /*0bb0*/  SHFL.DOWN PT, R5, R7, 0x10, 0x1f ;  /* 0x0a001f0007057f89 */ /* 0x000e2400000e0000 */
        /* <DEDUP_REMOVED lines=10> */
[----:B--2---:R-:W0:Y:S04]  /*0c60*/  LDS.64 R2, [UR4+0x18] ;  /* 0x00001804ff027984 */ /* 0x004e280008000a00 */
        /* <DEDUP_REMOVED lines=23> */
.L_x_44:
[----:B------:R-:W-:-:S05]  /*0de0*/  LOP3.LUT R2, R0, 0x3e0, RZ, 0xc0, !PT ;  /* 0x000003e000027812 */ /* 0x000fca00078ec0ff */
[----:B------:R-:W-:Y:S01]  /*0df0*/  VIADD R4, R2, 0x20 ;  /* 0x0000002002047836 */ /* 0x000fe20000000000 */
[----:B------:R-:W-:-:S04]  /*0e00*/  LOP3.LUT R2, RZ, R2, RZ, 0x33, !PT ;  /* 0x00000002ff027212 */ /* 0x000fc800078e33ff */
[----:B------:R-:W-:Y:S01]  /*0e10*/  ISETP.GT.AND P0, PT, R4, R3, PT ;  /* 0x000000030400720c */ /* 0x000fe20003f04270 */
[----:B------:R-:W-:-:S05]  /*0e20*/  IMAD.IADD R2, R3, 0x1, R2 ;  /* 0x0000000103027824 */ /* 0x000fca00078e0202 */
[----:B------:R-:W-:Y:S02]  /*0e30*/  SEL R5, R2, 0x1f, P0 ;  /* 0x0000001f02057807 */ /* 0x000fe40000000000 */
[----:B------:R-:W0:Y:S03]  /*0e40*/  S2R R2, SR_LANEID ;  /* 0x0000000000027919 */ /* 0x000e260000000000 */
[----:B-----5:R-:W-:Y:S04]  /*0e50*/  SHFL.DOWN PT, R6, R8, 0x1, R5 ;  /* 0x0820000008067989 */ /* 0x020fe800000e0005 */
[----:B------:R-:W1:Y:S02]  /*0e60*/  SHFL.DOWN PT, R7, R9, 0x1, R5 ;  /* 0x0820000009077989 */ /* 0x000e6400000e0005 */
[----:B-1----:R-:W-:Y:S01]  /*0e70*/  DADD R6, R6, R8 ;  /* 0x0000000006067229 */ /* 0x002fe20000000008 */
[C---:B0-----:R-:W-:Y:S01]  /*0e80*/  ISETP.GE.AND P0, PT, R2.reuse, R5, PT ;  /* 0x000000050200720c */ /* 0x041fe20003f06270 */
[C---:B------:R-:W-:Y:S01]  /*0e90*/  VIADD R4, R2.reuse, 0x2 ;  /* 0x0000000202047836 */ /* 0x040fe20000000000 */
[----:B------:R-:W-:-:S07]  /*0ea0*/  ISETP.NE.AND P1, PT, R2, RZ, PT ;  /* 0x000000ff0200720c */ /* 0x000fce0003f25270 */
[----:B------:R-:W-:Y:S02]  /*0eb0*/  FSEL R10, R6, R8, !P0 ;  /* 0x00000008060a7208 */ /* 0x000fe40004000000 */
[----:B------:R-:W-:Y:S02]  /*0ec0*/  FSEL R11, R7, R9, !P0 ;  /* 0x00000009070b7208 */ /* 0x000fe40004000000 */
[----:B------:R-:W-:Y:S01]  /*0ed0*/  ISETP.GT.AND P0, PT, R4, R5, PT ;  /* 0x000000050400720c */ /* 0x000fe20003f04270 */
[----:B------:R-:W-:Y:S01]  /*0ee0*/  SHFL.DOWN PT, R6, R10, 0x2, R5 ;  /* 0x084000000a067989 */ /* 0x000fe200000e0005 */
[----:B------:R-:W-:-:S03]  /*0ef0*/  VIADD R4, R2, 0x4 ;  /* 0x0000000402047836 */ /* 0x000fc60000000000 */
[----:B------:R-:W0:Y:S02]  /*0f00*/  SHFL.DOWN PT, R7, R11, 0x2, R5 ;  /* 0x084000000b077989 */ /* 0x000e2400000e0005 */
[----:B0-----:R-:W-:-:S10]  /*0f10*/  DADD R6, R6, R10 ;  /* 0x0000000006067229 */ /* 0x001fd4000000000a */
[----:B------:R-:W-:Y:S02]  /*0f20*/  FSEL R12, R10, R6, P0 ;  /* 0x000000060a0c7208 */ /* 0x000fe40000000000 */
[----:B------:R-:W-:Y:S02]  /*0f30*/  FSEL R13, R11, R7, P0 ;  /* 0x000000070b0d7208 */ /* 0x000fe40000000000 */
[----:B------:R-:W-:Y:S01]  /*0f40*/  ISETP.GT.AND P0, PT, R4, R5, PT ;  /* 0x000000050400720c */ /* 0x000fe20003f04270 */
[----:B------:R-:W-:Y:S01]  /*0f50*/  SHFL.DOWN PT, R6, R12, 0x4, R5 ;  /* 0x088000000c067989 */ /* 0x000fe200000e0005 */
[C---:B------:R-:W-:Y:S02]  /*0f60*/  VIADD R4, R2.reuse, 0x8 ;  /* 0x0000000802047836 */ /* 0x040fe40000000000 */
[----:B------:R-:W-:Y:S01]  /*0f70*/  VIADD R2, R2, 0x10 ;  /* 0x0000001002027836 */ /* 0x000fe20000000000 */
[----:B------:R-:W0:Y:S02]  /*0f80*/  SHFL.DOWN PT, R7, R13, 0x4, R5 ;  /* 0x088000000d077989 */ /* 0x000e2400000e0005 */
[----:B0-----:R-:W-:-:S10]  /*0f90*/  DADD R6, R6, R12 ;  /* 0x0000000006067229 */ /* 0x001fd4000000000c */
[----:B------:R-:W-:Y:S02]  /*0fa0*/  FSEL R8, R12, R6, P0 ;  /* 0x000000060c087208 */ /* 0x000fe40000000000 */
[----:B------:R-:W-:Y:S02]  /*0fb0*/  FSEL R9, R13, R7, P0 ;  /* 0x000000070d097208 */ /* 0x000fe40000000000 */
[----:B------:R-:W-:Y:S01]  /*0fc0*/  ISETP.GT.AND P0, PT, R4, R5, PT ;  /* 0x000000050400720c */ /* 0x000fe20003f04270 */
[----:B------:R-:W-:Y:S01]  /*0fd0*/  SHFL.DOWN PT, R6, R8, 0x8, R5 ;  /* 0x0900000008067989 */ /* 0x000fe200000e0005 */
[----:B------:R-:W-:-:S03]  /*0fe0*/  @!P1 SHF.R.U32.HI R4, RZ, 0x2, R0 ;  /* 0x00000002ff049819 */ /* 0x000fc60000011600 */
[----:B------:R-:W0:Y:S01]  /*0ff0*/  SHFL.DOWN PT, R7, R9, 0x8, R5 ;  /* 0x0900000009077989 */ /* 0x000e2200000e0005 */
[----:B------:R-:W-:Y:S01]  /*1000*/  @!P1 LOP3.LUT R4, R4, 0xf8, RZ, 0xc0, !PT ;  /* 0x000000f804049812 */ /* 0x000fe200078ec0ff */
[----:B------:R-:W1:Y:S01]  /*1010*/  @!P1 S2R R13, SR_CgaCtaId ;  /* 0x00000000000d9919 */ /* 0x000e620000008800 */
[----:B0-----:R-:W-:-:S10]  /*1020*/  DADD R6, R6, R8 ;  /* 0x0000000006067229 */ /* 0x001fd40000000008 */
[----:B------:R-:W-:Y:S02]  /*1030*/  FSEL R10, R8, R6, P0 ;  /* 0x00000006080a7208 */ /* 0x000fe40000000000 */
[----:B------:R-:W-:Y:S02]  /*1040*/  FSEL R11, R9, R7, P0 ;  /* 0x00000007090b7208 */ /* 0x000fe40000000000 */
[----:B------:R-:W-:Y:S01]  /*1050*/  @!P1 MOV R8, 0x400 ;  /* 0x0000040000089802 */ /* 0x000fe20000000f00 */
[----:B------:R-:W-:Y:S01]  /*1060*/  SHFL.DOWN PT, R6, R10, 0x10, R5 ;  /* 0x0a0000000a067989 */ /* 0x000fe200000e0005 */
[----:B------:R-:W-:Y:S02]  /*1070*/  ISETP.GT.AND P0, PT, R2, R5, PT ;  /* 0x000000050200720c */ /* 0x000fe40003f04270 */
[----:B-1----:R-:W-:Y:S01]  /*1080*/  @!P1 LEA R13, R13, R8, 0x18 ;  /* 0x000000080d0d9211 */ /* 0x002fe200078ec0ff */
[----:B------:R-:W0:Y:S04]  /*1090*/  SHFL.DOWN PT, R7, R11, 0x10, R5 ;  /* 0x0a0000000b077989 */ /* 0x000e2800000e0005 */
[----:B------:R-:W-:Y:S01]  /*10a0*/  @!P1 IMAD.IADD R13, R4, 0x1, R13 ;  /* 0x00000001040d9824 */ /* 0x000fe200078e020d */
[----:B0-----:R-:W-:-:S10]  /*10b0*/  DADD R6, R6, R10 ;  /* 0x0000000006067229 */ /* 0x001fd4000000000a */
[----:B------:R-:W-:Y:S02]  /*10c0*/  FSEL R8, R10, R6, P0 ;  /* 0x000000060a087208 */ /* 0x000fe40000000000 */
[----:B------:R-:W-:Y:S02]  /*10d0*/  FSEL R9, R11, R7, P0 ;  /* 0x000000070b097208 */ /* 0x000fe40000000000 */
[----:B------:R-:W-:-:S03]  /*10e0*/  ISETP.NE.AND P0, PT, R0, RZ, PT ;  /* 0x000000ff0000720c */ /* 0x000fc60003f05270 */
[----:B------:R1:W-:Y:S01]  /*10f0*/  @!P1 STS.64 [R13+0x10], R8 ;  /* 0x000010080d009388 */ /* 0x0003e20000000a00 */
[----:B------:R-:W-:Y:S09]  /*1100*/  BAR.SYNC.DEFER_BLOCKING 0x0 ;  /* 0x0000000000007b1d */ /* 0x000ff20000010000 */
[----:B------:R-:W-:Y:S05]  /*1110*/  @P0 BRA `(.L_x_45) ;  /* 0x0000001400a00947 */ /* 0x000fea0003800000 */
[----:B------:R-:W0:Y:S01]  /*1120*/  S2UR UR5, SR_CgaCtaId ;  /* 0x00000000000579c3 */ /* 0x000e220000008800 */
[----:B------:R-:W-:Y:S01]  /*1130*/  UMOV UR4, 0x400 ;  /* 0x0000040000047882 */ /* 0x000fe20000000000 */
[----:B------:R-:W-:Y:S01]  /*1140*/  ISETP.GT.AND P1, PT, R3, 0x20, PT ;  /* 0x000000200300780c */ /* 0x000fe20003f24270 */
[----:B0-----:R-:W-:-:S09]  /*1150*/  ULEA UR4, UR5, UR4, 0x18 ;  /* 0x0000000405047291 */ /* 0x001fd2000f8ec0ff */
[----:B------:R-:W0:Y:S04]  /*1160*/  LDS.64 R10, [UR4+0x18] ;  /* 0x00001804ff0a7984 */ /* 0x000e280008000a00 */
[----:B------:R-:W2:Y:S01]  /*1170*/  LDS.128 R4, [UR4+0x20] ;  /* 0x00002004ff047984 */ /* 0x000ea20008000c00 */
[----:B0-----:R-:W-:-:S10]  /*1180*/  DADD R10, R8, R10 ;  /* 0x00000000080a7229 */ /* 0x001fd4000000000a */
[----:B------:R-:W-:Y:S02]  /*1190*/  FSEL R12, R10, R8, P1 ;  /* 0x000000080a0c7208 */ /* 0x000fe40000800000 */
[----:B-1----:R-:W-:Y:S02]  /*11a0*/  FSEL R13, R11, R9, P1 ;  /* 0x000000090b0d7208 */ /* 0x002fe40000800000 */
[----:B------:R-:W0:Y:S01]  /*11b0*/  LDS.128 R8, [UR4+0x30] ;  /* 0x00003004ff087984 */ /* 0x000e220008000c00 */
[----:B------:R-:W-:-:S03]  /*11c0*/  ISETP.GT.AND P1, PT, R3, 0x40, PT ;  /* 0x000000400300780c */ /* 0x000fc60003f24270 */
        /* <DEDUP_REMOVED lines=61> */
.L_x_31:
[----:B------:R-:W0:Y:S01]  /*15a0*/  S2R R0, SR_TID.X ;  /* 0x0000000000007919 */ /* 0x000e220000002100 */
[----:B------:R-:W1:Y:S01]  /*15b0*/  LDC.64 R4, c[0x0][0x380] ;  /* 0x0000e000ff047b82 */ /* 0x000e620000000a00 */
[----:B0-----:R-:W-:-:S04]  /*15c0*/  VIADD R21, R0, UR9 ;  /* 0x0000000900157c36 */ /* 0x001fc80008000000 */
[----:B-1----:R-:W-:-:S05]  /*15d0*/  IMAD.WIDE.U32 R20, R21, 0x8, R4 ;  /* 0x0000000815147825 */ /* 0x002fca00078e0004 */
[----:B------:R-:W2:Y:S04]  /*15e0*/  LDG.E.64 R14, desc[UR16][R20.64] ;  /* 0x00000010140e7981 */ /* 0x000ea8000c1e1b00 */
[----:B------:R-:W2:Y:S04]  /*15f0*/  LDG.E.64 R16, desc[UR16][R20.64+0x1000] ;  /* 0x0010001014107981 */ /* 0x000ea8000c1e1b00 */
[----:B------:R-:W3:Y:S04]  /*1600*/  LDG.E.64 R18, desc[UR16][R20.64+0x2000] ;  /* 0x0020001014127981 */ /* 0x000ee8000c1e1b00 */
[----:B------:R-:W4:Y:S04]  /*1610*/  LDG.E.64 R10, desc[UR16][R20.64+0x3000] ;  /* 0x00300010140a7981 */ /* 0x000f28000c1e1b00 */
[----:B------:R-:W5:Y:S04]  /*1620*/  LDG.E.64 R6, desc[UR16][R20.64+0x4000] ;  /* 0x0040001014067981 */ /* 0x000f68000c1e1b00 */
[----:B------:R-:W5:Y:S04]  /*1630*/  LDG.E.64 R4, desc[UR16][R20.64+0x5000] ;  /* 0x0050001014047981 */ /* 0x000f68000c1e1b00 */
[----:B------:R-:W5:Y:S01]  /*1640*/  LDG.E.64 R8, desc[UR16][R20.64+0x6000] ;  /* 0x0060001014087981 */ /* 0x000f62000c1e1b00 */
[----:B------:R-:W-:-:S04]  /*1650*/  ISETP.GE.U32.AND P0, PT, R13, UR5, PT ;  /* 0x000000050d007c0c */ /* 0x000fc8000bf06070 */
[----:B------:R-:W-:Y:S01]  /*1660*/  ISETP.GE.U32.AND.EX P0, PT, R2, UR4, PT, P0 ;  /* 0x0000000402007c0c */ /* 0x000fe2000bf06100 */
[----:B--2---:R-:W-:-:S08]  /*1670*/  DADD R14, R14, R16 ;  /* 0x000000000e0e7229 */ /* 0x004fd00000000010 */
[----:B---3--:R-:W-:-:S08]  /*1680*/  DADD R14, R18, R14 ;  /* 0x00000000120e7229 */ /* 0x008fd0000000000e */
[----:B----4-:R-:W-:-:S08]  /*1690*/  DADD R10, R10, R14 ;  /* 0x000000000a0a7229 */ /* 0x010fd0000000000e */
[----:B-----5:R-:W-:-:S08]  /*16a0*/  DADD R6, R6, R10 ;  /* 0x0000000006067229 */ /* 0x020fd0000000000a */
[----:B------:R-:W-:-:S08]  /*16b0*/  DADD R4, R4, R6 ;  /* 0x0000000004047229 */ /* 0x000fd00000000006 */
[----:B------:R-:W-:Y:S01]  /*16c0*/  DADD R8, R8, R4 ;  /* 0x0000000008087229 */ /* 0x000fe20000000004 */
[----:B------:R-:W-:Y:S10]  /*16d0*/  @!P0 BRA `(.L_x_46) ;  /* 0x0000000c001c8947 */ /* 0x000ff40003800000 */
[----:B------:R-:W-:Y:S01]  /*16e0*/  UIADD3 UR7, UP0, UPT, UR5, UR9, URZ ;  /* 0x0000000905077290 */ /* 0x000fe2000ff1e0ff */
[----:B------:R-:W-:Y:S01]  /*16f0*/  IADD3 R23, P1, PT, R12, -0xe00, RZ ;  /* 0xfffff2000c177810 */ /* 0x000fe20007f3e0ff */
[----:B------:R-:W0:Y:S01]  /*1700*/  LDCU.64 UR12, c[0x0][0x380] ;  /* 0x00007000ff0c77ac */ /* 0x000e220008000a00 */
[----:B------:R-:W-:Y:S02]  /*1710*/  LOP3.LUT R5, RZ, R0, RZ, 0x33, !PT ;  /* 0x00000000ff057212 */ /* 0x000fe400078e33ff */
[----:B------:R-:W-:Y:S01]  /*1720*/  IADD3.X R22, PT, PT, R3, -0x1, RZ, P1, !PT ;  /* 0xffffffff03167810 */ /* 0x000fe20000ffe4ff */
[----:B------:R-:W-:Y:S01]  /*1730*/  UIADD3.X UR8, UPT, UPT, URZ, UR4, URZ, UP0, !UPT ;  /* 0x00000004ff087290 */ /* 0x000fe200087fe4ff */
[----:B------:R-:W-:Y:S01]  /*1740*/  ISETP.LT.U32.AND P0, PT, R23, UR7, PT ;  /* 0x0000000717007c0c */ /* 0x000fe2000bf01070 */
[----:B------:R-:W-:Y:S01]  /*1750*/  UMOV UR6, UR5 ;  /* 0x0000000500067c82 */ /* 0x000fe20008000000 */
[----:B------:R-:W-:Y:S01]  /*1760*/  IADD3 R7, P2, PT, R0, UR7, RZ ;  /* 0x0000000700077c10 */ /* 0x000fe2000ff5e0ff */
[----:B------:R-:W-:Y:S01]  /*1770*/  UMOV UR4, URZ ;  /* 0x000000ff00047c82 */ /* 0x000fe20008000000 */
[----:B------:R-:W-:Y:S01]  /*1780*/  IADD3 R5, PT, PT, R12, -UR5, R5 ;  /* 0x800000050c057c10 */ /* 0x000fe2000fffe005 */
[----:B------:R-:W-:Y:S01]  /*1790*/  IMAD.U32 R11, RZ, RZ, UR8 ;  /* 0x00000008ff0b7e24 */ /* 0x000fe2000f8e00ff */
[----:B------:R-:W-:Y:S01]  /*17a0*/  UMOV UR10, UR8 ;  /* 0x00000008000a7c82 */ /* 0x000fe20008000000 */
[----:B------:R-:W-:-:S03]  /*17b0*/  IMAD.X R0, RZ, RZ, UR8, P2 ;  /* 0x00000008ff007e24 */ /* 0x000fc600090e06ff */
[----:B------:R-:W-:Y:S02]  /*17c0*/  ISETP.GT.U32.AND.EX P0, PT, R11, R22, PT, P0 ;  /* 0x000000160b00720c */ /* 0x000fe40003f04100 */
[----:B0-----:R-:W-:-:S04]  /*17d0*/  LEA R6, P1, R7, UR12, 0x3 ;  /* 0x0000000c07067c11 */ /* 0x001fc8000f8218ff */
[----:B------:R-:W-:Y:S02]  /*17e0*/  IADD3 R6, P2, PT, R6, 0x8000, RZ ;  /* 0x0000800006067810 */ /* 0x000fe40007f5e0ff */
[----:B------:R-:W-:Y:S01]  /*17f0*/  LEA.HI.X R7, R7, UR13, R0, 0x3, P1 ;  /* 0x0000000d07077c11 */ /* 0x000fe200088f1c00 */
[----:B------:R-:W-:Y:S01]  /*1800*/  VIADD R0, R5, -UR9 ;  /* 0x8000000905007c36 */ /* 0x000fe20008000000 */
[----:B------:R-:W-:-:S03]  /*1810*/  UMOV UR9, UR7 ;  /* 0x0000000700097c82 */ /* 0x000fc60008000000 */
[----:B------:R-:W-:Y:S01]  /*1820*/  IMAD.X R7, RZ, RZ, R7, P2 ;  /* 0x000000ffff077224 */ /* 0x000fe200010e0607 */
[----:B------:R-:W-:Y:S06]  /*1830*/  @P0 BRA `(.L_x_47) ;  /* 0x0000000000b80947 */ /* 0x000fec0003800000 */
[----:B------:R-:W0:Y:S01]  /*1840*/  LDC.64 R2, c[0x0][0x3b8] ;  /* 0x0000ee00ff027b82 */ /* 0x000e220000000a00 */
[----:B------:R-:W1:Y:S01]  /*1850*/  LDCU UR11, c[0x0][0x3c0] ;  /* 0x00007800ff0b77ac */ /* 0x000e620008000800 */
[----:B------:R-:W2:Y:S01]  /*1860*/  LDCU.64 UR12, c[0x0][0x380] ;  /* 0x00007000ff0c77ac */ /* 0x000ea20008000a00 */
[----:B------:R-:W-:Y:S01]  /*1870*/  NOP ;  /* 0x0000000000007918 */ /* 0x000fe20000000000 */
.L_x_48:
[----:B------:R-:W3:Y:S02]  /*1880*/  S2R R4, SR_TID.X ;  /* 0x0000000000047919 */ /* 0x000ee40000002100 */
[----:B---3--:R-:W-:-:S05]  /*1890*/  IADD3 R4, P0, PT, R4, UR7, RZ ;  /* 0x0000000704047c10 */ /* 0x008fca000ff1e0ff */
[----:B------:R-:W-:Y:S01]  /*18a0*/  IMAD.X R5, RZ, RZ, UR8, P0 ;  /* 0x00000008ff057e24 */ /* 0x000fe200080e06ff */
[----:B--2---:R-:W-:-:S04]  /*18b0*/  LEA R24, P0, R4, UR12, 0x3 ;  /* 0x0000000c04187c11 */ /* 0x004fc8000f8018ff */
[----:B------:R-:W-:-:S05]  /*18c0*/  LEA.HI.X R25, R4, UR13, R5, 0x3, P0 ;  /* 0x0000000d04197c11 */ /* 0x000fca00080f1c05 */
[----:B------:R-:W2:Y:S04]  /*18d0*/  LDG.E.64 R12, desc[UR16][R24.64] ;  /* 0x00000010180c7981 */ /* 0x000ea8000c1e1b00 */
[----:B------:R-:W3:Y:S04]  /*18e0*/  LDG.E.64 R14, desc[UR16][R24.64+0x1000] ;  /* 0x00100010180e7981 */ /* 0x000ee8000c1e1b00 */
[----:B------:R-:W4:Y:S04]  /*18f0*/  LDG.E.64 R16, desc[UR16][R24.64+0x2000] ;  /* 0x0020001018107981 */ /* 0x000f28000c1e1b00 */
[----:B------:R-:W5:Y:S04]  /*1900*/  LDG.E.64 R18, desc[UR16][R24.64+0x3000] ;  /* 0x0030001018127981 */ /* 0x000f68000c1e1b00 */
[----:B------:R-:W5:Y:S04]  /*1910*/  LDG.E.64 R20, desc[UR16][R24.64+0x4000] ;  /* 0x0040001018147981 */ /* 0x000f68000c1e1b00 */
[----:B------:R-:W5:Y:S04]  /*1920*/  LDG.E.64 R4, desc[UR16][R24.64+0x5000] ;  /* 0x0050001018047981 */ /* 0x000f68000c1e1b00 */
[----:B------:R-:W5:Y:S01]  /*1930*/  LDG.E.64 R10, desc[UR16][R24.64+0x6000] ;  /* 0x00600010180a7981 */ /* 0x000f62000c1e1b00 */
[----:B-1----:R-:W-:-:S04]  /*1940*/  UIMAD UR14, UR11, 0xe00, URZ ;  /* 0x00000e000b0e78a4 */ /* 0x002fc8000f8e02ff */
[----:B------:R-:W-:Y:S02]  /*1950*/  USHF.R.S32.HI UR15, URZ, 0x1f, UR14 ;  /* 0x0000001fff0f7899 */ /* 0x000fe4000801140e */
[----:B------:R-:W-:-:S04]  /*1960*/  UIADD3 UR5, UP0, UPT, UR14, UR9, URZ ;  /* 0x000000090e057290 */ /* 0x000fc8000ff1e0ff */
[----:B------:R-:W-:Y:S01]  /*1970*/  UIADD3.X UR6, UPT, UPT, UR15, UR10, URZ, UP0, !UPT ;  /* 0x0000000a0f067290 */ /* 0x000fe200087fe4ff */
[----:B--2---:R-:W-:-:S08]  /*1980*/  DADD R12, R12, R8 ;  /* 0x000000000c0c7229 */ /* 0x004fd00000000008 */
[----:B---3--:R-:W-:-:S08]  /*1990*/  DADD R12, R14, R12 ;  /* 0x000000000e0c7229 */ /* 0x008fd0000000000c */
[----:B----4-:R-:W-:-:S08]  /*19a0*/  DADD R12, R16, R12 ;  /* 0x00000000100c7229 */ /* 0x010fd0000000000c */
[----:B-----5:R-:W-:-:S08]  /*19b0*/  DADD R12, R18, R12 ;  /* 0x00000000120c7229 */ /* 0x020fd0000000000c */
[----:B------:R-:W-:Y:S01]  /*19c0*/  DADD R20, R20, R12 ;  /* 0x0000000014147229 */ /* 0x000fe2000000000c */
[----:B0-----:R-:W-:-:S05]  /*19d0*/  IMAD.MOV.U32 R12, RZ, RZ, R2 ;  /* 0x000000ffff0c7224 */ /* 0x001fca00078e0002 */
[----:B------:R-:W-:Y:S02]  /*19e0*/  IADD3 R8, P1, PT, R12, -UR7, RZ ;  /* 0x800000070c087c10 */ /* 0x000fe4000ff3e0ff */
[----:B------:R-:W-:Y:S02]  /*19f0*/  DADD R4, R4, R20 ;  /* 0x0000000004047229 */ /* 0x000fe40000000014 */
[----:B------:R-:W-:Y:S02]  /*1a00*/  ISETP.GE.U32.AND P0, PT, R8, UR14, PT ;  /* 0x0000000e08007c0c */ /* 0x000fe4000bf06070 */
[----:B------:R-:W-:-:S04]  /*1a10*/  IADD3.X R8, PT, PT, R3, ~UR8, RZ, P1, !PT ;  /* 0x8000000803087c10 */ /* 0x000fc80008ffe4ff */
[----:B------:R-:W-:Y:S01]  /*1a20*/  ISETP.GE.U32.AND.EX P0, PT, R8, UR15, PT, P0 ;  /* 0x0000000f08007c0c */ /* 0x000fe2000bf06100 */
[----:B------:R-:W-:-:S12]  /*1a30*/  DADD R8, R10, R4 ;  /* 0x000000000a087229 */ /* 0x000fd80000000004 */
[----:B------:R-:W-:Y:S05]  /*1a40*/  @!P0 BRA `(.L_x_46) ;  /* 0x0000000800408947 */ /* 0x000fea0003800000 */
[----:B------:R-:W-:Y:S02]  /*1a50*/  UIADD3 UR7, UP0, UPT, UR14, UR7, URZ ;  /* 0x000000070e077290 */ /* 0x000fe4000ff1e0ff */
[----:B------:R-:W-:Y:S01]  /*1a60*/  IMAD.U32 R5, RZ, RZ, UR14 ;  /* 0x0000000eff057e24 */ /* 0x000fe2000f8e00ff */
[----:B------:R-:W-:Y:S01]  /*1a70*/  UIADD3 UR4, UPT, UPT, UR4, 0x1, URZ ;  /* 0x0000000104047890 */ /* 0x000fe2000fffe0ff */
[----:B------:R-:W-:Y:S01]  /*1a80*/  VIADD R0, R0, -UR14 ;  /* 0x8000000e00007c36 */ /* 0x000fe20008000000 */
[----:B------:R-:W-:Y:S01]  /*1a90*/  UIADD3.X UR8, UPT, UPT, UR15, UR8, URZ, UP0, !UPT ;  /* 0x000000080f087290 */ /* 0x000fe200087fe4ff */
[----:B------:R-:W-:Y:S01]  /*1aa0*/  IMAD.WIDE R6, R5, 0x8, R6 ;  /* 0x0000000805067825 */ /* 0x000fe200078e0206 */
[----:B------:R-:W-:Y:S01]  /*1ab0*/  ISETP.LT.U32.AND P0, PT, R23, UR7, PT ;  /* 0x0000000717007c0c */ /* 0x000fe2000bf01070 */
[----:B------:R-:W-:Y:S01]  /*1ac0*/  UMOV UR9, UR5 ;  /* 0x0000000500097c82 */ /* 0x000fe20008000000 */
[----:B------:R-:W-:Y:S02]  /*1ad0*/  UMOV UR10, UR6 ;  /* 0x00000006000a7c82 */ /* 0x000fe40008000000 */
[----:B------:R-:W-:-:S05]  /*1ae0*/  IMAD.U32 R11, RZ, RZ, UR8 ;  /* 0x00000008ff0b7e24 */ /* 0x000fca000f8e00ff */
[----:B------:R-:W-:-:S13]  /*1af0*/  ISETP.GT.U32.AND.EX P0, PT, R11, R22, PT, P0 ;  /* 0x000000160b00720c */ /* 0x000fda0003f04100 */
[----:B------:R-:W-:Y:S05]  /*1b00*/  @!P0 BRA `(.L_x_48) ;  /* 0xfffffffc005c8947 */ /* 0x000fea000383ffff */
[----:B------:R-:W-:-:S05]  /*1b10*/  UMOV UR6, UR14 ;  /* 0x0000000e00067c82 */ /* 0x000fca0008000000 */
.L_x_47:
[----:B------:R-:W0:Y:S01]  /*1b20*/  S2R R11, SR_TID.X ;  /* 0x00000000000b7919 */ /* 0x000e220000002100 */
[C---:B------:R-:W-:Y:S01]  /*1b30*/  VIADD R2, R12.reuse, -UR7 ;  /* 0x800000070c027c36 */ /* 0x040fe20008000000 */
[----:B------:R-:W-:Y:S01]  /*1b40*/  ISETP.LE.U32.AND P1, PT, R12, UR7, PT ;  /* 0x000000070c007c0c */ /* 0x000fe2000bf23070 */
[----:B------:R-:W-:Y:S01]  /*1b50*/  IMAD.U32 R4, RZ, RZ, UR8 ;  /* 0x00000008ff047e24 */ /* 0x000fe2000f8e00ff */
[----:B------:R-:W-:Y:S02]  /*1b60*/  BSSY.RECONVERGENT B1, `(.L_x_46) ;  /* 0x000007e000017945 */ /* 0x000fe40003800200 */
[----:B0-----:R-:W-:-:S04]  /*1b70*/  ISETP.GE.AND P0, PT, R11, R2, PT ;  /* 0x000000020b00720c */ /* 0x001fc80003f06270 */
[----:B------:R-:W-:-:S13]  /*1b80*/  ISETP.GE.U32.OR.EX P0, PT, R4, R3, P0, P1 ;  /* 0x000000030400720c */ /* 0x000fda0000706510 */
[----:B------:R-:W-:Y:S05]  /*1b90*/  @P0 BRA `(.L_x_49) ;  /* 0x0000000400e80947 */ /* 0x000fea0003800000 */
[----:B------:R-:W-:Y:S01]  /*1ba0*/  UIMAD UR5, UR18, 0xe00, URZ ;  /* 0x00000e00120578a4 */ /* 0x000fe2000f8e02ff */
[----:B------:R-:W-:Y:S01]  /*1bb0*/  LOP3.LUT R3, RZ, R11, RZ, 0x33, !PT ;  /* 0x0000000bff037212 */ /* 0x000fe200078e33ff */
[----:B------:R-:W-:Y:S01]  /*1bc0*/  UIMAD UR14, UR4, UR11, URZ ;  /* 0x0000000b040e72a4 */ /* 0x000fe2000f8e02ff */
[----:B------:R-:W-:Y:S01]  /*1bd0*/  BSSY.RECONVERGENT B2, `(.L_x_50) ;  /* 0x0000035000027945 */ /* 0x000fe20003800200 */
[----:B------:R-:W-:Y:S01]  /*1be0*/  UIADD3 UR5, UPT, UPT, UR5, UR6, URZ ;  /* 0x0000000605057290 */ /* 0x000fe2000fffe0ff */
[----:B------:R-:W-:-:S03]  /*1bf0*/  IMAD.MOV.U32 R2, RZ, RZ, R11 ;  /* 0x000000ffff027224 */ /* 0x000fc600078e000b */
[----:B------:R-:W-:Y:S02]  /*1c00*/  IMAD.U32 R5, RZ, RZ, UR14 ;  /* 0x0000000eff057e24 */ /* 0x000fe4000f8e00ff */
[----:B------:R-:W-:-:S05]  /*1c10*/  IADD3 R12, PT, PT, R12, -UR5, R3 ;  /* 0x800000050c0c7c10 */ /* 0x000fca000fffe003 */
[----:B------:R-:W-:-:S05]  /*1c20*/  IMAD R12, R5, -0xe00, R12 ;  /* 0xfffff200050c7824 */ /* 0x000fca00078e020c */
[C---:B------:R-:W-:Y:S02]  /*1c30*/  ISETP.GE.U32.AND P1, PT, R12.reuse, 0x1e00, PT ;  /* 0x00001e000c00780c */ /* 0x040fe40003f26070 */
[----:B------:R-:W-:-:S04]  /*1c40*/  LEA.HI R3, R12, 0x1, RZ, 0x17 ;  /* 0x000000010c037811 */ /* 0x000fc800078fb8ff */
[----:B------:R-:W-:-:S04]  /*1c50*/  LOP3.LUT R4, R3, 0xf, RZ, 0xc0, !PT ;  /* 0x0000000f03047812 */ /* 0x000fc800078ec0ff */
[----:B------:R-:W-:-:S03]  /*1c60*/  ISETP.NE.AND P0, PT, R4, RZ, PT ;  /* 0x000000ff0400720c */ /* 0x000fc60003f05270 */
[----:B------:R-:W-:Y:S10]  /*1c70*/  @!P1 BRA `(.L_x_51) ;  /* 0x0000000000a89947 */ /* 0x000ff40003800000 */
[----:B------:R-:W-:-:S04]  /*1c80*/  LEA.HI R2, R0, 0x1, RZ, 0x17 ;  /* 0x0000000100027811 */ /* 0x000fc800078fb8ff */
[----:B------:R-:W-:Y:S01]  /*1c90*/  LOP3.LUT R5, R2, 0xfffff0, RZ, 0xc0, !PT ;  /* 0x00fffff002057812 */ /* 0x000fe200078ec0ff */
[----:B------:R-:W-:-:S04]  /*1ca0*/  IMAD.MOV.U32 R2, RZ, RZ, R11 ;  /* 0x000000ffff027224 */ /* 0x000fc800078e000b */
[----:B------:R-:W-:-:S07]  /*1cb0*/  IMAD.MOV R5, RZ, RZ, -R5 ;  /* 0x000000ffff057224 */ /* 0x000fce00078e0a05 */
.L_x_52:
[----:B------:R-:W2:Y:S04]  /*1cc0*/  LDG.E.64 R20, desc[UR16][R6.64+-0x8000] ;  /* 0xff80001006147981 */ /* 0x000ea8000c1e1b00 */
[----:B------:R-:W3:Y:S04]  /*1cd0*/  LDG.E.64 R18, desc[UR16][R6.64+-0x7000] ;  /* 0xff90001006127981 */ /* 0x000ee8000c1e1b00 */
[----:B------:R-:W4:Y:S04]  /*1ce0*/  LDG.E.64 R16, desc[UR16][R6.64+-0x6000] ;  /* 0xffa0001006107981 */ /* 0x000f28000c1e1b00 */
[----:B------:R-:W5:Y:S04]  /*1cf0*/  LDG.E.64 R14, desc[UR16][R6.64+-0x5000] ;  /* 0xffb00010060e7981 */ /* 0x000f68000c1e1b00 */
[----:B------:R-:W5:Y:S04]  /*1d00*/  LDG.E.64 R12, desc[UR16][R6.64+-0x4000] ;  /* 0xffc00010060c7981 */ /* 0x000f68000c1e1b00 */
[----:B------:R-:W5:Y:S04]  /*1d10*/  LDG.E.64 R10, desc[UR16][R6.64+-0x3000] ;  /* 0xffd00010060a7981 */ /* 0x000f68000c1e1b00 */
[----:B------:R-:W5:Y:S04]  /*1d20*/  LDG.E.64 R24, desc[UR16][R6.64+-0x2000] ;  /* 0xffe0001006187981 */ /* 0x000f68000c1e1b00 */
[----:B------:R-:W5:Y:S01]  /*1d30*/  LDG.E.64 R22, desc[UR16][R6.64+-0x1000] ;  /* 0xfff0001006167981 */ /* 0x000f62000c1e1b00 */
[----:B--2---:R-:W-:-:S03]  /*1d40*/  DADD R20, R20, R8 ;  /* 0x0000000014147229 */ /* 0x004fc60000000008 */
[----:B------:R-:W2:Y:S05]  /*1d50*/  LDG.E.64 R8, desc[UR16][R6.64] ;  /* 0x0000001006087981 */ /* 0x000eaa000c1e1b00 */
[----:B---3--:R-:W-:Y:S02]  /*1d60*/  DADD R18, R20, R18 ;  /* 0x0000000014127229 */ /* 0x008fe40000000012 */
[----:B------:R-:W3:Y:S06]  /*1d70*/  LDG.E.64 R20, desc[UR16][R6.64+0x1000] ;  /* 0x0010001006147981 */ /* 0x000eec000c1e1b00 */
[----:B----4-:R-:W-:-:S02]  /*1d80*/  DADD R16, R18, R16 ;  /* 0x0000000012107229 */ /* 0x010fc40000000010 */
[----:B------:R-:W4:Y:S06]  /*1d90*/  LDG.E.64 R18, desc[UR16][R6.64+0x2000] ;  /* 0x0020001006127981 */ /* 0x000f2c000c1e1b00 */
[----:B-----5:R-:W-:Y:S02]  /*1da0*/  DADD R14, R16, R14 ;  /* 0x00000000100e7229 */ /* 0x020fe4000000000e */
[----:B------:R-:W5:Y:S06]  /*1db0*/  LDG.E.64 R16, desc[UR16][R6.64+0x3000] ;  /* 0x0030001006107981 */ /* 0x000f6c000c1e1b00 */
[----:B------:R-:W-:-:S02]  /*1dc0*/  DADD R12, R14, R12 ;  /* 0x000000000e0c7229 */ /* 0x000fc4000000000c */
[----:B------:R-:W5:Y:S06]  /*1dd0*/  LDG.E.64 R14, desc[UR16][R6.64+0x4000] ;  /* 0x00400010060e7981 */ /* 0x000f6c000c1e1b00 */
[----:B------:R-:W-:Y:S02]  /*1de0*/  DADD R10, R12, R10 ;  /* 0x000000000c0a7229 */ /* 0x000fe4000000000a */
[----:B------:R-:W5:Y:S06]  /*1df0*/  LDG.E.64 R12, desc[UR16][R6.64+0x5000] ;  /* 0x00500010060c7981 */ /* 0x000f6c000c1e1b00 */
[----:B------:R-:W-:-:S02]  /*1e00*/  DADD R24, R10, R24 ;  /* 0x000000000a187229 */ /* 0x000fc40000000018 */
[----:B------:R-:W5:Y:S06]  /*1e10*/  LDG.E.64 R10, desc[UR16][R6.64+0x6000] ;  /* 0x00600010060a7981 */ /* 0x000f6c000c1e1b00 */
[----:B------:R-:W-:Y:S02]  /*1e20*/  DADD R22, R24, R22 ;  /* 0x0000000018167229 */ /* 0x000fe40000000016 */
[----:B------:R0:W5:Y:S01]  /*1e30*/  LDG.E.64 R24, desc[UR16][R6.64+0x7000] ;  /* 0x0070001006187981 */ /* 0x000162000c1e1b00 */
        /* <DEDUP_REMOVED lines=8> */
[----:B-----5:R-:W-:-:S08]  /*1ec0*/  DADD R8, R8, R16 ;  /* 0x0000000008087229 */ /* 0x020fd00000000010 */
[----:B------:R-:W-:-:S08]  /*1ed0*/  DADD R8, R8, R14 ;  /* 0x0000000008087229 */ /* 0x000fd0000000000e */
[----:B------:R-:W-:-:S08]  /*1ee0*/  DADD R8, R8, R12 ;  /* 0x0000000008087229 */ /* 0x000fd0000000000c */
[----:B------:R-:W-:-:S08]  /*1ef0*/  DADD R8, R8, R10 ;  /* 0x0000000008087229 */ /* 0x000fd0000000000a */
[----:B------:R-:W-:Y:S01]  /*1f00*/  DADD R8, R8, R24 ;  /* 0x0000000008087229 */ /* 0x000fe20000000018 */
[----:B------:R-:W-:Y:S10]  /*1f10*/  @P1 BRA `(.L_x_52) ;  /* 0xfffffffc00681947 */ /* 0x000ff4000383ffff */
.L_x_51:
[----:B------:R-:W-:Y:S05]  /*1f20*/  BSYNC.RECONVERGENT B2 ;  /* 0x0000000000027941 */ /* 0x000fea0003800200 */
.L_x_50:
[----:B------:R-:W-:Y:S05]  /*1f30*/  @!P0 BRA `(.L_x_49) ;  /* 0x0000000400008947 */ /* 0x000fea0003800000 */
[----:B------:R-:W-:Y:S01]  /*1f40*/  ISETP.GE.U32.AND P1, PT, R4, 0x8, PT ;  /* 0x000000080400780c */ /* 0x000fe20003f26070 */
[----:B------:R-:W-:Y:S01]  /*1f50*/  BSSY.RECONVERGENT B2, `(.L_x_53) ;  /* 0x0000019000027945 */ /* 0x000fe20003800200 */
[----:B------:R-:W-:-:S04]  /*1f60*/  LOP3.LUT R24, R3, 0x7, RZ, 0xc0, !PT ;  /* 0x0000000703187812 */ /* 0x000fc800078ec0ff */
[----:B------:R-:W-:-:S07]  /*1f70*/  ISETP.NE.AND P0, PT, R24, RZ, PT ;  /* 0x000000ff1800720c */ /* 0x000fce0003f05270 */
[----:B------:R-:W-:Y:S06]  /*1f80*/  @!P1 BRA `(.L_x_54) ;  /* 0x0000000000549947 */ /* 0x000fec0003800000 */
[----:B------:R-:W-:-:S05]  /*1f90*/  IADD3 R4, P1, PT, R2, UR7, RZ ;  /* 0x0000000702047c10 */ /* 0x000fca000ff3e0ff */
[----:B------:R-:W-:Y:S01]  /*1fa0*/  IMAD.X R5, RZ, RZ, UR8, P1 ;  /* 0x00000008ff057e24 */ /* 0x000fe200088e06ff */
[----:B------:R-:W-:-:S04]  /*1fb0*/  LEA R20, P1, R4, UR12, 0x3 ;  /* 0x0000000c04147c11 */ /* 0x000fc8000f8218ff */
[----:B------:R-:W-:-:S05]  /*1fc0*/  LEA.HI.X R21, R4, UR13, R5, 0x3, P1 ;  /* 0x0000000d04157c11 */ /* 0x000fca00088f1c05 */
        /* <DEDUP_REMOVED lines=8> */
[----:B------:R-:W-:Y:S01]  /*2050*/  VIADD R2, R2, 0x1000 ;  /* 0x0000100002027836 */ /* 0x000fe20000000000 */
[----:B--2---:R-:W-:-:S08]  /*2060*/  DADD R22, R8, R22 ;  /* 0x0000000008167229 */ /* 0x004fd00000000016 */
[----:B---3--:R-:W-:-:S08]  /*2070*/  DADD R16, R22, R16 ;  /* 0x0000000016107229 */ /* 0x008fd00000000010 */
[----:B----4-:R-:W-:-:S08]  /*2080*/  DADD R14, R16, R14 ;  /* 0x00000000100e7229 */ /* 0x010fd0000000000e */
[----:B-----5:R-:W-:-:S08]  /*2090*/  DADD R12, R14, R12 ;  /* 0x000000000e0c7229 */ /* 0x020fd0000000000c */
[----:B------:R-:W-:-:S08]  /*20a0*/  DADD R10, R12, R10 ;  /* 0x000000000c0a7229 */ /* 0x000fd0000000000a */
[----:B------:R-:W-:-:S08]  /*20b0*/  DADD R6, R10, R6 ;  /* 0x000000000a067229 */ /* 0x000fd00000000006 */
[----:B------:R-:W-:-:S08]  /*20c0*/  DADD R4, R6, R4 ;  /* 0x0000000006047229 */ /* 0x000fd00000000004 */
[----:B------:R-:W-:-:S11]  /*20d0*/  DADD R8, R4, R18 ;  /* 0x0000000004087229 */ /* 0x000fd60000000012 */
.L_x_54:
[----:B------:R-:W-:Y:S05]  /*20e0*/  BSYNC.RECONVERGENT B2 ;  /* 0x0000000000027941 */ /* 0x000fea0003800200 */
.L_x_53:
[----:B------:R-:W-:Y:S05]  /*20f0*/  @!P0 BRA `(.L_x_49) ;  /* 0x0000000000908947 */ /* 0x000fea0003800000 */
[----:B------:R-:W-:Y:S01]  /*2100*/  ISETP.GE.U32.AND P1, PT, R24, 0x4, PT ;  /* 0x000000041800780c */ /* 0x000fe20003f26070 */
[----:B------:R-:W-:Y:S01]  /*2110*/  BSSY.RECONVERGENT B2, `(.L_x_55) ;  /* 0x0000010000027945 */ /* 0x000fe20003800200 */
[----:B------:R-:W-:-:S11]  /*2120*/  LOP3.LUT P0, RZ, R3, 0x3, RZ, 0xc0, !PT ;  /* 0x0000000303ff7812 */ /* 0x000fd6000780c0ff */
[----:B------:R-:W-:Y:S05]  /*2130*/  @!P1 BRA `(.L_x_56) ;  /* 0x0000000000349947 */ /* 0x000fea0003800000 */
[----:B------:R-:W-:-:S05]  /*2140*/  IADD3 R3, P1, PT, R2, UR7, RZ ;  /* 0x0000000702037c10 */ /* 0x000fca000ff3e0ff */
[----:B------:R-:W-:Y:S01]  /*2150*/  IMAD.X R6, RZ, RZ, UR8, P1 ;  /* 0x00000008ff067e24 */ /* 0x000fe200088e06ff */
[----:B------:R-:W-:-:S04]  /*2160*/  LEA R4, P1, R3, UR12, 0x3 ;  /* 0x0000000c03047c11 */ /* 0x000fc8000f8218ff */
[----:B------:R-:W-:-:S05]  /*2170*/  LEA.HI.X R5, R3, UR13, R6, 0x3, P1 ;  /* 0x0000000d03057c11 */ /* 0x000fca00088f1c06 */
[----:B------:R-:W2:Y:S04]  /*2180*/  LDG.E.64 R6, desc[UR16][R4.64] ;  /* 0x0000001004067981 */ /* 0x000ea8000c1e1b00 */
[----:B------:R-:W3:Y:S04]  /*2190*/  LDG.E.64 R10, desc[UR16][R4.64+0x1000] ;  /* 0x00100010040a7981 */ /* 0x000ee8000c1e1b00 */
[----:B------:R-:W4:Y:S04]  /*21a0*/  LDG.E.64 R12, desc[UR16][R4.64+0x2000] ;  /* 0x00200010040c7981 */ /* 0x000f28000c1e1b00 */
[----:B------:R-:W5:Y:S01]  /*21b0*/  LDG.E.64 R14, desc[UR16][R4.64+0x3000] ;  /* 0x00300010040e7981 */ /* 0x000f62000c1e1b00 */
[----:B------:R-:W-:Y:S01]  /*21c0*/  VIADD R2, R2, 0x800 ;  /* 0x0000080002027836 */ /* 0x000fe20000000000 */
[----:B--2---:R-:W-:-:S08]  /*21d0*/  DADD R6, R8, R6 ;  /* 0x0000000008067229 */ /* 0x004fd00000000006 */
[----:B---3--:R-:W-:-:S08]  /*21e0*/  DADD R6, R6, R10 ;  /* 0x0000000006067229 */ /* 0x008fd0000000000a */
[----:B----4-:R-:W-:-:S08]  /*21f0*/  DADD R6, R6, R12 ;  /* 0x0000000006067229 */ /* 0x010fd0000000000c */
[----:B-----5:R-:W-:-:S11]  /*2200*/  DADD R8, R6, R14 ;  /* 0x0000000006087229 */ /* 0x020fd6000000000e */
.L_x_56:
[----:B------:R-:W-:Y:S05]  /*2210*/  BSYNC.RECONVERGENT B2 ;  /* 0x0000000000027941 */ /* 0x000fea0003800200 */
.L_x_55:
[----:B------:R-:W-:Y:S05]  /*2220*/  @!P0 BRA `(.L_x_49) ;  /* 0x0000000000448947 */ /* 0x000fea0003800000 */
[----:B------:R-:W-:Y:S02]  /*2230*/  LOP3.LUT R0, R0, 0xffff, RZ, 0xc0, !PT ;  /* 0x0000ffff00007812 */ /* 0x000fe400078ec0ff */
[----:B------:R-:W-:Y:S02]  /*2240*/  IADD3 R2, P0, PT, R2, UR9, RZ ;  /* 0x0000000902027c10 */ /* 0x000fe4000ff1e0ff */
[----:B------:R-:W-:Y:S02]  /*2250*/  LEA.HI R0, R0, 0x1, RZ, 0x17 ;  /* 0x0000000100007811 */ /* 0x000fe400078fb8ff */
[----:B------:R-:W-:Y:S01]  /*2260*/  LEA R4, P1, R2, UR12, 0x3 ;  /* 0x0000000c02047c11 */ /* 0x000fe2000f8218ff */
[----:B------:R-:W-:Y:S01]  /*2270*/  IMAD.X R5, RZ, RZ, UR10, P0 ;  /* 0x0000000aff057e24 */ /* 0x000fe200080e06ff */
[----:B------:R-:W-:-:S04]  /*2280*/  LOP3.LUT R0, R0, 0x3, RZ, 0xc0, !PT ;  /* 0x0000000300007812 */ /* 0x000fc800078ec0ff */
[----:B------:R-:W-:Y:S01]  /*2290*/  LEA.HI.X R5, R2, UR13, R5, 0x3, P1 ;  /* 0x0000000d02057c11 */ /* 0x000fe200088f1c05 */
[----:B------:R-:W-:-:S07]  /*22a0*/  IMAD.MOV R0, RZ, RZ, -R0 ;  /* 0x000000ffff007224 */ /* 0x000fce00078e0a00 */
.L_x_57:
[----:B------:R-:W-:Y:S02]  /*22b0*/  IMAD.MOV.U32 R2, RZ, RZ, R4 ;  /* 0x000000ffff027224 */ /* 0x000fe400078e0004 */
[----:B------:R-:W-:-:S06]  /*22c0*/  IMAD.MOV.U32 R3, RZ, RZ, R5 ;  /* 0x000000ffff037224 */ /* 0x000fcc00078e0005 */
[----:B------:R-:W2:Y:S01]  /*22d0*/  LDG.E.64 R2, desc[UR16][R2.64] ;  /* 0x0000001002027981 */ /* 0x000ea2000c1e1b00 */
[----:B------:R-:W-:Y:S01]  /*22e0*/  VIADD R0, R0, 0x1 ;  /* 0x0000000100007836 */ /* 0x000fe20000000000 */
[----:B------:R-:W-:-:S04]  /*22f0*/  IADD3 R4, P1, PT, R4, 0x1000, RZ ;  /* 0x0000100004047810 */ /* 0x000fc80007f3e0ff */
[----:B------:R-:W-:Y:S01]  /*2300*/  ISETP.NE.AND P0, PT, R0, RZ, PT ;  /* 0x000000ff0000720c */ /* 0x000fe20003f05270 */
[----:B------:R-:W-:Y:S01]  /*2310*/  IMAD.X R5, RZ, RZ, R5, P1 ;  /* 0x000000ffff057224 */ /* 0x000fe200008e0605 */
[----:B--2---:R-:W-:-:S11]  /*2320*/  DADD R8, R2, R8 ;  /* 0x0000000002087229 */ /* 0x004fd60000000008 */
[----:B------:R-:W-:Y:S05]  /*2330*/  @P0 BRA `(.L_x_57) ;  /* 0xfffffffc00dc0947 */ /* 0x000fea000383ffff */
.L_x_49:
[----:B------:R-:W-:Y:S05]  /*2340*/  BSYNC.RECONVERGENT B1 ;  /* 0x0000000000017941 */ /* 0x000fea0003800200 */
.L_x_46:
[----:B------:R-:W0:Y:S01]  /*2350*/  S2R R0, SR_LANEID ;  /* 0x0000000000007919 */ /* 0x000e220000000000 */
[----:B------:R-:W-:Y:S04]  /*2360*/  SHFL.DOWN PT, R2, R8, 0x1, 0x1f ;  /* 0x08201f0008027f89 */ /* 0x000fe800000e0000 */
[----:B------:R-:W1:Y:S01]  /*2370*/  SHFL.DOWN PT, R3, R9, 0x1, 0x1f ;  /* 0x08201f0009037f89 */ /* 0x000e6200000e0000 */
[----:B------:R-:W2:Y:S01]  /*2380*/  S2R R11, SR_TID.X ;  /* 0x00000000000b7919 */ /* 0x000ea20000002100 */
        /* <DEDUP_REMOVED lines=20> */
[----:B------:R-:W-:Y:S02]  /*24d0*/  @!P1 MOV R7, 0x400 ;  /* 0x0000040000079802 */ /* 0x000fe40000000f00 */
[----:B--2---:R-:W-:Y:S01]  /*24e0*/  @!P1 SHF.R.U32.HI R6, RZ, 0x2, R11 ;  /* 0x00000002ff069819 */ /* 0x004fe2000001160b */
[----:B------:R-:W0:Y:S01]  /*24f0*/  SHFL.DOWN PT, R3, R9, 0x8, 0x1f ;  /* 0x09001f0009037f89 */ /* 0x000e2200000e0000 */
[----:B-1----:R-:W-:-:S02]  /*2500*/  @!P1 LEA R7, R10, R7, 0x18 ;  /* 0x000000070a079211 */ /* 0x002fc400078ec0ff */
[----:B------:R-:W-:-:S05]  /*2510*/  @!P1 LOP3.LUT R6, R6, 0xf8, RZ, 0xc0, !PT ;  /* 0x000000f806069812 */ /* 0x000fca00078ec0ff */
        /* <DEDUP_REMOVED lines=14> */
[----:B------:R-:W1:Y:S01]  /*2600*/  S2UR UR5, SR_CgaCtaId ;  /* 0x00000000000579c3 */ /* 0x000e620000008800 */
[----:B------:R-:W-:Y:S02]  /*2610*/  UMOV UR4, 0x400 ;  /* 0x0000040000047882 */ /* 0x000fe40000000000 */
[----:B-1----:R-:W-:-:S09]  /*2620*/  ULEA UR4, UR5, UR4, 0x18 ;  /* 0x0000000405047291 */ /* 0x002fd2000f8ec0ff */
[----:B0-----:R-:W0:Y:S04]  /*2630*/  LDS.64 R2, [UR4+0x18] ;  /* 0x00001804ff027984 */ /* 0x001e280008000a00 */
        /* <DEDUP_REMOVED lines=22> */
.L_x_45:
[----:B------:R-:W-:Y:S05]  /*27a0*/  BSYNC.RECONVERGENT B0 ;  /* 0x0000000000007941 */ /* 0x000fea0003800200 */
.L_x_30:
[----:B------:R-:W-:Y:S05]  /*27b0*/  @P0 EXIT ;  /* 0x000000000000094d */ /* 0x000fea0003800000 */
[----:B------:R-:W3:Y:S02]  /*27c0*/  LDCU.64 UR4, c[0x0][0x388] ;  /* 0x00007100ff0477ac */ /* 0x000ee40008000a00 */
[----:B---3--:R-:W-:-:S06]  /*27d0*/  UIMAD.WIDE.U32 UR4, UR18, 0x8, UR4 ;  /* 0x00000008120478a5 */ /* 0x008fcc000f8e0004 */
[----:B0-----:R-:W-:Y:S02]  /*27e0*/  IMAD.U32 R2, RZ, RZ, UR4 ;  /* 0x00000004ff027e24 */ /* 0x001fe4000f8e00ff */
[----:B--2---:R-:W-:-:S05]  /*27f0*/  IMAD.U32 R3, RZ, RZ, UR5 ;  /* 0x00000005ff037e24 */ /* 0x004fca000f8e00ff */
[----:B------:R-:W-:Y:S01]  /*2800*/  STG.E.64 desc[UR16][R2.64], R8 ;  /* 0x0000000802007986 */ /* 0x000fe2000c101b10 */
[----:B------:R-:W-:Y:S05]  /*2810*/  EXIT ;  /* 0x000000000000794d */ /* 0x000fea0003800000 */
.L_x_58:
        /* <DEDUP_REMOVED lines=14> */
.L_x_221:


//--------------------- .text._ZN3cub18CUB_300001_SM_10006detail6reduce28DeviceReduceSingleTileKernelINS2_10policy_hubIdyN4cuda3std3__44plusIdEEE10Policy1000EN6thrust24THRUST_300001_SM_1000_NS6detail15normal_iteratorINSD_10device_ptrIdEEEEPdyS9_ddNS7_10__identityEEEvT0_T1_T2_T3_T4_T6_ --------------------------
	.section	.text._ZN3cub18CUB_300001_SM_10006detail6reduce28DeviceReduceSingleTileKernelINS2_10policy_hubIdyN4cuda3std3__44plusIdEEE10Policy1000EN6thrust24THRUST_300001_SM_1000_NS6detail15normal_iteratorINSD_10device_ptrIdEEEEPdyS9_ddNS7_10__identityEEEvT0_T1_T2_T3_T4_T6_,"ax",@progbits
	.align	128
        .global         _ZN3cub18CUB_300001_SM_10006detail6reduce28DeviceReduceSingleTileKernelINS2_10policy_hubIdyN4cuda3std3__44plusIdEEE10Policy1000EN6thrust24THRUST_300001_SM_1000_NS6detail15normal_iteratorINSD_10device_ptrIdEEEEPdyS9_ddNS7_10__identityEEEvT0_T1_T2_T3_T4_T6_
        .type           _ZN3cub18CUB_300001_SM_10006detail6reduce28DeviceReduceSingleTileKernelINS2_10policy_hubIdyN4cuda3std3__44plusIdEEE10Policy1000EN6thrust24THRUST_300001_SM_1000_NS6detail15normal_iteratorINSD_10device_ptrIdEEEEPdyS9_ddNS7_10__identityEEEvT0_T1_T2_T3_T4_T6_,@function
        .size           _ZN3cub18CUB_300001_SM_10006detail6reduce28DeviceReduceSingleTileKernelINS2_10policy_hubIdyN4cuda3std3__44plusIdEEE10Policy1000EN6thrust24THRUST_300001_SM_1000_NS6detail15normal_iteratorINSD_10device_ptrIdEEEEPdyS9_ddNS7_10__identityEEEvT0_T1_T2_T3_T4_T6_,(.L_x_222 - _ZN3cub18CUB_300001_SM_10006detail6reduce28DeviceReduceSingleTileKernelINS2_10policy_hubIdyN4cuda3std3__44plusIdEEE10Policy1000EN6thrust24THRUST_300001_SM_1000_NS6detail15normal_iteratorINSD_10device_ptrIdEEEEPdyS9_ddNS7_10__identityEEEvT0_T1_T2_T3_T4_T6_)
        .other          _ZN3cub18CUB_300001_SM_10006detail6reduce28DeviceReduceSingleTileKernelINS2_10policy_hubIdyN4cuda3std3__44plusIdEEE10Policy1000EN6thrust24THRUST_300001_SM_1000_NS6detail15normal_iteratorINSD_10device_ptrIdEEEEPdyS9_ddNS7_10__identityEEEvT0_T1_T2_T3_T4_T6_,@"STO_CUDA_ENTRY STV_DEFAULT"
_ZN3cub18CUB_300001_SM_10006detail6reduce28DeviceReduceSingleTileKernelINS2_10policy_hubIdyN4cuda3std3__44plusIdEEE10Policy1000EN6thrust24THRUST_300001_SM_1000_NS6detail15normal_iteratorINSD_10device_ptrIdEEEEPdyS9_ddNS7_10__identityEEEvT0_T1_T2_T3_T4_T6_:
.text._ZN3cub18CUB_300001_SM_10006detail6reduce28DeviceReduceSingleTileKernelINS2_10policy_hubIdyN4cuda3std3__44plusIdEEE10Policy1000EN6thrust24THRUST_300001_SM_1000_NS6detail15normal_iteratorINSD_10device_ptrIdEEEEPdyS9_ddNS7_10__identityEEEvT0_T1_T2_T3_T4_T6_:
[----:B------:R-:W-:Y:S01]  /*0000*/  LDC R1, c[0x0][0x37c] ;  /* 0x0000df00ff017b82 */ /* 0x000fe20000000800 */
[----:B------:R-:W0:Y:S01]  /*0010*/  LDCU.64 UR4, c[0x0][0x390] ;  /* 0x00007200ff0477ac */ /* 0x000e220008000a00 */
[----:B------:R-:W1:Y:S01]  /*0020*/  LDCU.64 UR6, c[0x0][0x358] ;  /* 0x00006b00ff0677ac */ /* 0x000e620008000a00 */
[----:B0-----:R-:W-:Y:S02]  /*0030*/  IMAD.U32 R8, RZ, RZ, UR4 ;  /* 0x00000004ff087e24 */ /* 0x001fe4000f8e00ff */
[----:B------:R-:W-:-:S03]  /*0040*/  IMAD.U32 R9, RZ, RZ, UR5 ;  /* 0x00000005ff097e24 */ /* 0x000fc6000f8e00ff */
[----:B------:R-:W-:-:S04]  /*0050*/  ISETP.NE.U32.AND P0, PT, R8, RZ, PT ;  /* 0x000000ff0800720c */ /* 0x000fc80003f05070 */
[----:B------:R-:W-:-:S13]  /*0060*/  ISETP.NE.AND.EX P0, PT, R9, RZ, PT, P0 ;  /* 0x000000ff0900720c */ /* 0x000fda0003f05300 */
        /* <DEDUP_REMOVED lines=8> */
.L_x_59:
[----:B------:R-:W-:Y:S01]  /*00f0*/  ISETP.GT.U32.AND P0, PT, R8, 0xdff, PT ;  /* 0x00000dff0800780c */ /* 0x000fe20003f04070 */
[----:B------:R-:W-:Y:S03]  /*0100*/  BSSY.RECONVERGENT B0, `(.L_x_60) ;  /* 0x000024d000007945 */ /* 0x000fe60003800200 */
[----:B------:R-:W-:-:S13]  /*0110*/  ISETP.GT.U32.AND.EX P0, PT, R9, RZ, PT, P0 ;  /* 0x000000ff0900720c */ /* 0x000fda0003f04100 */
[----:B------:R-:W-:Y:S05]  /*0120*/  @P0 BRA `(.L_x_61) ;  /* 0x0000001400340947 */ /* 0x000fea0003800000 */
[----:B------:R-:W0:Y:S01]  /*0130*/  S2R R0, SR_TID.X ;  /* 0x0000000000007919 */ /* 0x000e220000002100 */
[----:B------:R-:W-:Y:S01]  /*0140*/  BSSY.RECONVERGENT B1, `(.L_x_62) ;  /* 0x0000009000017945 */ /* 0x000fe20003800200 */
[----:B------:R-:W-:Y:S02]  /*0150*/  CS2R R4, SRZ ;  /* 0x0000000000047805 */ /* 0x000fe4000001ff00 */
[----:B0-----:R-:W-:Y:S01]  /*0160*/  ISETP.GE.U32.AND P0, PT, R0, R8, PT ;  /* 0x000000080000720c */ /* 0x001fe20003f06070 */
[----:B------:R-:W-:-:S12]  /*0170*/  IMAD.MOV.U32 R2, RZ, RZ, R0 ;  /* 0x000000ffff027224 */ /* 0x000fd800078e0000 */
[----:B------:R-:W-:Y:S05]  /*0180*/  @P0 BRA `(.L_x_63) ;  /* 0x0000000000100947 */ /* 0x000fea0003800000 */
[----:B------:R-:W0:Y:S02]  /*0190*/  LDC.64 R4, c[0x0][0x380] ;  /* 0x0000e000ff047b82 */ /* 0x000e240000000a00 */
[----:B0-----:R-:W-:-:S06]  /*01a0*/  IMAD.WIDE.U32 R4, R0, 0x8, R4 ;  /* 0x0000000800047825 */ /* 0x001fcc00078e0004 */
[----:B------:R-:W5:Y:S01]  /*01b0*/  LDG.E.64 R4, desc[UR6][R4.64] ;  /* 0x0000000604047981 */ /* 0x000f62000c1e1b00 */
[----:B------:R-:W-:-:S07]  /*01c0*/  VIADD R2, R0, 0x200 ;  /* 0x0000020000027836 */ /* 0x000fce0000000000 */
.L_x_63:
[----:B------:R-:W-:Y:S05]  /*01d0*/  BSYNC.RECONVERGENT B1 ;  /* 0x0000000000017941 */ /* 0x000fea0003800200 */
.L_x_62:
[----:B------:R-:W-:Y:S01]  /*01e0*/  ISETP.GE.U32.AND P0, PT, R2, R8, PT ;  /* 0x000000080200720c */ /* 0x000fe20003f06070 */
[----:B------:R-:W-:-:S12]  /*01f0*/  BSSY.RECONVERGENT B1, `(.L_x_64) ;  /* 0x000006d000017945 */ /* 0x000fd80003800200 */
[----:B------:R-:W-:Y:S05]  /*0200*/  @P0 BRA `(.L_x_65) ;  /* 0x0000000400ac0947 */ /* 0x000fea0003800000 */
[----:B------:R-:W-:Y:S01]  /*0210*/  LOP3.LUT R3, RZ, R2, RZ, 0x33, !PT ;  /* 0x00000002ff037212 */ /* 0x000fe200078e33ff */
[----:B------:R-:W-:Y:S04]  /*0220*/  BSSY.RECONVERGENT B2, `(.L_x_66) ;  /* 0x0000033000027945 */ /* 0x000fe80003800200 */
[----:B------:R-:W-:-:S05]  /*0230*/  IMAD.IADD R6, R3, 0x1, R8 ;  /* 0x0000000103067824 */ /* 0x000fca00078e0208 */
[C---:B------:R-:W-:Y:S02]  /*0240*/  ISETP.GE.U32.AND P1, PT, R6.reuse, 0x1e00, PT ;  /* 0x00001e000600780c */ /* 0x040fe40003f26070 */
[----:B------:R-:W-:-:S04]  /*0250*/  LEA.HI R3, R6, 0x1, RZ, 0x17 ;  /* 0x0000000106037811 */ /* 0x000fc800078fb8ff */
[----:B------:R-:W-:-:S04]  /*0260*/  LOP3.LUT R43, R3, 0xf, RZ, 0xc0, !PT ;  /* 0x0000000f032b7812 */ /* 0x000fc800078ec0ff */
[----:B------:R-:W-:-:S03]  /*0270*/  ISETP.NE.AND P0, PT, R43, RZ, PT ;  /* 0x000000ff2b00720c */ /* 0x000fc60003f05270 */
[----:B------:R-:W-:Y:S10]  /*0280*/  @!P1 BRA `(.L_x_67) ;  /* 0x0000000000b09947 */ /* 0x000ff40003800000 */
[----:B------:R-:W0:Y:S01]  /*0290*/  LDC.64 R6, c[0x0][0x380] ;  /* 0x0000e000ff067b82 */ /* 0x000e220000000a00 */
[----:B------:R-:W-:-:S05]  /*02a0*/  LOP3.LUT R42, R3, 0xfffff0, RZ, 0xc0, !PT ;  /* 0x00fffff0032a7812 */ /* 0x000fca00078ec0ff */
[----:B------:R-:W-:Y:S02]  /*02b0*/  IMAD.MOV R42, RZ, RZ, -R42 ;  /* 0x000000ffff2a7224 */ /* 0x000fe400078e0a2a */
[----:B0-----:R-:W-:-:S03]  /*02c0*/  IMAD.WIDE.U32 R6, R2, 0x8, R6 ;  /* 0x0000000802067825 */ /* 0x001fc600078e0006 */
[----:B------:R-:W-:-:S05]  /*02d0*/  IADD3 R6, P1, PT, R6, 0x8000, RZ ;  /* 0x0000800006067810 */ /* 0x000fca0007f3e0ff */
[----:B------:R-:W-:-:S08]  /*02e0*/  IMAD.X R7, RZ, RZ, R7, P1 ;  /* 0x000000ffff077224 */ /* 0x000fd000008e0607 */
.L_x_68:
[----:B------:R-:W2:Y:S04]  /*02f0*/  LDG.E.64 R10, desc[UR6][R6.64+-0x8000] ;  /* 0xff800006060a7981 */ /* 0x000ea8000c1e1b00 */
[----:B------:R-:W3:Y:S04]  /*0300*/  LDG.E.64 R12, desc[UR6][R6.64+-0x7000] ;  /* 0xff900006060c7981 */ /* 0x000ee8000c1e1b00 */
[----:B------:R-:W4:Y:S04]  /*0310*/  LDG.E.64 R14, desc[UR6][R6.64+-0x6000] ;  /* 0xffa00006060e7981 */ /* 0x000f28000c1e1b00 */
        /* <DEDUP_REMOVED lines=12> */
[----:B------:R0:W4:Y:S01]  /*03e0*/  LDG.E.64 R40, desc[UR6][R6.64+0x7000] ;  /* 0x0070000606287981 */ /* 0x000122000c1e1b00 */
[----:B------:R-:W-:-:S02]  /*03f0*/  VIADD R42, R42, 0x10 ;  /* 0x000000102a2a7836 */ /* 0x000fc40000000000 */
[----:B------:R-:W-:-:S03]  /*0400*/  VIADD R2, R2, 0x2000 ;  /* 0x0000200002027836 */ /* 0x000fc60000000000 */
[----:B------:R-:W-:Y:S02]  /*0410*/  ISETP.NE.AND P1, PT, R42, RZ, PT ;  /* 0x000000ff2a00720c */ /* 0x000fe40003f25270 */
[----:B0-----:R-:W-:-:S05]  /*0420*/  IADD3 R6, P2, PT, R6, 0x10000, RZ ;  /* 0x0001000006067810 */ /* 0x001fca0007f5e0ff */
[----:B------:R-:W-:Y:S01]  /*0430*/  IMAD.X R7, RZ, RZ, R7, P2 ;  /* 0x000000ffff077224 */ /* 0x000fe200010e0607 */
        /* <DEDUP_REMOVED lines=16> */
[----:B------:R-:W-:Y:S10]  /*0540*/  @P1 BRA `(.L_x_68) ;  /* 0xfffffffc00681947 */ /* 0x000ff4000383ffff */
.L_x_67:
[----:B------:R-:W-:Y:S05]  /*0550*/  BSYNC.RECONVERGENT B2 ;  /* 0x0000000000027941 */ /* 0x000fea0003800200 */
.L_x_66:
[----:B------:R-:W-:Y:S05]  /*0560*/  @!P0 BRA `(.L_x_65) ;  /* 0x0000000000d48947 */ /* 0x000fea0003800000 */
[----:B------:R-:W-:Y:S01]  /*0570*/  ISETP.GE.U32.AND P0, PT, R43, 0x8, PT ;  /* 0x000000082b00780c */ /* 0x000fe20003f06070 */
[----:B------:R-:W-:Y:S01]  /*0580*/  BSSY.RECONVERGENT B2, `(.L_x_69) ;  /* 0x0000017000027945 */ /* 0x000fe20003800200 */
[----:B------:R-:W-:-:S04]  /*0590*/  LOP3.LUT R26, R3, 0x7, RZ, 0xc0, !PT ;  /* 0x00000007031a7812 */ /* 0x000fc800078ec0ff */
[----:B------:R-:W-:-:S07]  /*05a0*/  ISETP.NE.AND P1, PT, R26, RZ, PT ;  /* 0x000000ff1a00720c */ /* 0x000fce0003f25270 */
[----:B------:R-:W-:Y:S06]  /*05b0*/  @!P0 BRA `(.L_x_70) ;  /* 0x00000000004c8947 */ /* 0x000fec0003800000 */
[----:B------:R-:W0:Y:S02]  /*05c0*/  LDC.64 R6, c[0x0][0x380] ;  /* 0x0000e000ff067b82 */ /* 0x000e240000000a00 */
[----:B0-----:R-:W-:-:S05]  /*05d0*/  IMAD.WIDE R6, R2, 0x8, R6 ;  /* 0x0000000802067825 */ /* 0x001fca00078e0206 */
        /* <DEDUP_REMOVED lines=17> */
.L_x_70:
[----:B------:R-:W-:Y:S05]  /*06f0*/  BSYNC.RECONVERGENT B2 ;  /* 0x0000000000027941 */ /* 0x000fea0003800200 */
.L_x_69:
        /* <DEDUP_REMOVED lines=17> */
.L_x_72:
[----:B------:R-:W-:Y:S05]  /*0810*/  BSYNC.RECONVERGENT B2 ;  /* 0x0000000000027941 */ /* 0x000fea0003800200 */
.L_x_71:
[----:B------:R-:W-:Y:S05]  /*0820*/  @!P1 BRA `(.L_x_65) ;  /* 0x0000000000249947 */ /* 0x000fea0003800000 */
[----:B------:R-:W0:Y:S01]  /*0830*/  LDC.64 R10, c[0x0][0x380] ;  /* 0x0000e000ff0a7b82 */ /* 0x000e220000000a00 */
[----:B------:R-:W-:-:S07]  /*0840*/  IMAD.MOV R3, RZ, RZ, -R3 ;  /* 0x000000ffff037224 */ /* 0x000fce00078e0a03 */
.L_x_73:
[----:B0-----:R-:W-:-:S06]  /*0850*/  IMAD.WIDE R6, R2, 0x8, R10 ;  /* 0x0000000802067825 */ /* 0x001fcc00078e020a */
[----:B------:R-:W2:Y:S01]  /*0860*/  LDG.E.64 R6, desc[UR6][R6.64] ;  /* 0x0000000606067981 */ /* 0x000ea2000c1e1b00 */
[----:B------:R-:W-:Y:S02]  /*0870*/  VIADD R3, R3, 0x1 ;  /* 0x0000000103037836 */ /* 0x000fe40000000000 */
[----:B------:R-:W-:-:S03]  /*0880*/  VIADD R2, R2, 0x200 ;  /* 0x0000020002027836 */ /* 0x000fc60000000000 */
[----:B------:R-:W-:Y:S01]  /*0890*/  ISETP.NE.AND P0, PT, R3, RZ, PT ;  /* 0x000000ff0300720c */ /* 0x000fe20003f05270 */
[----:B--2--5:R-:W-:-:S12]  /*08a0*/  DADD R4, R6, R4 ;  /* 0x0000000006047229 */ /* 0x024fd80000000004 */
[----:B------:R-:W-:Y:S05]  /*08b0*/  @P0 BRA `(.L_x_73) ;  /* 0xfffffffc00e40947 */ /* 0x000fea000383ffff */
.L_x_65:
[----:B------:R-:W-:Y:S05]  /*08c0*/  BSYNC.RECONVERGENT B1 ;  /* 0x0000000000017941 */ /* 0x000fea0003800200 */
.L_x_64:
[----:B------:R-:W-:-:S04]  /*08d0*/  ISETP.GE.U32.AND P0, PT, R8, 0x200, PT ;  /* 0x000002000800780c */ /* 0x000fc80003f06070 */
[----:B------:R-:W-:-:S13]  /*08e0*/  ISETP.GE.U32.AND.EX P0, PT, R9, RZ, PT, P0 ;  /* 0x000000ff0900720c */ /* 0x000fda0003f06100 */
        /* <DEDUP_REMOVED lines=32> */
[----:B------:R-:W-:Y:S02]  /*0af0*/  ISETP.GT.AND P0, PT, R10, 0xf, PT ;  /* 0x0000000f0a00780c */ /* 0x000fe40003f04270 */
[----:B------:R-:W-:Y:S01]  /*0b00*/  @!P1 LOP3.LUT R8, R4, 0xf8, RZ, 0xc0, !PT ;  /* 0x000000f804089812 */ /* 0x000fe200078ec0ff */
[----:B------:R-:W0:Y:S04]  /*0b10*/  SHFL.DOWN PT, R3, R7, 0x10, 0x1f ;  /* 0x0a001f0007037f89 */ /* 0x000e2800000e0000 */
[----:B------:R-:W-:Y:S01]  /*0b20*/  @!P1 IMAD.IADD R9, R8, 0x1, R9 ;  /* 0x0000000108099824 */ /* 0x000fe200078e0209 */
[----:B0-----:R-:W-:-:S07]  /*0b30*/  DADD R4, R2, R6 ;  /* 0x0000000002047229 */ /* 0x001fce0000000006 */
[----:B------:R0:W-:Y:S01]  /*0b40*/  @!P1 STS.64 [R9+0x10], R4 ;  /* 0x0000100409009388 */ /* 0x0001e20000000a00 */
[----:B------:R-:W-:Y:S01]  /*0b50*/  BAR.SYNC.DEFER_BLOCKING 0x0 ;  /* 0x0000000000007b1d */ /* 0x000fe20000010000 */
[----:B------:R-:W-:Y:S02]  /*0b60*/  ISETP.NE.AND P1, PT, R0, RZ, PT ;  /* 0x000000ff0000720c */ /* 0x000fe40003f25270 */
[----:B------:R-:W-:Y:S02]  /*0b70*/  FSEL R2, R6, R4, P0 ;  /* 0x0000000406027208 */ /* 0x000fe40000000000 */
[----:B------:R-:W-:-:S09]  /*0b80*/  FSEL R3, R7, R5, P0 ;  /* 0x0000000507037208 */ /* 0x000fd20000000000 */
[----:B0-----:R-:W-:Y:S05]  /*0b90*/  @P1 BRA `(.L_x_75) ;  /* 0x00000018008c1947 */ /* 0x001fea0003800000 */
        /* <DEDUP_REMOVED lines=27> */
.L_x_74:
[----:B------:R-:W-:Y:S01]  /*0d50*/  LOP3.LUT R2, R0, 0x3e0, RZ, 0xc0, !PT ;  /* 0x000003e000027812 */ /* 0x000fe200078ec0ff */
[----:B------:R-:W0:Y:S03]  /*0d60*/  S2R R12, SR_LANEID ;  /* 0x00000000000c7919 */ /* 0x000e260000000000 */
[----:B------:R-:W-:Y:S01]  /*0d70*/  LOP3.LUT R7, RZ, R2, RZ, 0x33, !PT ;  /* 0x00000002ff077212 */ /* 0x000fe200078e33ff */
[----:B------:R-:W-:-:S04]  /*0d80*/  VIADD R3, R2, 0x20 ;  /* 0x0000002002037836 */ /* 0x000fc80000000000 */
[----:B------:R-:W-:Y:S01]  /*0d90*/  IMAD.IADD R7, R7, 0x1, R8 ;  /* 0x0000000107077824 */ /* 0x000fe200078e0208 */
[----:B------:R-:W-:-:S04]  /*0da0*/  ISETP.GT.U32.AND P0, PT, R3, R8, PT ;  /* 0x000000080300720c */ /* 0x000fc80003f04070 */
[----:B------:R-:W-:-:S05]  /*0db0*/  SEL R13, R7, 0x1f, P0 ;  /* 0x0000001f070d7807 */ /* 0x000fca0000000000 */
[----:B-----5:R-:W-:Y:S04]  /*0dc0*/  SHFL.DOWN PT, R2, R4, 0x1, R13 ;  /* 0x0820000004027989 */ /* 0x020fe800000e000d */
[----:B------:R-:W1:Y:S01]  /*0dd0*/  SHFL.DOWN PT, R3, R5, 0x1, R13 ;  /* 0x0820000005037989 */ /* 0x000e6200000e000d */
[C---:B0-----:R-:W-:Y:S01]  /*0de0*/  ISETP.GE.AND P0, PT, R12.reuse, R13, PT ;  /* 0x0000000d0c00720c */ /* 0x041fe20003f06270 */
[C---:B------:R-:W-:Y:S01]  /*0df0*/  VIADD R10, R12.reuse, 0x2 ;  /* 0x000000020c0a7836 */ /* 0x040fe20000000000 */
[----:B------:R-:W-:Y:S01]  /*0e00*/  ISETP.NE.AND P1, PT, R12, RZ, PT ;  /* 0x000000ff0c00720c */ /* 0x000fe20003f25270 */
[----:B-1----:R-:W-:-:S10]  /*0e10*/  DADD R2, R2, R4 ;  /* 0x0000000002027229 */ /* 0x002fd40000000004 */
[----:B------:R-:W-:Y:S01]  /*0e20*/  FSEL R6, R2, R4, !P0 ;  /* 0x0000000402067208 */ /* 0x000fe20004000000 */
[----:B------:R-:W-:Y:S01]  /*0e30*/  VIADD R4, R12, 0x4 ;  /* 0x000000040c047836 */ /* 0x000fe20000000000 */
[----:B------:R-:W-:Y:S02]  /*0e40*/  FSEL R7, R3, R5, !P0 ;  /* 0x0000000503077208 */ /* 0x000fe40004000000 */
[----:B------:R-:W-:Y:S01]  /*0e50*/  ISETP.GT.AND P0, PT, R10, R13, PT ;  /* 0x0000000d0a00720c */ /* 0x000fe20003f04270 */
[----:B------:R-:W-:Y:S04]  /*0e60*/  SHFL.DOWN PT, R2, R6, 0x2, R13 ;  /* 0x0840000006027989 */ /* 0x000fe800000e000d */
[----:B------:R-:W0:Y:S02]  /*0e70*/  SHFL.DOWN PT, R3, R7, 0x2, R13 ;  /* 0x0840000007037989 */ /* 0x000e2400000e000d */
[----:B0-----:R-:W-:-:S10]  /*0e80*/  DADD R2, R2, R6 ;  /* 0x0000000002027229 */ /* 0x001fd40000000006 */
[----:B------:R-:W-:Y:S01]  /*0e90*/  FSEL R10, R6, R2, P0 ;  /* 0x00000002060a7208 */ /* 0x000fe20000000000 */
[----:B------:R-:W-:Y:S01]  /*0ea0*/  VIADD R6, R12, 0x8 ;  /* 0x000000080c067836 */ /* 0x000fe20000000000 */
[----:B------:R-:W-:Y:S02]  /*0eb0*/  FSEL R11, R7, R3, P0 ;  /* 0x00000003070b7208 */ /* 0x000fe40000000000 */
[----:B------:R-:W-:Y:S01]  /*0ec0*/  ISETP.GT.AND P0, PT, R4, R13, PT ;  /* 0x0000000d0400720c */ /* 0x000fe20003f04270 */
[----:B------:R-:W-:Y:S04]  /*0ed0*/  SHFL.DOWN PT, R2, R10, 0x4, R13 ;  /* 0x088000000a027989 */ /* 0x000fe800000e000d */
[----:B------:R-:W0:Y:S02]  /*0ee0*/  SHFL.DOWN PT, R3, R11, 0x4, R13 ;  /* 0x088000000b037989 */ /* 0x000e2400000e000d */
[----:B0-----:R-:W-:-:S10]  /*0ef0*/  DADD R2, R2, R10 ;  /* 0x0000000002027229 */ /* 0x001fd4000000000a */
[----:B------:R-:W-:Y:S02]  /*0f00*/  FSEL R4, R10, R2, P0 ;  /* 0x000000020a047208 */ /* 0x000fe40000000000 */
[----:B------:R-:W-:Y:S02]  /*0f10*/  FSEL R5, R11, R3, P0 ;  /* 0x000000030b057208 */ /* 0x000fe40000000000 */
[----:B------:R-:W-:Y:S01]  /*0f20*/  ISETP.GT.AND P0, PT, R6, R13, PT ;  /* 0x0000000d0600720c */ /* 0x000fe20003f04270 */
[----:B------:R-:W-:Y:S01]  /*0f30*/  SHFL.DOWN PT, R2, R4, 0x8, R13 ;  /* 0x0900000004027989 */ /* 0x000fe200000e000d */
[----:B------:R-:W-:-:S03]  /*0f40*/  @!P1 MOV R10, 0x400 ;  /* 0x00000400000a9802 */ /* 0x000fc60000000f00 */
[----:B------:R-:W0:Y:S01]  /*0f50*/  SHFL.DOWN PT, R3, R5, 0x8, R13 ;  /* 0x0900000005037989 */ /* 0x000e2200000e000d */
[----:B------:R-:W1:Y:S01]  /*0f60*/  @!P1 S2R R11, SR_CgaCtaId ;  /* 0x00000000000b9919 */ /* 0x000e620000008800 */
[----:B0-----:R-:W-:-:S10]  /*0f70*/  DADD R2, R2, R4 ;  /* 0x0000000002027229 */ /* 0x001fd40000000004 */
[----:B------:R-:W-:Y:S01]  /*0f80*/  FSEL R6, R4, R2, P0 ;  /* 0x0000000204067208 */ /* 0x000fe20000000000 */
[----:B------:R-:W-:Y:S01]  /*0f90*/  VIADD R4, R12, 0x10 ;  /* 0x000000100c047836 */ /* 0x000fe20000000000 */
[----:B------:R-:W-:Y:S02]  /*0fa0*/  FSEL R7, R5, R3, P0 ;  /* 0x0000000305077208 */ /* 0x000fe40000000000 */
[----:B------:R-:W-:Y:S01]  /*0fb0*/  @!P1 SHF.R.U32.HI R5, RZ, 0x2, R0 ;  /* 0x00000002ff059819 */ /* 0x000fe20000011600 */
[----:B------:R-:W-:Y:S01]  /*0fc0*/  SHFL.DOWN PT, R2, R6, 0x10, R13 ;  /* 0x0a00000006027989 */ /* 0x000fe200000e000d */
[----:B-1----:R-:W-:Y:S02]  /*0fd0*/  @!P1 LEA R10, R11, R10, 0x18 ;  /* 0x0000000a0b0a9211 */ /* 0x002fe400078ec0ff */
[----:B------:R-:W-:Y:S01]  /*0fe0*/  @!P1 LOP3.LUT R5, R5, 0xf8, RZ, 0xc0, !PT ;  /* 0x000000f805059812 */ /* 0x000fe200078ec0ff */
[----:B------:R-:W0:Y:S01]  /*0ff0*/  SHFL.DOWN PT, R3, R7, 0x10, R13 ;  /* 0x0a00000007037989 */ /* 0x000e2200000e000d */
[----:B------:R-:W-:-:S03]  /*1000*/  ISETP.GT.AND P0, PT, R4, R13, PT ;  /* 0x0000000d0400720c */ /* 0x000fc60003f04270 */
[----:B------:R-:W-:Y:S01]  /*1010*/  @!P1 IMAD.IADD R5, R5, 0x1, R10 ;  /* 0x0000000105059824 */ /* 0x000fe200078e020a */
[----:B0-----:R-:W-:-:S10]  /*1020*/  DADD R2, R2, R6 ;  /* 0x0000000002027229 */ /* 0x001fd40000000006 */
[----:B------:R-:W-:Y:S02]  /*1030*/  FSEL R2, R6, R2, P0 ;  /* 0x0000000206027208 */ /* 0x000fe40000000000 */
[----:B------:R-:W-:-:S05]  /*1040*/  FSEL R3, R7, R3, P0 ;  /* 0x0000000307037208 */ /* 0x000fca0000000000 */
[----:B------:R0:W-:Y:S01]  /*1050*/  @!P1 STS.64 [R5+0x10], R2 ;  /* 0x0000100205009388 */ /* 0x0001e20000000a00 */
[----:B------:R-:W-:Y:S01]  /*1060*/  BAR.SYNC.DEFER_BLOCKING 0x0 ;  /* 0x0000000000007b1d */ /* 0x000fe20000010000 */
[----:B------:R-:W-:-:S13]  /*1070*/  ISETP.NE.AND P1, PT, R0, RZ, PT ;  /* 0x000000ff0000720c */ /* 0x000fda0003f25270 */
[----:B0-----:R-:W-:Y:S05]  /*1080*/  @P1 BRA `(.L_x_75) ;  /* 0x0000001400501947 */ /* 0x001fea0003800000 */
[----:B------:R-:W0:Y:S01]  /*1090*/  S2UR UR5, SR_CgaCtaId ;  /* 0x00000000000579c3 */ /* 0x000e220000008800 */
[----:B------:R-:W-:Y:S01]  /*10a0*/  UMOV UR4, 0x400 ;  /* 0x0000040000047882 */ /* 0x000fe20000000000 */
[----:B------:R-:W-:-:S04]  /*10b0*/  ISETP.GT.U32.AND P0, PT, R8, 0x20, PT ;  /* 0x000000200800780c */ /* 0x000fc80003f04070 */
[----:B------:R-:W-:Y:S01]  /*10c0*/  ISETP.GT.U32.AND.EX P0, PT, R9, RZ, PT, P0 ;  /* 0x000000ff0900720c */ /* 0x000fe20003f04100 */
[----:B0-----:R-:W-:-:S09]  /*10d0*/  ULEA UR4, UR5, UR4, 0x18 ;  /* 0x0000000405047291 */ /* 0x001fd2000f8ec0ff */
[----:B------:R-:W0:Y:S04]  /*10e0*/  LDS.64 R4, [UR4+0x18] ;  /* 0x00001804ff047984 */ /* 0x000e280008000a00 */
[----:B------:R-:W1:Y:S01]  /*10f0*/  LDS.128 R12, [UR4+0x20] ;  /* 0x00002004ff0c7984 */ /* 0x000e620008000c00 */
[----:B0-----:R-:W-:-:S10]  /*1100*/  DADD R4, R2, R4 ;  /* 0x0000000002047229 */ /* 0x001fd40000000004 */
[----:B------:R-:W-:Y:S02]  /*1110*/  FSEL R2, R4, R2, P0 ;  /* 0x0000000204027208 */ /* 0x000fe40000000000 */
[----:B------:R-:W-:Y:S02]  /*1120*/  FSEL R3, R5, R3, P0 ;  /* 0x0000000305037208 */ /* 0x000fe40000000000 */
[----:B------:R-:W0:Y:S01]  /*1130*/  LDS.128 R4, [UR4+0x30] ;  /* 0x00003004ff047984 */ /* 0x000e220008000c00 */
[----:B------:R-:W-:-:S03]  /*1140*/  ISETP.GT.U32.AND P0, PT, R8, 0x40, PT ;  /* 0x000000400800780c */ /* 0x000fc60003f04070 */
[----:B-1----:R-:W-:Y:S01]  /*1150*/  DADD R12, R12, R2 ;  /* 0x000000000c0c7229 */ /* 0x002fe20000000002 */
[----:B------:R-:W-:-:S09]  /*1160*/  ISETP.GT.U32.AND.EX P0, PT, R9, RZ, PT, P0 ;  /* 0x000000ff0900720c */ /* 0x000fd20003f04100 */
[----:B------:R-:W-:Y:S02]  /*1170*/  FSEL R2, R12, R2, P0 ;  /* 0x000000020c027208 */ /* 0x000fe40000000000 */
[----:B------:R-:W-:Y:S02]  /*1180*/  FSEL R3, R13, R3, P0 ;  /* 0x000000030d037208 */ /* 0x000fe40000000000 */
[----:B------:R-:W-:-:S04]  /*1190*/  ISETP.GT.U32.AND P0, PT, R8, 0x60, PT ;  /* 0x000000600800780c */ /* 0x000fc80003f04070 */
[----:B------:R-:W-:Y:S01]  /*11a0*/  DADD R14, R2, R14 ;  /* 0x00000000020e7229 */ /* 0x000fe2000000000e */
[----:B------:R-:W-:-:S09]  /*11b0*/  ISETP.GT.U32.AND.EX P0, PT, R9, RZ, PT, P0 ;  /* 0x000000ff0900720c */ /* 0x000fd20003f04100 */
[----:B------:R-:W-:Y:S02]  /*11c0*/  FSEL R2, R14, R2, P0 ;  /* 0x000000020e027208 */ /* 0x000fe40000000000 */
[----:B------:R-:W-:Y:S02]  /*11d0*/  FSEL R3, R15, R3, P0 ;  /* 0x000000030f037208 */ /* 0x000fe40000000000 */
[----:B------:R-:W1:Y:S01]  /*11e0*/  LDS.128 R12, [UR4+0x40] ;  /* 0x00004004ff0c7984 */ /* 0x000e620008000c00 */
[----:B------:R-:W-:-:S03]  /*11f0*/  ISETP.GT.U32.AND P0, PT, R8, 0x80, PT ;  /* 0x000000800800780c */ /* 0x000fc60003f04070 */
[----:B0-----:R-:W-:Y:S01]  /*1200*/  DADD R4, R4, R2 ;  /* 0x0000000004047229 */ /* 0x001fe20000000002 */
        /* <DEDUP_REMOVED lines=52> */
[----:B------:R-:W-:-:S04]  /*1550*/  ISETP.GT.U32.AND P0, PT, R8, 0x1c0, PT ;  /* 0x000001c00800780c */ /* 0x000fc80003f04070 */
        /* <DEDUP_REMOVED lines=8> */
[----:B------:R-:W-:Y:S01]  /*15e0*/  FSEL R3, R15, R3, P0 ;  /* 0x000000030f037208 */ /* 0x000fe20000000000 */
[----:B------:R-:W-:Y:S06]  /*15f0*/  BRA `(.L_x_75) ;  /* 0x0000000c00f47947 */ /* 0x000fec0003800000 */
.L_x_61:
[----:B------:R-:W0:Y:S01]  /*1600*/  S2R R0, SR_TID.X ;  /* 0x0000000000007919 */ /* 0x000e220000002100 */
[----:B------:R-:W0:Y:S02]  /*1610*/  LDC.64 R4, c[0x0][0x380] ;  /* 0x0000e000ff047b82 */ /* 0x000e240000000a00 */
[----:B0-----:R-:W-:-:S05]  /*1620*/  IMAD.WIDE.U32 R4, R0, 0x8, R4 ;  /* 0x0000000800047825 */ /* 0x001fca00078e0004 */
[----:B------:R-:W2:Y:S04]  /*1630*/  LDG.E.64 R2, desc[UR6][R4.64] ;  /* 0x0000000604027981 */ /* 0x000ea8000c1e1b00 */
[----:B------:R-:W2:Y:S04]  /*1640*/  LDG.E.64 R6, desc[UR6][R4.64+0x1000] ;  /* 0x0010000604067981 */ /* 0x000ea8000c1e1b00 */
[----:B------:R-:W3:Y:S04]  /*1650*/  LDG.E.64 R10, desc[UR6][R4.64+0x2000] ;  /* 0x00200006040a7981 */ /* 0x000ee8000c1e1b00 */
[----:B------:R-:W4:Y:S04]  /*1660*/  LDG.E.64 R12, desc[UR6][R4.64+0x3000] ;  /* 0x00300006040c7981 */ /* 0x000f28000c1e1b00 */
[----:B------:R-:W5:Y:S04]  /*1670*/  LDG.E.64 R14, desc[UR6][R4.64+0x4000] ;  /* 0x00400006040e7981 */ /* 0x000f68000c1e1b00 */
[----:B------:R-:W5:Y:S04]  /*1680*/  LDG.E.64 R16, desc[UR6][R4.64+0x5000] ;  /* 0x0050000604107981 */ /* 0x000f68000c1e1b00 */
[----:B------:R-:W5:Y:S01]  /*1690*/  LDG.E.64 R18, desc[UR6][R4.64+0x6000] ;  /* 0x0060000604127981 */ /* 0x000f62000c1e1b00 */
[----:B--2---:R-:W-:-:S08]  /*16a0*/  DADD R2, R2, R6 ;  /* 0x0000000002027229 */ /* 0x004fd00000000006 */
[----:B---3--:R-:W-:-:S08]  /*16b0*/  DADD R2, R10, R2 ;  /* 0x000000000a027229 */ /* 0x008fd00000000002 */
[----:B----4-:R-:W-:Y:S01]  /*16c0*/  DADD R2, R12, R2 ;  /* 0x000000000c027229 */ /* 0x010fe20000000002 */
[----:B------:R-:W-:-:S04]  /*16d0*/  IADD3 R12, P1, PT, R8, -0xe00, RZ ;  /* 0xfffff200080c7810 */ /* 0x000fc80007f3e0ff */
[----:B------:R-:W-:Y:S02]  /*16e0*/  ISETP.GE.U32.AND P0, PT, R12, 0xe00, PT ;  /* 0x00000e000c00780c */ /* 0x000fe40003f06070 */
[----:B------:R-:W-:Y:S01]  /*16f0*/  IADD3.X R13, PT, PT, R9, -0x1, RZ, P1, !PT ;  /* 0xffffffff090d7810 */ /* 0x000fe20000ffe4ff */
[----:B-----5:R-:W-:-:S03]  /*1700*/  DADD R2, R14, R2 ;  /* 0x000000000e027229 */ /* 0x020fc60000000002 */
[----:B------:R-:W-:-:S05]  /*1710*/  ISETP.GE.U32.AND.EX P0, PT, R13, RZ, PT, P0 ;  /* 0x000000ff0d00720c */ /* 0x000fca0003f06100 */
[----:B------:R-:W-:-:S08]  /*1720*/  DADD R2, R16, R2 ;  /* 0x0000000010027229 */ /* 0x000fd00000000002 */
[----:B------:R-:W-:Y:S01]  /*1730*/  DADD R6, R18, R2 ;  /* 0x0000000012067229 */ /* 0x000fe20000000002 */
[----:B------:R-:W-:Y:S02]  /*1740*/  IMAD.MOV.U32 R3, RZ, RZ, 0xe00 ;  /* 0x00000e00ff037424 */ /* 0x000fe400078e00ff */
[----:B------:R-:W-:Y:S01]  /*1750*/  IMAD.MOV.U32 R2, RZ, RZ, RZ ;  /* 0x000000ffff027224 */ /* 0x000fe200078e00ff */
[----:B------:R-:W-:Y:S07]  /*1760*/  @!P0 BRA `(.L_x_76) ;  /* 0x0000000000748947 */ /* 0x000fee0003800000 */
[----:B------:R-:W0:Y:S01]  /*1770*/  LDC.64 R8, c[0x0][0x390] ;  /* 0x0000e400ff087b82 */ /* 0x000e220000000a00 */
[----:B------:R-:W-:Y:S02]  /*1780*/  IMAD.MOV.U32 R3, RZ, RZ, 0xe00 ;  /* 0x00000e00ff037424 */ /* 0x000fe400078e00ff */
[----:B------:R-:W-:-:S07]  /*1790*/  IMAD.MOV.U32 R2, RZ, RZ, RZ ;  /* 0x000000ffff027224 */ /* 0x000fce00078e00ff */
.L_x_78:
[----:B------:R-:W-:-:S04]  /*17a0*/  LEA R16, P0, R3, R4, 0x3 ;  /* 0x0000000403107211 */ /* 0x000fc800078018ff */
[----:B------:R-:W-:-:S05]  /*17b0*/  LEA.HI.X R17, R3, R5, R2, 0x3, P0 ;  /* 0x0000000503117211 */ /* 0x000fca00000f1c02 */
[----:B------:R-:W2:Y:S04]  /*17c0*/  LDG.E.64 R18, desc[UR6][R16.64] ;  /* 0x0000000610127981 */ /* 0x000ea8000c1e1b00 */
[----:B------:R-:W3:Y:S04]  /*17d0*/  LDG.E.64 R20, desc[UR6][R16.64+0x1000] ;  /* 0x0010000610147981 */ /* 0x000ee8000c1e1b00 */
[----:B------:R-:W4:Y:S04]  /*17e0*/  LDG.E.64 R22, desc[UR6][R16.64+0x2000] ;  /* 0x0020000610167981 */ /* 0x000f28000c1e1b00 */
[----:B------:R-:W5:Y:S04]  /*17f0*/  LDG.E.64 R24, desc[UR6][R16.64+0x3000] ;  /* 0x0030000610187981 */ /* 0x000f68000c1e1b00 */
[----:B------:R-:W5:Y:S04]  /*1800*/  LDG.E.64 R26, desc[UR6][R16.64+0x4000] ;  /* 0x00400006101a7981 */ /* 0x000f68000c1e1b00 */
[----:B------:R-:W5:Y:S04]  /*1810*/  LDG.E.64 R10, desc[UR6][R16.64+0x5000] ;  /* 0x00500006100a7981 */ /* 0x000f68000c1e1b00 */
[----:B------:R-:W5:Y:S01]  /*1820*/  LDG.E.64 R14, desc[UR6][R16.64+0x6000] ;  /* 0x00600006100e7981 */ /* 0x000f62000c1e1b00 */
[----:B--2---:R-:W-:Y:S01]  /*1830*/  DADD R18, R18, R6 ;  /* 0x0000000012127229 */ /* 0x004fe20000000006 */
[----:B0-----:R-:W-:-:S04]  /*1840*/  IADD3 R6, P1, PT, -R3, R8, RZ ;  /* 0x0000000803067210 */ /* 0x001fc80007f3e1ff */
[----:B------:R-:W-:Y:S01]  /*1850*/  ISETP.GE.U32.AND P0, PT, R6, 0xe00, PT ;  /* 0x00000e000600780c */ /* 0x000fe20003f06070 */
[----:B------:R-:W-:Y:S02]  /*1860*/  IMAD.X R6, R9, 0x1, ~R2, P1 ;  /* 0x0000000109067824 */ /* 0x000fe400008e0e02 */
[----:B---3--:R-:W-:-:S03]  /*1870*/  DADD R18, R20, R18 ;  /* 0x0000000014127229 */ /* 0x008fc60000000012 */
[----:B------:R-:W-:-:S05]  /*1880*/  ISETP.GE.U32.AND.EX P0, PT, R6, RZ, PT, P0 ;  /* 0x000000ff0600720c */ /* 0x000fca0003f06100 */
[----:B----4-:R-:W-:-:S08]  /*1890*/  DADD R18, R22, R18 ;  /* 0x0000000016127229 */ /* 0x010fd00000000012 */
[----:B-----5:R-:W-:-:S08]  /*18a0*/  DADD R18, R24, R18 ;  /* 0x0000000018127229 */ /* 0x020fd00000000012 */
[----:B------:R-:W-:-:S08]  /*18b0*/  DADD R18, R26, R18 ;  /* 0x000000001a127229 */ /* 0x000fd00000000012 */
[----:B------:R-:W-:-:S08]  /*18c0*/  DADD R10, R10, R18 ;  /* 0x000000000a0a7229 */ /* 0x000fd00000000012 */
[----:B------:R-:W-:Y:S01]  /*18d0*/  DADD R6, R14, R10 ;  /* 0x000000000e067229 */ /* 0x000fe2000000000a */
[----:B------:R-:W-:Y:S10]  /*18e0*/  @!P0 BRA `(.L_x_77) ;  /* 0x0000000800208947 */ /* 0x000ff40003800000 */
[----:B------:R-:W-:-:S05]  /*18f0*/  IADD3 R3, P0, PT, R3, 0xe00, RZ ;  /* 0x00000e0003037810 */ /* 0x000fca0007f1e0ff */
[----:B------:R-:W-:Y:S01]  /*1900*/  IMAD.X R2, RZ, RZ, R2, P0 ;  /* 0x000000ffff027224 */ /* 0x000fe200000e0602 */
[----:B------:R-:W-:-:S04]  /*1910*/  ISETP.GT.U32.AND P0, PT, R3, R12, PT ;  /* 0x0000000c0300720c */ /* 0x000fc80003f04070 */
[----:B------:R-:W-:-:S13]  /*1920*/  ISETP.GT.U32.AND.EX P0, PT, R2, R13, PT, P0 ;  /* 0x0000000d0200720c */ /* 0x000fda0003f04100 */
[----:B------:R-:W-:Y:S05]  /*1930*/  @!P0 BRA `(.L_x_78) ;  /* 0xfffffffc00988947 */ /* 0x000fea000383ffff */
.L_x_76:
[----:B------:R-:W-:Y:S01]  /*1940*/  IMAD.IADD R5, R8, 0x1, -R3 ;  /* 0x0000000108057824 */ /* 0x000fe200078e0a03 */
[----:B------:R-:W-:Y:S01]  /*1950*/  ISETP.GE.U32.AND P1, PT, R3, R8, PT ;  /* 0x000000080300720c */ /* 0x000fe20003f26070 */
[----:B------:R-:W-:Y:S03]  /*1960*/  BSSY.RECONVERGENT B1, `(.L_x_77) ;  /* 0x0000080000017945 */ /* 0x000fe60003800200 */
[----:B------:R-:W-:-:S04]  /*1970*/  ISETP.GE.AND P0, PT, R0, R5, PT ;  /* 0x000000050000720c */ /* 0x000fc80003f06270 */
[----:B------:R-:W-:-:S13]  /*1980*/  ISETP.GE.U32.OR.EX P0, PT, R2, R9, P0, P1 ;  /* 0x000000090200720c */ /* 0x000fda0000706510 */
[----:B------:R-:W-:Y:S05]  /*1990*/  @P0 BRA `(.L_x_79) ;  /* 0x0000000400f00947 */ /* 0x000fea0003800000 */
[----:B------:R-:W-:Y:S01]  /*19a0*/  LOP3.LUT R4, RZ, R0, RZ, 0x33, !PT ;  /* 0x00000000ff047212 */ /* 0x000fe200078e33ff */
[----:B------:R-:W-:Y:S01]  /*19b0*/  BSSY.RECONVERGENT B2, `(.L_x_80) ;  /* 0x0000038000027945 */ /* 0x000fe20003800200 */
[----:B------:R-:W-:Y:S02]  /*19c0*/  IMAD.MOV.U32 R42, RZ, RZ, R0 ;  /* 0x000000ffff2a7224 */ /* 0x000fe400078e0000 */
[----:B------:R-:W-:-:S04]  /*19d0*/  IADD3 R8, PT, PT, -R3, R8, R4 ;  /* 0x0000000803087210 */ /* 0x000fc80007ffe104 */
[C---:B------:R-:W-:Y:S02]  /*19e0*/  ISETP.GE.U32.AND P1, PT, R8.reuse, 0x1e00, PT ;  /* 0x00001e000800780c */ /* 0x040fe40003f26070 */
[----:B------:R-:W-:-:S04]  /*19f0*/  LEA.HI R4, R8, 0x1, RZ, 0x17 ;  /* 0x0000000108047811 */ /* 0x000fc800078fb8ff */
[----:B------:R-:W-:-:S04]  /*1a00*/  LOP3.LUT R5, R4, 0xf, RZ, 0xc0, !PT ;  /* 0x0000000f04057812 */ /* 0x000fc800078ec0ff */
[----:B------:R-:W-:-:S03]  /*1a10*/  ISETP.NE.AND P0, PT, R5, RZ, PT ;  /* 0x000000ff0500720c */ /* 0x000fc60003f05270 */
[----:B------:R-:W-:Y:S10]  /*1a20*/  @!P1 BRA `(.L_x_81) ;  /* 0x0000000000c09947 */ /* 0x000ff40003800000 */
[----:B------:R-:W0:Y:S01]  /*1a30*/  LDCU.64 UR4, c[0x0][0x380] ;  /* 0x00007000ff0477ac */ /* 0x000e220008000a00 */
[----:B------:R-:W-:Y:S01]  /*1a40*/  IADD3 R9, P2, PT, R0, R3, RZ ;  /* 0x0000000300097210 */ /* 0x000fe20007f5e0ff */
[----:B------:R-:W-:Y:S01]  /*1a50*/  IMAD.MOV.U32 R42, RZ, RZ, R0 ;  /* 0x000000ffff2a7224 */ /* 0x000fe200078e0000 */
[----:B------:R-:W-:-:S03]  /*1a60*/  LOP3.LUT R43, R4, 0xfffff0, RZ, 0xc0, !PT ;  /* 0x00fffff0042b7812 */ /* 0x000fc600078ec0ff */
[----:B------:R-:W-:Y:S02]  /*1a70*/  IMAD.X R10, RZ, RZ, R2, P2 ;  /* 0x000000ffff0a7224 */ /* 0x000fe400010e0602 */
[----:B------:R-:W-:Y:S01]  /*1a80*/  IMAD.MOV R43, RZ, RZ, -R43 ;  /* 0x000000ffff2b7224 */ /* 0x000fe200078e0a2b */
[----:B0-----:R-:W-:-:S04]  /*1a90*/  LEA R8, P1, R9, UR4, 0x3 ;  /* 0x0000000409087c11 */ /* 0x001fc8000f8218ff */
[----:B------:R-:W-:Y:S02]  /*1aa0*/  IADD3 R8, P2, PT, R8, 0x8000, RZ ;  /* 0x0000800008087810 */ /* 0x000fe40007f5e0ff */
[----:B------:R-:W-:-:S05]  /*1ab0*/  LEA.HI.X R9, R9, UR5, R10, 0x3, P1 ;  /* 0x0000000509097c11 */ /* 0x000fca00088f1c0a */
[----:B------:R-:W-:-:S07]  /*1ac0*/  IMAD.X R9, RZ, RZ, R9, P2 ;  /* 0x000000ffff097224 */ /* 0x000fce00010e0609 */
.L_x_82:
[----:B------:R-:W2:Y:S04]  /*1ad0*/  LDG.E.64 R10, desc[UR6][R8.64+-0x8000] ;  /* 0xff800006080a7981 */ /* 0x000ea8000c1e1b00 */
[----:B------:R-:W3:Y:S04]  /*1ae0*/  LDG.E.64 R12, desc[UR6][R8.64+-0x7000] ;  /* 0xff900006080c7981 */ /* 0x000ee8000c1e1b00 */
[----:B------:R-:W4:Y:S04]  /*1af0*/  LDG.E.64 R14, desc[UR6][R8.64+-0x6000] ;  /* 0xffa00006080e7981 */ /* 0x000f28000c1e1b00 */
[----:B------:R-:W5:Y:S04]  /*1b00*/  LDG.E.64 R16, desc[UR6][R8.64+-0x5000] ;  /* 0xffb0000608107981 */ /* 0x000f68000c1e1b00 */
        /* <DEDUP_REMOVED lines=11> */
[----:B------:R0:W5:Y:S01]  /*1bc0*/  LDG.E.64 R40, desc[UR6][R8.64+0x7000] ;  /* 0x0070000608287981 */ /* 0x000162000c1e1b00 */
[----:B------:R-:W-:-:S02]  /*1bd0*/  VIADD R43, R43, 0x10 ;  /* 0x000000102b2b7836 */ /* 0x000fc40000000000 */
        /* <DEDUP_REMOVED lines=21> */
.L_x_81:
[----:B------:R-:W-:Y:S05]  /*1d30*/  BSYNC.RECONVERGENT B2 ;  /* 0x0000000000027941 */ /* 0x000fea0003800200 */
.L_x_80:
[----:B------:R-:W-:Y:S05]  /*1d40*/  @!P0 BRA `(.L_x_79) ;  /* 0x0000000400048947 */ /* 0x000fea0003800000 */
[----:B------:R-:W-:Y:S01]  /*1d50*/  ISETP.GE.U32.AND P1, PT, R5, 0x8, PT ;  /* 0x000000080500780c */ /* 0x000fe20003f26070 */
[----:B------:R-:W-:Y:S01]  /*1d60*/  BSSY.RECONVERGENT B2, `(.L_x_83) ;  /* 0x000001a000027945 */ /* 0x000fe20003800200 */
[----:B------:R-:W-:-:S04]  /*1d70*/  LOP3.LUT R26, R4, 0x7, RZ, 0xc0, !PT ;  /* 0x00000007041a7812 */ /* 0x000fc800078ec0ff */
[----:B------:R-:W-:-:S07]  /*1d80*/  ISETP.NE.AND P0, PT, R26, RZ, PT ;  /* 0x000000ff1a00720c */ /* 0x000fce0003f05270 */
[----:B------:R-:W-:Y:S06]  /*1d90*/  @!P1 BRA `(.L_x_84) ;  /* 0x0000000000589947 */ /* 0x000fec0003800000 */
[----:B------:R-:W0:Y:S01]  /*1da0*/  LDCU.64 UR4, c[0x0][0x380] ;  /* 0x00007000ff0477ac */ /* 0x000e220008000a00 */
[----:B------:R-:W-:-:S05]  /*1db0*/  IADD3 R5, P1, PT, R42, R3, RZ ;  /* 0x000000032a057210 */ /* 0x000fca0007f3e0ff */
[----:B------:R-:W-:Y:S01]  /*1dc0*/  IMAD.X R10, RZ, RZ, R2, P1 ;  /* 0x000000ffff0a7224 */ /* 0x000fe200008e0602 */
[----:B0-----:R-:W-:-:S04]  /*1dd0*/  LEA R8, P1, R5, UR4, 0x3 ;  /* 0x0000000405087c11 */ /* 0x001fc8000f8218ff */
        /* <DEDUP_REMOVED lines=18> */
.L_x_84:
[----:B------:R-:W-:Y:S05]  /*1f00*/  BSYNC.RECONVERGENT B2 ;  /* 0x0000000000027941 */ /* 0x000fea0003800200 */
.L_x_83:
        /* <DEDUP_REMOVED lines=20> */
.L_x_86:
[----:B------:R-:W-:Y:S05]  /*2050*/  BSYNC.RECONVERGENT B2 ;  /* 0x0000000000027941 */ /* 0x000fea0003800200 */
.L_x_85:
[----:B------:R-:W-:Y:S05]  /*2060*/  @!P0 BRA `(.L_x_79) ;  /* 0x00000000003c8947 */ /* 0x000fea0003800000 */
[----:B------:R-:W0:Y:S01]  /*2070*/  LDCU.64 UR4, c[0x0][0x380] ;  /* 0x00007000ff0477ac */ /* 0x000e220008000a00 */
[----:B------:R-:W-:Y:S01]  /*2080*/  IADD3 R3, P0, PT, R42, R3, RZ ;  /* 0x000000032a037210 */ /* 0x000fe20007f1e0ff */
[----:B------:R-:W-:-:S04]  /*2090*/  IMAD.MOV R4, RZ, RZ, -R16 ;  /* 0x000000ffff047224 */ /* 0x000fc800078e0a10 */
[----:B------:R-:W-:Y:S01]  /*20a0*/  IMAD.X R2, RZ, RZ, R2, P0 ;  /* 0x000000ffff027224 */ /* 0x000fe200000e0602 */
[----:B0-----:R-:W-:-:S04]  /*20b0*/  LEA R5, P1, R3, UR4, 0x3 ;  /* 0x0000000403057c11 */ /* 0x001fc8000f8218ff */
[----:B------:R-:W-:-:S09]  /*20c0*/  LEA.HI.X R8, R3, UR5, R2, 0x3, P1 ;  /* 0x0000000503087c11 */ /* 0x000fd200088f1c02 */
.L_x_87:
        /* <DEDUP_REMOVED lines=9> */
.L_x_79:
[----:B------:R-:W-:Y:S05]  /*2160*/  BSYNC.RECONVERGENT B1 ;  /* 0x0000000000017941 */ /* 0x000fea0003800200 */
.L_x_77:
        /* <DEDUP_REMOVED lines=40> */
[----:B------:R-:W-:-:S03]  /*23f0*/  FSEL R5, R5, R3, P0 ;  /* 0x0000000305057208 */ /* 0x000fc60000000000 */
[----:B0-----:R-:W-:Y:S02]  /*2400*/  IMAD.MOV.U32 R2, RZ, RZ, R0 ;  /* 0x000000ffff027224 */ /* 0x001fe400078e0000 */
[----:B------:R-:W-:-:S04]  /*2410*/  IMAD.MOV.U32 R3, RZ, RZ, R5 ;  /* 0x000000ffff037224 */ /* 0x000fc800078e0005 */
[----:B------:R-:W-:Y:S05]  /*2420*/  @P1 BRA `(.L_x_75) ;  /* 0x0000000000681947 */ /* 0x000fea0003800000 */
        /* <DEDUP_REMOVED lines=26> */
.L_x_75:
[----:B------:R-:W-:Y:S05]  /*25d0*/  BSYNC.RECONVERGENT B0 ;  /* 0x0000000000007941 */ /* 0x000fea0003800200 */
.L_x_60:
[----:B------:R-:W-:Y:S05]  /*25e0*/  @P1 EXIT ;  /* 0x000000000000194d */ /* 0x000fea0003800000 */
[----:B------:R-:W0:Y:S01]  /*25f0*/  LDCU.64 UR4, c[0x0][0x3a0] ;  /* 0x00007400ff0477ac */ /* 0x000e220008000a00 */
[----:B------:R-:W1:Y:S01]  /*2600*/  LDC.64 R4, c[0x0][0x388] ;  /* 0x0000e200ff047b82 */ /* 0x000e620000000a00 */
[----:B0-----:R-:W-:-:S07]  /*2610*/  DADD R2, R2, UR4 ;  /* 0x0000000402027e29 */ /* 0x001fce0008000000 */
[----:B-1----:R-:W-:Y:S01]  /*2620*/  STG.E.64 desc[UR6][R4.64], R2 ;  /* 0x0000000204007986 */ /* 0x002fe2000c101b06 */
[----:B------:R-:W-:Y:S05]  /*2630*/  EXIT ;  /* 0x000000000000794d */ /* 0x000fea0003800000 */
.L_x_88:
        /* <DEDUP_REMOVED lines=12> */
.L_x_222:


//--------------------- .text._ZN3cub18CUB_300001_SM_10006detail6reduce28DeviceReduceSingleTileKernelINS2_10policy_hubIdjN4cuda3std3__44plusIdEEE10Policy1000EPdSC_iS9_ddNS7_10__identityEEEvT0_T1_T2_T3_T4_T6_ --------------------------
	.section	.text._ZN3cub18CUB_300001_SM_10006detail6reduce28DeviceReduceSingleTileKernelINS2_10policy_hubIdjN4cuda3std3__44plusIdEEE10Policy1000EPdSC_iS9_ddNS7_10__identityEEEvT0_T1_T2_T3_T4_T6_,"ax",@progbits
	.align	128
        .global         _ZN3cub18CUB_300001_SM_10006detail6reduce28DeviceReduceSingleTileKernelINS2_10policy_hubIdjN4cuda3std3__44plusIdEEE10Policy1000EPdSC_iS9_ddNS7_10__identityEEEvT0_T1_T2_T3_T4_T6_
        .type           _ZN3cub18CUB_300001_SM_10006detail6reduce28DeviceReduceSingleTileKernelINS2_10policy_hubIdjN4cuda3std3__44plusIdEEE10Policy1000EPdSC_iS9_ddNS7_10__identityEEEvT0_T1_T2_T3_T4_T6_,@function
        .size           _ZN3cub18CUB_300001_SM_10006detail6reduce28DeviceReduceSingleTileKernelINS2_10policy_hubIdjN4cuda3std3__44plusIdEEE10Policy1000EPdSC_iS9_ddNS7_10__identityEEEvT0_T1_T2_T3_T4_T6_,(.L_x_223 - _ZN3cub18CUB_300001_SM_10006detail6reduce28DeviceReduceSingleTileKernelINS2_10policy_hubIdjN4cuda3std3__44plusIdEEE10Policy1000EPdSC_iS9_ddNS7_10__identityEEEvT0_T1_T2_T3_T4_T6_)
        .other          _ZN3cub18CUB_300001_SM_10006detail6reduce28DeviceReduceSingleTileKernelINS2_10policy_hubIdjN4cuda3std3__44plusIdEEE10Policy1000EPdSC_iS9_ddNS7_10__identityEEEvT0_T1_T2_T3_T4_T6_,@"STO_CUDA_ENTRY STV_DEFAULT"
_ZN3cub18CUB_300001_SM_10006detail6reduce28DeviceReduceSingleTileKernelINS2_10policy_hubIdjN4cuda3std3__44plusIdEEE10Policy1000EPdSC_iS9_ddNS7_10__identityEEEvT0_T1_T2_T3_T4_T6_:
.text._ZN3cub18CUB_300001_SM_10006detail6reduce28DeviceReduceSingleTileKernelINS2_10policy_hubIdjN4cuda3std3__44plusIdEEE10Policy1000EPdSC_iS9_ddNS7_10__identityEEEvT0_T1_T2_T3_T4_T6_:
        /* <DEDUP_REMOVED lines=13> */
.L_x_89:
        /* <DEDUP_REMOVED lines=13> */
.L_x_93:
[----:B------:R-:W-:Y:S05]  /*01a0*/  BSYNC.RECONVERGENT B1 ;  /* 0x0000000000017941 */ /* 0x000fea0003800200 */
.L_x_92:
[----:B------:R-:W-:Y:S01]  /*01b0*/  ISETP.GE.AND P0, PT, R5, R4, PT ;  /* 0x000000040500720c */ /* 0x000fe20003f06270 */
[----:B------:R-:W-:-:S12]  /*01c0*/  BSSY.RECONVERGENT B1, `(.L_x_94) ;  /* 0x0000078000017945 */ /* 0x000fd80003800200 */
[----:B------:R-:W-:Y:S05]  /*01d0*/  @P0 BRA `(.L_x_95) ;  /* 0x0000000400d80947 */ /* 0x000fea0003800000 */
[----:B------:R-:W-:Y:S01]  /*01e0*/  LOP3.LUT R9, RZ, R5, RZ, 0x33, !PT ;  /* 0x00000005ff097212 */ /* 0x000fe200078e33ff */
[----:B------:R-:W-:Y:S04]  /*01f0*/  BSSY.RECONVERGENT B2, `(.L_x_96) ;  /* 0x0000019000027945 */ /* 0x000fe80003800200 */
[----:B------:R-:W-:-:S04]  /*0200*/  IMAD.IADD R9, R9, 0x1, R4 ;  /* 0x0000000109097824 */ /* 0x000fc800078e0204 */
[C---:B------:R-:W-:Y:S01]  /*0210*/  IMAD.HI.U32 R0, R9.reuse, -0x33333333, RZ ;  /* 0xcccccccd09007827 */ /* 0x040fe200078e00ff */
[----:B------:R-:W-:-:S04]  /*0220*/  ISETP.GE.U32.AND P0, PT, R9, 0x780, PT ;  /* 0x000007800900780c */ /* 0x000fc80003f06070 */
[----:B------:R-:W-:-:S04]  /*0230*/  SHF.R.U32.HI R0, RZ, 0x9, R0 ;  /* 0x00000009ff007819 */ /* 0x000fc80000011600 */
[----:B------:R-:W-:-:S04]  /*0240*/  LOP3.LUT R2, R0, 0x3, RZ, 0xc0, !PT ;  /* 0x0000000300027812 */ /* 0x000fc800078ec0ff */
[----:B------:R-:W-:-:S13]  /*0250*/  ISETP.NE.AND P1, PT, R2, 0x3, PT ;  /* 0x000000030200780c */ /* 0x000fda0003f25270 */
[----:B------:R-:W-:Y:S05]  /*0260*/  @!P1 BRA `(.L_x_97) ;  /* 0x0000000000449947 */ /* 0x000fea0003800000 */
[----:B------:R-:W0:Y:S01]  /*0270*/  LDC.64 R8, c[0x0][0x380] ;  /* 0x0000e000ff087b82 */ /* 0x000e220000000a00 */
[----:B------:R-:W-:-:S05]  /*0280*/  VIADD R0, R0, 0x1 ;  /* 0x0000000100007836 */ /* 0x000fca0000000000 */
[----:B------:R-:W-:-:S05]  /*0290*/  LOP3.LUT R0, R0, 0x3, RZ, 0xc0, !PT ;  /* 0x0000000300007812 */ /* 0x000fca00078ec0ff */
[----:B------:R-:W-:Y:S02]  /*02a0*/  IMAD.MOV R0, RZ, RZ, -R0 ;  /* 0x000000ffff007224 */ /* 0x000fe400078e0a00 */
[----:B0-----:R-:W-:-:S04]  /*02b0*/  IMAD.WIDE.U32 R8, R5, 0x8, R8 ;  /* 0x0000000805087825 */ /* 0x001fc800078e0008 */
[----:B------:R-:W-:Y:S02]  /*02c0*/  IMAD.MOV.U32 R2, RZ, RZ, R8 ;  /* 0x000000ffff027224 */ /* 0x000fe400078e0008 */
[----:B------:R-:W-:-:S07]  /*02d0*/  IMAD.MOV.U32 R11, RZ, RZ, R9 ;  /* 0x000000ffff0b7224 */ /* 0x000fce00078e0009 */
.L_x_98:
        /* <DEDUP_REMOVED lines=10> */
.L_x_97:
[----:B------:R-:W-:Y:S05]  /*0380*/  BSYNC.RECONVERGENT B2 ;  /* 0x0000000000027941 */ /* 0x000fea0003800200 */
.L_x_96:
        /* <DEDUP_REMOVED lines=8> */
.L_x_101:
        /* <DEDUP_REMOVED lines=43> */
.L_x_100:
[----:B------:R-:W-:Y:S05]  /*06c0*/  BSYNC.RECONVERGENT B2 ;  /* 0x0000000000027941 */ /* 0x000fea0003800200 */
.L_x_99:
        /* <DEDUP_REMOVED lines=26> */
.L_x_103:
[----:B------:R-:W-:Y:S05]  /*0870*/  BSYNC.RECONVERGENT B2 ;  /* 0x0000000000027941 */ /* 0x000fea0003800200 */
.L_x_102:
        /* <DEDUP_REMOVED lines=12> */
.L_x_95:
[----:B------:R-:W-:Y:S05]  /*0940*/  BSYNC.RECONVERGENT B1 ;  /* 0x0000000000017941 */ /* 0x000fea0003800200 */
.L_x_94:
        /* <DEDUP_REMOVED lines=47> */
[----:B------:R-:W0:Y:S04]  /*0c40*/  LDS.128 R8, [UR4+0x20] ;  /* 0x00002004ff087984 */ /* 0x000e280008000c00 */
[----:B------:R-:W1:Y:S04]  /*0c50*/  LDS.128 R16, [UR4+0x30] ;  /* 0x00003004ff107984 */ /* 0x000e680008000c00 */
[----:B--2---:R-:W2:Y:S01]  /*0c60*/  LDS.128 R4, [UR4+0x40] ;  /* 0x00004004ff047984 */ /* 0x004ea20008000c00 */
[----:B0-----:R-:W-:-:S03]  /*0c70*/  DADD R8, R12, R8 ;  /* 0x000000000c087229 */ /* 0x001fc60000000008 */
[----:B------:R-:W-:Y:S05]  /*0c80*/  LDS.128 R12, [UR4+0x60] ;  /* 0x00006004ff0c7984 */ /* 0x000fea0008000c00 */
[----:B------:R-:W-:Y:S02]  /*0c90*/  DADD R2, R8, R10 ;  /* 0x0000000008027229 */ /* 0x000fe4000000000a */
[----:B------:R-:W0:Y:S06]  /*0ca0*/  LDS.128 R8, [UR4+0x50] ;  /* 0x00005004ff087984 */ /* 0x000e2c0008000c00 */
[----:B-1----:R-:W-:-:S08]  /*0cb0*/  DADD R2, R2, R16 ;  /* 0x0000000002027229 */ /* 0x002fd00000000010 */
[----:B------:R-:W-:-:S08]  /*0cc0*/  DADD R2, R2, R18 ;  /* 0x0000000002027229 */ /* 0x000fd00000000012 */
[----:B--2---:R-:W-:-:S08]  /*0cd0*/  DADD R2, R2, R4 ;  /* 0x0000000002027229 */ /* 0x004fd00000000004 */
[----:B------:R-:W-:Y:S01]  /*0ce0*/  DADD R2, R2, R6 ;  /* 0x0000000002027229 */ /* 0x000fe20000000006 */
[----:B------:R-:W1:Y:S07]  /*0cf0*/  LDS.128 R4, [UR4+0x70] ;  /* 0x00007004ff047984 */ /* 0x000e6e0008000c00 */
[----:B0-----:R-:W-:-:S08]  /*0d00*/  DADD R2, R2, R8 ;  /* 0x0000000002027229 */ /* 0x001fd00000000008 */
[----:B------:R-:W-:Y:S01]  /*0d10*/  DADD R2, R2, R10 ;  /* 0x0000000002027229 */ /* 0x000fe2000000000a */
[----:B------:R-:W0:Y:S07]  /*0d20*/  LDS.128 R8, [UR4+0x80] ;  /* 0x00008004ff087984 */ /* 0x000e2e0008000c00 */
[----:B------:R-:W-:-:S08]  /*0d30*/  DADD R2, R2, R12 ;  /* 0x0000000002027229 */ /* 0x000fd0000000000c */
[----:B------:R-:W-:Y:S01]  /*0d40*/  DADD R2, R2, R14 ;  /* 0x0000000002027229 */ /* 0x000fe2000000000e */
[----:B------:R-:W2:Y:S07]  /*0d50*/  LDS.128 R12, [UR4+0x90] ;  /* 0x00009004ff0c7984 */ /* 0x000eae0008000c00 */
[----:B-1----:R-:W-:-:S08]  /*0d60*/  DADD R2, R2, R4 ;  /* 0x0000000002027229 */ /* 0x002fd00000000004 */
[----:B------:R-:W-:Y:S01]  /*0d70*/  DADD R2, R2, R6 ;  /* 0x0000000002027229 */ /* 0x000fe20000000006 */
[----:B------:R-:W1:Y:S07]  /*0d80*/  LDS.128 R4, [UR4+0xa0] ;  /* 0x0000a004ff047984 */ /* 0x000e6e0008000c00 */
[----:B0-----:R-:W-:Y:S01]  /*0d90*/  DADD R2, R2, R8 ;  /* 0x0000000002027229 */ /* 0x001fe20000000008 */
[----:B------:R-:W0:Y:S07]  /*0da0*/  LDS.64 R8, [UR4+0xb0] ;  /* 0x0000b004ff087984 */ /* 0x000e2e0008000a00 */
[----:B------:R-:W-:-:S08]  /*0db0*/  DADD R2, R2, R10 ;  /* 0x0000000002027229 */ /* 0x000fd0000000000a */
[----:B--2---:R-:W-:-:S08]  /*0dc0*/  DADD R2, R2, R12 ;  /* 0x0000000002027229 */ /* 0x004fd0000000000c */
[----:B------:R-:W-:-:S08]  /*0dd0*/  DADD R2, R2, R14 ;  /* 0x0000000002027229 */ /* 0x000fd0000000000e */
[----:B-1----:R-:W-:-:S08]  /*0de0*/  DADD R2, R2, R4 ;  /* 0x0000000002027229 */ /* 0x002fd00000000004 */
[----:B------:R-:W-:-:S08]  /*0df0*/  DADD R2, R2, R6 ;  /* 0x0000000002027229 */ /* 0x000fd00000000006 */
[----:B0-----:R-:W-:Y:S01]  /*0e00*/  DADD R12, R2, R8 ;  /* 0x00000000020c7229 */ /* 0x001fe20000000008 */
[----:B------:R-:W-:Y:S10]  /*0e10*/  BRA `(.L_x_105) ;  /* 0x0000001800487947 */ /* 0x000ff40003800000 */
.L_x_104:
        /* <DEDUP_REMOVED lines=32> */
[----:B------:R-:W-:Y:S01]  /*1020*/  VIADD R0, R2, 0x10 ;  /* 0x0000001002007836 */ /* 0x000fe20000000000 */
[----:B------:R-:W-:Y:S02]  /*1030*/  @!P1 SHF.R.U32.HI R2, RZ, 0x2, R3 ;  /* 0x00000002ff029819 */ /* 0x000fe40000011603 */
[----:B------:R-:W1:Y:S02]  /*1040*/  SHFL.DOWN PT, R7, R11, 0x8, R5 ;  /* 0x090000000b077989 */ /* 0x000e6400000e0005 */
[----:B------:R-:W-:Y:S01]  /*1050*/  @!P1 LOP3.LUT R2, R2, 0xf8, RZ, 0xc0, !PT ;  /* 0x000000f802029812 */ /* 0x000fe200078ec0ff */
[----:B-1----:R-:W-:-:S10]  /*1060*/  DADD R6, R6, R10 ;  /* 0x0000000006067229 */ /* 0x002fd4000000000a */
[----:B------:R-:W-:Y:S02]  /*1070*/  FSEL R8, R10, R6, P0 ;  /* 0x000000060a087208 */ /* 0x000fe40000000000 */
[----:B------:R-:W-:Y:S02]  /*1080*/  FSEL R9, R11, R7, P0 ;  /* 0x000000070b097208 */ /* 0x000fe40000000000 */
[----:B------:R-:W-:Y:S01]  /*1090*/  @!P1 MOV R10, 0x400 ;  /* 0x00000400000a9802 */ /* 0x000fe20000000f00 */
[----:B------:R-:W-:Y:S01]  /*10a0*/  SHFL.DOWN PT, R6, R8, 0x10, R5 ;  /* 0x0a00000008067989 */ /* 0x000fe200000e0005 */
[----:B------:R-:W-:Y:S02]  /*10b0*/  ISETP.GT.AND P0, PT, R0, R5, PT ;  /* 0x000000050000720c */ /* 0x000fe40003f04270 */
[----:B0-----:R-:W-:Y:S01]  /*10c0*/  @!P1 LEA R11, R13, R10, 0x18 ;  /* 0x0000000a0d0b9211 */ /* 0x001fe200078ec0ff */
        /* <DEDUP_REMOVED lines=13> */
[----:B------:R-:W0:Y:S04]  /*11a0*/  LDS.128 R16, [UR4+0x20] ;  /* 0x00002004ff107984 */ /* 0x000e280008000c00 */
[----:B-1----:R-:W1:Y:S01]  /*11b0*/  LDS.128 R8, [UR4+0x30] ;  /* 0x00003004ff087984 */ /* 0x002e620008000c00 */
[----:B0-----:R-:W-:-:S10]  /*11c0*/  DADD R16, R12, R16 ;  /* 0x000000000c107229 */ /* 0x001fd40000000010 */
[----:B------:R-:W-:Y:S02]  /*11d0*/  FSEL R2, R16, R12, P1 ;  /* 0x0000000c10027208 */ /* 0x000fe40000800000 */
[----:B------:R-:W-:Y:S02]  /*11e0*/  FSEL R3, R17, R13, P1 ;  /* 0x0000000d11037208 */ /* 0x000fe40000800000 */
[----:B------:R-:W-:Y:S01]  /*11f0*/  ISETP.GT.AND P1, PT, R4, 0x40, PT ;  /* 0x000000400400780c */ /* 0x000fe20003f24270 */
[----:B------:R-:W0:Y:S03]  /*1200*/  LDS.128 R12, [UR4+0x40] ;  /* 0x00004004ff0c7984 */ /* 0x000e260008000c00 */
        /* <DEDUP_REMOVED lines=65> */
[----:B------:R-:W1:Y:S01]  /*1620*/  LDS.64 R2, [UR4+0xb0] ;  /* 0x0000b004ff027984 */ /* 0x000e620008000a00 */
        /* <DEDUP_REMOVED lines=11> */
[----:B------:R-:W-:Y:S01]  /*16e0*/  FSEL R13, R3, R7, P1 ;  /* 0x00000007030d7208 */ /* 0x000fe20000800000 */
[----:B------:R-:W-:Y:S06]  /*16f0*/  BRA `(.L_x_105) ;  /* 0x0000001000107947 */ /* 0x000fec0003800000 */
.L_x_91:
[----:B------:R-:W0:Y:S01]  /*1700*/  S2R R0, SR_TID.X ;  /* 0x0000000000007919 */ /* 0x000e220000002100 */
[----:B------:R-:W0:Y:S02]  /*1710*/  LDC.64 R6, c[0x0][0x380] ;  /* 0x0000e000ff067b82 */ /* 0x000e240000000a00 */
[----:B0-----:R-:W-:-:S05]  /*1720*/  IMAD.WIDE.U32 R6, R0, 0x8, R6 ;  /* 0x0000000800067825 */ /* 0x001fca00078e0006 */
[----:B------:R-:W2:Y:S04]  /*1730*/  LDG.E.64.CONSTANT R20, desc[UR6][R6.64] ;  /* 0x0000000606147981 */ /* 0x000ea8000c1e9b00 */
[----:B------:R-:W2:Y:S04]  /*1740*/  LDG.E.64.CONSTANT R2, desc[UR6][R6.64+0x1400] ;  /* 0x0014000606027981 */ /* 0x000ea8000c1e9b00 */
[----:B------:R-:W3:Y:S04]  /*1750*/  LDG.E.64.CONSTANT R8, desc[UR6][R6.64+0x2800] ;  /* 0x0028000606087981 */ /* 0x000ee8000c1e9b00 */
[----:B------:R-:W4:Y:S04]  /*1760*/  LDG.E.64.CONSTANT R10, desc[UR6][R6.64+0x3c00] ;  /* 0x003c0006060a7981 */ /* 0x000f28000c1e9b00 */
[----:B------:R-:W5:Y:S04]  /*1770*/  LDG.E.64.CONSTANT R12, desc[UR6][R6.64+0x5000] ;  /* 0x00500006060c7981 */ /* 0x000f68000c1e9b00 */
[----:B------:R-:W5:Y:S04]  /*1780*/  LDG.E.64.CONSTANT R14, desc[UR6][R6.64+0x6400] ;  /* 0x00640006060e7981 */ /* 0x000f68000c1e9b00 */
[----:B------:R-:W5:Y:S04]  /*1790*/  LDG.E.64.CONSTANT R16, desc[UR6][R6.64+0x7800] ;  /* 0x0078000606107981 */ /* 0x000f68000c1e9b00 */
[----:B------:R-:W5:Y:S01]  /*17a0*/  LDG.E.64.CONSTANT R18, desc[UR6][R6.64+0x8c00] ;  /* 0x008c000606127981 */ /* 0x000f62000c1e9b00 */
[----:B------:R-:W-:Y:S01]  /*17b0*/  ISETP.GE.U32.AND P0, PT, R4, 0x2800, PT ;  /* 0x000028000400780c */ /* 0x000fe20003f06070 */
[----:B--2---:R-:W-:-:S08]  /*17c0*/  DADD R2, R20, R2 ;  /* 0x0000000014027229 */ /* 0x004fd00000000002 */
[----:B---3--:R-:W-:Y:S01]  /*17d0*/  DADD R2, R8, R2 ;  /* 0x0000000008027229 */ /* 0x008fe20000000002 */
[----:B------:R-:W-:-:S07]  /*17e0*/  IMAD.MOV.U32 R9, RZ, RZ, 0x1400 ;  /* 0x00001400ff097424 */ /* 0x000fce00078e00ff */
[----:B----4-:R-:W-:-:S08]  /*17f0*/  DADD R2, R10, R2 ;  /* 0x000000000a027229 */ /* 0x010fd00000000002 */
[----:B-----5:R-:W-:-:S08]  /*1800*/  DADD R2, R12, R2 ;  /* 0x000000000c027229 */ /* 0x020fd00000000002 */
[----:B------:R-:W-:-:S08]  /*1810*/  DADD R2, R14, R2 ;  /* 0x000000000e027229 */ /* 0x000fd00000000002 */
[----:B------:R-:W-:-:S08]  /*1820*/  DADD R2, R16, R2 ;  /* 0x0000000010027229 */ /* 0x000fd00000000002 */
[----:B------:R-:W-:Y:S01]  /*1830*/  DADD R2, R18, R2 ;  /* 0x0000000012027229 */ /* 0x000fe20000000002 */
[----:B------:R-:W-:Y:S10]  /*1840*/  @!P0 BRA `(.L_x_106) ;  /* 0x00000000006c8947 */ /* 0x000ff40003800000 */
[----:B------:R-:W0:Y:S01]  /*1850*/  LDC R26, c[0x0][0x390] ;  /* 0x0000e400ff1a7b82 */ /* 0x000e220000000800 */
[----:B------:R-:W-:Y:S02]  /*1860*/  VIADD R8, R4, 0xffffec00 ;  /* 0xffffec0004087836 */ /* 0x000fe40000000000 */
[----:B------:R-:W-:-:S07]  /*1870*/  IMAD.MOV.U32 R9, RZ, RZ, 0x1400 ;  /* 0x00001400ff097424 */ /* 0x000fce00078e00ff */
.L_x_108:
[----:B------:R-:W-:-:S05]  /*1880*/  IMAD.WIDE R12, R9, 0x8, R6 ;  /* 0x00000008090c7825 */ /* 0x000fca00078e0206 */
[----:B------:R-:W2:Y:S04]  /*1890*/  LDG.E.64.CONSTANT R4, desc[UR6][R12.64] ;  /* 0x000000060c047981 */ /* 0x000ea8000c1e9b00 */
[----:B------:R-:W3:Y:S04]  /*18a0*/  LDG.E.64.CONSTANT R14, desc[UR6][R12.64+0x1400] ;  /* 0x001400060c0e7981 */ /* 0x000ee8000c1e9b00 */
[----:B------:R-:W4:Y:S04]  /*18b0*/  LDG.E.64.CONSTANT R16, desc[UR6][R12.64+0x2800] ;  /* 0x002800060c107981 */ /* 0x000f28000c1e9b00 */
[----:B------:R-:W5:Y:S04]  /*18c0*/  LDG.E.64.CONSTANT R18, desc[UR6][R12.64+0x3c00] ;  /* 0x003c00060c127981 */ /* 0x000f68000c1e9b00 */
        /* <DEDUP_REMOVED lines=8> */
[----:B------:R-:W-:-:S08]  /*1950*/  DADD R4, R20, R4 ;  /* 0x0000000014047229 */ /* 0x000fd00000000004 */
[----:B------:R-:W-:Y:S01]  /*1960*/  DADD R22, R22, R4 ;  /* 0x0000000016167229 */ /* 0x000fe20000000004 */
[----:B0-----:R-:W-:-:S04]  /*1970*/  IMAD.MOV.U32 R4, RZ, RZ, R26 ;  /* 0x000000ffff047224 */ /* 0x001fc800078e001a */
[----:B------:R-:W-:-:S03]  /*1980*/  IMAD.IADD R2, R4, 0x1, -R9 ;  /* 0x0000000104027824 */ /* 0x000fc600078e0a09 */
[----:B------:R-:W-:Y:S02]  /*1990*/  DADD R22, R24, R22 ;  /* 0x0000000018167229 */ /* 0x000fe40000000016 */
[----:B------:R-:W-:-:S06]  /*19a0*/  ISETP.GE.AND P0, PT, R2, 0x1400, PT ;  /* 0x000014000200780c */ /* 0x000fcc0003f06270 */
[----:B------:R-:W-:-:S07]  /*19b0*/  DADD R2, R10, R22 ;  /* 0x000000000a027229 */ /* 0x000fce0000000016 */
[----:B------:R-:W-:Y:S05]  /*19c0*/  @!P0 BRA `(.L_x_107) ;  /* 0x0000000800348947 */ /* 0x000fea0003800000 */
[----:B------:R-:W-:-:S05]  /*19d0*/  VIADD R9, R9, 0x1400 ;  /* 0x0000140009097836 */ /* 0x000fca0000000000 */
[----:B------:R-:W-:-:S13]  /*19e0*/  ISETP.GT.AND P0, PT, R9, R8, PT ;  /* 0x000000080900720c */ /* 0x000fda0003f04270 */
[----:B------:R-:W-:Y:S05]  /*19f0*/  @!P0 BRA `(.L_x_108) ;  /* 0xfffffffc00a08947 */ /* 0x000fea000383ffff */
.L_x_106:
[----:B------:R-:W-:-:S13]  /*1a00*/  ISETP.GE.AND P0, PT, R9, R4, PT ;  /* 0x000000040900720c */ /* 0x000fda0003f06270 */
[----:B------:R-:W-:Y:S05]  /*1a10*/  @P0 BRA `(.L_x_107) ;  /* 0x0000000800200947 */ /* 0x000fea0003800000 */
[----:B------:R-:W-:Y:S01]  /*1a20*/  IMAD.IADD R39, R4, 0x1, -R9 ;  /* 0x0000000104277824 */ /* 0x000fe200078e0a09 */
[----:B------:R-:W-:Y:S04]  /*1a30*/  BSSY.RECONVERGENT B1, `(.L_x_107) ;  /* 0x0000086000017945 */ /* 0x000fe80003800200 */
[----:B------:R-:W-:-:S13]  /*1a40*/  ISETP.GE.AND P0, PT, R0, R39, PT ;  /* 0x000000270000720c */ /* 0x000fda0003f06270 */
[----:B------:R-:W-:Y:S05]  /*1a50*/  @P0 BRA `(.L_x_109) ;  /* 0x00000008000c0947 */ /* 0x000fea0003800000 */
[----:B------:R-:W-:Y:S01]  /*1a60*/  LOP3.LUT R5, RZ, R0, RZ, 0x33, !PT ;  /* 0x00000000ff057212 */ /* 0x000fe200078e33ff */
[----:B------:R-:W-:Y:S01]  /*1a70*/  BSSY.RECONVERGENT B2, `(.L_x_110) ;  /* 0x0000017000027945 */ /* 0x000fe20003800200 */
[----:B------:R-:W-:Y:S02]  /*1a80*/  IMAD.MOV.U32 R38, RZ, RZ, R0 ;  /* 0x000000ffff267224 */ /* 0x000fe400078e0000 */
[----:B------:R-:W-:-:S04]  /*1a90*/  IADD3 R5, PT, PT, -R9, R4, R5 ;  /* 0x0000000409057210 */ /* 0x000fc80007ffe105 */
[C---:B------:R-:W-:Y:S01]  /*1aa0*/  ISETP.GE.U32.AND P1, PT, R5.reuse, 0x780, PT ;  /* 0x000007800500780c */ /* 0x040fe20003f26070 */
[----:B------:R-:W-:-:S05]  /*1ab0*/  IMAD.HI.U32 R4, R5, -0x33333333, RZ ;  /* 0xcccccccd05047827 */ /* 0x000fca00078e00ff */
[----:B------:R-:W-:-:S04]  /*1ac0*/  SHF.R.U32.HI R4, RZ, 0x9, R4 ;  /* 0x00000009ff047819 */ /* 0x000fc80000011604 */
[----:B------:R-:W-:-:S04]  /*1ad0*/  LOP3.LUT R6, R4, 0x3, RZ, 0xc0, !PT ;  /* 0x0000000304067812 */ /* 0x000fc800078ec0ff */
[----:B------:R-:W-:-:S13]  /*1ae0*/  ISETP.NE.AND P0, PT, R6, 0x3, PT ;  /* 0x000000030600780c */ /* 0x000fda0003f05270 */
[----:B------:R-:W-:Y:S05]  /*1af0*/  @!P0 BRA `(.L_x_111) ;  /* 0x0000000000388947 */ /* 0x000fea0003800000 */
[----:B------:R-:W0:Y:S01]  /*1b00*/  LDC.64 R6, c[0x0][0x380] ;  /* 0x0000e000ff067b82 */ /* 0x000e220000000a00 */
[----:B------:R-:W-:Y:S02]  /*1b10*/  VIADD R4, R4, 0x1 ;  /* 0x0000000104047836 */ /* 0x000fe40000000000 */
[----:B------:R-:W-:Y:S02]  /*1b20*/  IMAD.IADD R11, R0, 0x1, R9 ;  /* 0x00000001000b7824 */ /* 0x000fe400078e0209 */
[----:B------:R-:W-:Y:S01]  /*1b30*/  IMAD.MOV.U32 R38, RZ, RZ, R0 ;  /* 0x000000ffff267224 */ /* 0x000fe200078e0000 */
[----:B------:R-:W-:-:S05]  /*1b40*/  LOP3.LUT R4, R4, 0x3, RZ, 0xc0, !PT ;  /* 0x0000000304047812 */ /* 0x000fca00078ec0ff */
[----:B------:R-:W-:-:S07]  /*1b50*/  IMAD.MOV R8, RZ, RZ, -R4 ;  /* 0x000000ffff087224 */ /* 0x000fce00078e0a04 */
.L_x_112:
[----:B0-----:R-:W-:-:S06]  /*1b60*/  IMAD.WIDE.U32 R4, R11, 0x8, R6 ;  /* 0x000000080b047825 */ /* 0x001fcc00078e0006 */
[----:B------:R-:W2:Y:S01]  /*1b70*/  LDG.E.64.CONSTANT R4, desc[UR6][R4.64] ;  /* 0x0000000604047981 */ /* 0x000ea2000c1e9b00 */
[----:B------:R-:W-:Y:S02]  /*1b80*/  VIADD R8, R8, 0x1 ;  /* 0x0000000108087836 */ /* 0x000fe40000000000 */
[----:B------:R-:W-:Y:S02]  /*1b90*/  VIADD R38, R38, 0x280 ;  /* 0x0000028026267836 */ /* 0x000fe40000000000 */
[----:B------:R-:W-:Y:S01]  /*1ba0*/  VIADD R11, R11, 0x280 ;  /* 0x000002800b0b7836 */ /* 0x000fe20000000000 */
[----:B------:R-:W-:Y:S01]  /*1bb0*/  ISETP.NE.AND P0, PT, R8, RZ, PT ;  /* 0x000000ff0800720c */ /* 0x000fe20003f05270 */
[----:B--2---:R-:W-:-:S12]  /*1bc0*/  DADD R2, R4, R2 ;  /* 0x0000000004027229 */ /* 0x004fd80000000002 */
[----:B------:R-:W-:Y:S05]  /*1bd0*/  @P0 BRA `(.L_x_112) ;  /* 0xfffffffc00e00947 */ /* 0x000fea000383ffff */
.L_x_111:
[----:B------:R-:W-:Y:S05]  /*1be0*/  BSYNC.RECONVERGENT B2 ;  /* 0x0000000000027941 */ /* 0x000fea0003800200 */
.L_x_110:
[----:B------:R-:W-:Y:S05]  /*1bf0*/  @!P1 BRA `(.L_x_109) ;  /* 0x0000000400a49947 */ /* 0x000fea0003800000 */
[----:B------:R-:W0:Y:S01]  /*1c00*/  LDCU.64 UR4, c[0x0][0x380] ;  /* 0x00007000ff0477ac */ /* 0x000e220008000a00 */
[----:B------:R-:W-:Y:S01]  /*1c10*/  IMAD.IADD R7, R39, 0x1, -R38 ;  /* 0x0000000127077824 */ /* 0x000fe200078e0a26 */
[C---:B------:R-:W-:Y:S01]  /*1c20*/  IADD3 R5, P0, PT, R38.reuse, R9, RZ ;  /* 0x0000000926057210 */ /* 0x040fe20007f1e0ff */
[----:B------:R-:W-:Y:S01]  /*1c30*/  BSSY.RECONVERGENT B2, `(.L_x_113) ;  /* 0x000003a000027945 */ /* 0x000fe20003800200 */
[----:B------:R-:W-:Y:S02]  /*1c40*/  IMAD.IADD R40, R38, 0x1, R9 ;  /* 0x0000000126287824 */ /* 0x000fe400078e0209 */
        /* <DEDUP_REMOVED lines=10> */
.L_x_115:
[----:B------:R-:W0:Y:S01]  /*1cf0*/  LDC.64 R30, c[0x0][0x380] ;  /* 0x0000e000ff1e7b82 */ /* 0x000e220000000a00 */
[----:B------:R-:W2:Y:S04]  /*1d00*/  LDG.E.64.CONSTANT R8, desc[UR6][R4.64+-0x1400] ;  /* 0xffec000604087981 */ /* 0x000ea8000c1e9b00 */
[----:B------:R-:W3:Y:S01]  /*1d10*/  LDG.E.64.CONSTANT R10, desc[UR6][R4.64] ;  /* 0x00000006040a7981 */ /* 0x000ee2000c1e9b00 */
[----:B------:R-:W-:-:S03]  /*1d20*/  VIADD R15, R40, 0xa00 ;  /* 0x00000a00280f7836 */ /* 0x000fc60000000000 */
[----:B------:R-:W4:Y:S04]  /*1d30*/  LDG.E.64.CONSTANT R12, desc[UR6][R4.64+0x1400] ;  /* 0x00140006040c7981 */ /* 0x000f28000c1e9b00 */
[----:B------:R-:W5:Y:S04]  /*1d40*/  LDG.E.64.CONSTANT R16, desc[UR6][R4.64+0x3c00] ;  /* 0x003c000604107981 */ /* 0x000f68000c1e9b00 */
[----:B------:R-:W5:Y:S01]  /*1d50*/  LDG.E.64.CONSTANT R18, desc[UR6][R4.64+0x5000] ;  /* 0x0050000604127981 */ /* 0x000f62000c1e9b00 */
[----:B------:R-:W-:-:S03]  /*1d60*/  VIADD R23, R40, 0x1400 ;  /* 0x0000140028177836 */ /* 0x000fc60000000000 */
[----:B------:R-:W5:Y:S01]  /*1d70*/  LDG.E.64.CONSTANT R20, desc[UR6][R4.64+0x6400] ;  /* 0x0064000604147981 */ /* 0x000f62000c1e9b00 */
[----:B0-----:R-:W-:-:S03]  /*1d80*/  IMAD.WIDE.U32 R6, R40, 0x8, R30 ;  /* 0x0000000828067825 */ /* 0x001fc600078e001e */
[----:B------:R-:W5:Y:S04]  /*1d90*/  LDG.E.64.CONSTANT R24, desc[UR6][R4.64+0x8c00] ;  /* 0x008c000604187981 */ /* 0x000f68000c1e9b00 */
[----:B------:R-:W5:Y:S04]  /*1da0*/  LDG.E.64.CONSTANT R26, desc[UR6][R4.64+0xa000] ;  /* 0x00a00006041a7981 */ /* 0x000f68000c1e9b00 */
[----:B------:R-:W2:Y:S01]  /*1db0*/  LDG.E.64.CONSTANT R6, desc[UR6][R6.64] ;  /* 0x0000000606067981 */ /* 0x000ea2000c1e9b00 */
[----:B------:R-:W-:-:S03]  /*1dc0*/  IMAD.WIDE.U32 R14, R15, 0x8, R30 ;  /* 0x000000080f0e7825 */ /* 0x000fc600078e001e */
[----:B------:R-:W5:Y:S04]  /*1dd0*/  LDG.E.64.CONSTANT R28, desc[UR6][R4.64+0xb400] ;  /* 0x00b40006041c7981 */ /* 0x000f68000c1e9b00 */
[----:B------:R-:W5:Y:S01]  /*1de0*/  LDG.E.64.CONSTANT R14, desc[UR6][R14.64] ;  /* 0x000000060e0e7981 */ /* 0x000f62000c1e9b00 */
[----:B------:R-:W-:-:S03]  /*1df0*/  IMAD.WIDE.U32 R22, R23, 0x8, R30 ;  /* 0x0000000817167825 */ /* 0x000fc600078e001e */
[----:B------:R-:W5:Y:S04]  /*1e00*/  LDG.E.64.CONSTANT R34, desc[UR6][R4.64+0xf000] ;  /* 0x00f0000604227981 */ /* 0x000f68000c1e9b00 */
[----:B------:R-:W5:Y:S01]  /*1e10*/  LDG.E.64.CONSTANT R22, desc[UR6][R22.64] ;  /* 0x0000000616167981 */ /* 0x000f62000c1e9b00 */
[----:B------:R-:W-:-:S03]  /*1e20*/  VIADD R33, R40, 0x1e00 ;  /* 0x00001e0028217836 */ /* 0x000fc60000000000 */
[----:B------:R-:W5:Y:S01]  /*1e30*/  LDG.E.64.CONSTANT R36, desc[UR6][R4.64+0x10400] ;  /* 0x0104000604247981 */ /* 0x000f62000c1e9b00 */
[----:B------:R-:W-:-:S03]  /*1e40*/  IMAD.WIDE.U32 R30, R33, 0x8, R30 ;  /* 0x00000008211e7825 */ /* 0x000fc600078e001e */
[----:B------:R0:W5:Y:S04]  /*1e50*/  LDG.E.64.CONSTANT R32, desc[UR6][R4.64+0xdc00] ;  /* 0x00dc000604207981 */ /* 0x000168000c1e9b00 */
[----:B------:R-:W5:Y:S01]  /*1e60*/  LDG.E.64.CONSTANT R30, desc[UR6][R30.64] ;  /* 0x000000061e1e7981 */ /* 0x000f62000c1e9b00 */
[----:B------:R-:W-:-:S05]  /*1e70*/  VIADD R38, R38, 0x2800 ;  /* 0x0000280026267836 */ /* 0x000fca0000000000 */
[----:B------:R-:W-:Y:S02]  /*1e80*/  ISETP.GE.AND P1, PT, R38, R41, PT ;  /* 0x000000292600720c */ /* 0x000fe40003f26270 */
[----:B0-----:R-:W-:Y:S01]  /*1e90*/  IADD3 R4, P2, PT, R4, 0x14000, RZ ;  /* 0x0001400004047810 */ /* 0x001fe20007f5e0ff */
[----:B------:R-:W-:-:S04]  /*1ea0*/  VIADD R40, R40, 0x2800 ;  /* 0x0000280028287836 */ /* 0x000fc80000000000 */
[----:B------:R-:W-:Y:S01]  /*1eb0*/  IMAD.X R5, RZ, RZ, R5, P2 ;  /* 0x000000ffff057224 */ /* 0x000fe200010e0605 */
[----:B--2---:R-:W-:-:S08]  /*1ec0*/  DADD R6, R6, R2 ;  /* 0x0000000006067229 */ /* 0x004fd00000000002 */
[----:B------:R-:W-:-:S08]  /*1ed0*/  DADD R6, R6, R8 ;  /* 0x0000000006067229 */ /* 0x000fd00000000008 */
        /* <DEDUP_REMOVED lines=15> */
.L_x_114:
[----:B------:R-:W-:Y:S05]  /*1fd0*/  BSYNC.RECONVERGENT B2 ;  /* 0x0000000000027941 */ /* 0x000fea0003800200 */
.L_x_113:
[----:B------:R-:W-:Y:S01]  /*1fe0*/  IMAD.IADD R6, R39, 0x1, -R38 ;  /* 0x0000000127067824 */ /* 0x000fe200078e0a26 */
[----:B------:R-:W-:Y:S04]  /*1ff0*/  BSSY.RECONVERGENT B2, `(.L_x_116) ;  /* 0x000001d000027945 */ /* 0x000fe80003800200 */
[----:B------:R-:W-:-:S13]  /*2000*/  ISETP.GT.AND P1, PT, R6, 0xa00, PT ;  /* 0x00000a000600780c */ /* 0x000fda0003f24270 */
[----:B------:R-:W-:Y:S05]  /*2010*/  @!P1 BRA `(.L_x_117) ;  /* 0x0000000000689947 */ /* 0x000fea0003800000 */
[----:B------:R-:W0:Y:S01]  /*2020*/  LDC.64 R14, c[0x0][0x380] ;  /* 0x0000e000ff0e7b82 */ /* 0x000e220000000a00 */
[----:B------:R-:W2:Y:S04]  /*2030*/  LDG.E.64.CONSTANT R8, desc[UR6][R4.64+-0x1400] ;  /* 0xffec000604087981 */ /* 0x000ea8000c1e9b00 */
[----:B------:R-:W3:Y:S01]  /*2040*/  LDG.E.64.CONSTANT R10, desc[UR6][R4.64] ;  /* 0x00000006040a7981 */ /* 0x000ee2000c1e9b00 */
[----:B------:R-:W-:-:S03]  /*2050*/  VIADD R17, R40, 0xa00 ;  /* 0x00000a0028117836 */ /* 0x000fc60000000000 */
[----:B------:R-:W4:Y:S04]  /*2060*/  LDG.E.64.CONSTANT R12, desc[UR6][R4.64+0x1400] ;  /* 0x00140006040c7981 */ /* 0x000f28000c1e9b00 */
[----:B------:R-:W5:Y:S04]  /*2070*/  LDG.E.64.CONSTANT R18, desc[UR6][R4.64+0x5000] ;  /* 0x0050000604127981 */ /* 0x000f68000c1e9b00 */
[----:B------:R1:W5:Y:S01]  /*2080*/  LDG.E.64.CONSTANT R20, desc[UR6][R4.64+0x6400] ;  /* 0x0064000604147981 */ /* 0x000362000c1e9b00 */
[----:B0-----:R-:W-:-:S06]  /*2090*/  IMAD.WIDE.U32 R6, R40, 0x8, R14 ;  /* 0x0000000828067825 */ /* 0x001fcc00078e000e */
[----:B------:R-:W2:Y:S01]  /*20a0*/  LDG.E.64.CONSTANT R6, desc[UR6][R6.64] ;  /* 0x0000000606067981 */ /* 0x000ea2000c1e9b00 */
[----:B------:R-:W-:-:S03]  /*20b0*/  IMAD.WIDE.U32 R14, R17, 0x8, R14 ;  /* 0x00000008110e7825 */ /* 0x000fc600078e000e */
[----:B------:R-:W5:Y:S04]  /*20c0*/  LDG.E.64.CONSTANT R16, desc[UR6][R4.64+0x3c00] ;  /* 0x003c000604107981 */ /* 0x000f68000c1e9b00 */
[----:B------:R-:W5:Y:S01]  /*20d0*/  LDG.E.64.CONSTANT R14, desc[UR6][R14.64] ;  /* 0x000000060e0e7981 */ /* 0x000f62000c1e9b00 */
[----:B------:R-:W-:Y:S01]  /*20e0*/  PLOP3.LUT P0, PT, PT, PT, PT, 0x8, 0x80 ;  /* 0x000000000080781c */ /* 0x000fe20003f0e170 */
[----:B------:R-:W-:Y:S02]  /*20f0*/  VIADD R38, R38, 0x1400 ;  /* 0x0000140026267836 */ /* 0x000fe40000000000 */
[----:B------:R-:W-:Y:S01]  /*2100*/  VIADD R40, R40, 0x1400 ;  /* 0x0000140028287836 */ /* 0x000fe20000000000 */
[----:B--2---:R-:W-:-:S08]  /*2110*/  DADD R2, R2, R6 ;  /* 0x0000000002027229 */ /* 0x004fd00000000006 */
[----:B------:R-:W-:-:S08]  /*2120*/  DADD R2, R2, R8 ;  /* 0x0000000002027229 */ /* 0x000fd00000000008 */
[----:B---3--:R-:W-:-:S08]  /*2130*/  DADD R2, R2, R10 ;  /* 0x0000000002027229 */ /* 0x008fd0000000000a */
[----:B----4-:R-:W-:-:S08]  /*2140*/  DADD R2, R2, R12 ;  /* 0x0000000002027229 */ /* 0x010fd0000000000c */
[----:B-----5:R-:W-:-:S08]  /*2150*/  DADD R2, R2, R14 ;  /* 0x0000000002027229 */ /* 0x020fd0000000000e */
[----:B------:R-:W-:Y:S01]  /*2160*/  DADD R2, R2, R16 ;  /* 0x0000000002027229 */ /* 0x000fe20000000010 */
[----:B------:R-:W-:-:S07]  /*2170*/  IADD3 R6, P1, PT, R4, 0xa000, RZ ;  /* 0x0000a00004067810 */ /* 0x000fce0007f3e0ff */
[----:B------:R-:W-:Y:S01]  /*2180*/  DADD R2, R2, R18 ;  /* 0x0000000002027229 */ /* 0x000fe20000000012 */
[----:B-1----:R-:W-:Y:S02]  /*2190*/  IMAD.X R5, RZ, RZ, R5, P1 ;  /* 0x000000ffff057224 */ /* 0x002fe400008e0605 */
[----:B------:R-:W-:-:S05]  /*21a0*/  IMAD.MOV.U32 R4, RZ, RZ, R6 ;  /* 0x000000ffff047224 */ /* 0x000fca00078e0006 */
[----:B------:R-:W-:-:S11]  /*21b0*/  DADD R2, R2, R20 ;  /* 0x0000000002027229 */ /* 0x000fd60000000014 */
.L_x_117:
[----:B------:R-:W-:Y:S05]  /*21c0*/  BSYNC.RECONVERGENT B2 ;  /* 0x0000000000027941 */ /* 0x000fea0003800200 */
.L_x_116:
[----:B------:R-:W-:-:S13]  /*21d0*/  ISETP.LT.OR P0, PT, R38, R39, P0 ;  /* 0x000000272600720c */ /* 0x000fda0000701670 */
[----:B------:R-:W-:Y:S05]  /*21e0*/  @!P0 BRA `(.L_x_109) ;  /* 0x0000000000288947 */ /* 0x000fea0003800000 */
[----:B------:R-:W0:Y:S01]  /*21f0*/  LDC.64 R6, c[0x0][0x380] ;  /* 0x0000e000ff067b82 */ /* 0x000e220000000a00 */
[----:B------:R-:W2:Y:S04]  /*2200*/  LDG.E.64.CONSTANT R8, desc[UR6][R4.64] ;  /* 0x0000000604087981 */ /* 0x000ea8000c1e9b00 */
[----:B------:R-:W3:Y:S01]  /*2210*/  LDG.E.64.CONSTANT R10, desc[UR6][R4.64+0x1400] ;  /* 0x00140006040a7981 */ /* 0x000ee2000c1e9b00 */
[----:B0-----:R-:W-:-:S03]  /*2220*/  IMAD.WIDE.U32 R40, R40, 0x8, R6 ;  /* 0x0000000828287825 */ /* 0x001fc600078e0006 */
[----:B------:R-:W4:Y:S04]  /*2230*/  LDG.E.64.CONSTANT R6, desc[UR6][R4.64+-0x1400] ;  /* 0xffec000604067981 */ /* 0x000f28000c1e9b00 */
[----:B------:R-:W5:Y:S02]  /*2240*/  LDG.E.64.CONSTANT R40, desc[UR6][R40.64] ;  /* 0x0000000628287981 */ /* 0x000f64000c1e9b00 */
[----:B-----5:R-:W-:-:S08]  /*2250*/  DADD R2, R2, R40 ;  /* 0x0000000002027229 */ /* 0x020fd00000000028 */
[----:B----4-:R-:W-:-:S08]  /*2260*/  DADD R2, R2, R6 ;  /* 0x0000000002027229 */ /* 0x010fd00000000006 */
[----:B--2---:R-:W-:-:S08]  /*2270*/  DADD R2, R2, R8 ;  /* 0x0000000002027229 */ /* 0x004fd00000000008 */
[----:B---3--:R-:W-:-:S11]  /*2280*/  DADD R2, R2, R10 ;  /* 0x0000000002027229 */ /* 0x008fd6000000000a */
.L_x_109:
[----:B------:R-:W-:Y:S05]  /*2290*/  BSYNC.RECONVERGENT B1 ;  /* 0x0000000000017941 */ /* 0x000fea0003800200 */
.L_x_107:
        /* <DEDUP_REMOVED lines=16> */
[----:B------:R-:W-:Y:S01]  /*23a0*/  SHFL.DOWN PT, R2, R4, 0x4, 0x1f ;  /* 0x08801f0004027f89 */ /* 0x000fe200000e0000 */
[----:B------:R-:W-:Y:S02]  /*23b0*/  @!P1 MOV R7, 0x400 ;  /* 0x0000040000079802 */ /* 0x000fe40000000f00 */
[----:B------:R-:W-:Y:S01]  /*23c0*/  @!P1 SHF.R.U32.HI R6, RZ, 0x2, R0 ;  /* 0x00000002ff069819 */ /* 0x000fe20000011600 */
[----:B------:R-:W0:Y:S01]  /*23d0*/  SHFL.DOWN PT, R3, R5, 0x4, 0x1f ;  /* 0x08801f0005037f89 */ /* 0x000e2200000e0000 */
[----:B-1----:R-:W-:-:S02]  /*23e0*/  @!P1 LEA R7, R12, R7, 0x18 ;  /* 0x000000070c079211 */ /* 0x002fc400078ec0ff */
[----:B------:R-:W-:-:S05]  /*23f0*/  @!P1 LOP3.LUT R6, R6, 0xf8, RZ, 0xc0, !PT ;  /* 0x000000f806069812 */ /* 0x000fca00078ec0ff */
[----:B------:R-:W-:Y:S01]  /*2400*/  @!P1 IMAD.IADD R7, R6, 0x1, R7 ;  /* 0x0000000106079824 */ /* 0x000fe200078e0207 */
        /* <DEDUP_REMOVED lines=22> */
[----:B------:R-:W1:Y:S04]  /*2570*/  LDS.128 R8, [UR4+0x20] ;  /* 0x00002004ff087984 */ /* 0x000e680008000c00 */
[----:B------:R-:W2:Y:S04]  /*2580*/  LDS.128 R16, [UR4+0x30] ;  /* 0x00003004ff107984 */ /* 0x000ea80008000c00 */
[----:B0-----:R-:W0:Y:S01]  /*2590*/  LDS.128 R4, [UR4+0x40] ;  /* 0x00004004ff047984 */ /* 0x001e220008000c00 */
[----:B-1----:R-:W-:-:S03]  /*25a0*/  DADD R8, R12, R8 ;  /* 0x000000000c087229 */ /* 0x002fc60000000008 */
[----:B------:R-:W-:Y:S05]  /*25b0*/  LDS.128 R12, [UR4+0x60] ;  /* 0x00006004ff0c7984 */ /* 0x000fea0008000c00 */
[----:B------:R-:W-:Y:S02]  /*25c0*/  DADD R2, R8, R10 ;  /* 0x0000000008027229 */ /* 0x000fe4000000000a */
[----:B------:R-:W1:Y:S06]  /*25d0*/  LDS.128 R8, [UR4+0x50] ;  /* 0x00005004ff087984 */ /* 0x000e6c0008000c00 */
[----:B--2---:R-:W-:-:S08]  /*25e0*/  DADD R2, R2, R16 ;  /* 0x0000000002027229 */ /* 0x004fd00000000010 */
[----:B------:R-:W-:-:S08]  /*25f0*/  DADD R2, R2, R18 ;  /* 0x0000000002027229 */ /* 0x000fd00000000012 */
[----:B0-----:R-:W-:-:S08]  /*2600*/  DADD R2, R2, R4 ;  /* 0x0000000002027229 */ /* 0x001fd00000000004 */
[----:B------:R-:W-:Y:S01]  /*2610*/  DADD R2, R2, R6 ;  /* 0x0000000002027229 */ /* 0x000fe20000000006 */
[----:B------:R-:W0:Y:S07]  /*2620*/  LDS.128 R4, [UR4+0x70] ;  /* 0x00007004ff047984 */ /* 0x000e2e0008000c00 */
[----:B-1----:R-:W-:-:S08]  /*2630*/  DADD R2, R2, R8 ;  /* 0x0000000002027229 */ /* 0x002fd00000000008 */
[----:B------:R-:W-:Y:S01]  /*2640*/  DADD R2, R2, R10 ;  /* 0x0000000002027229 */ /* 0x000fe2000000000a */
[----:B------:R-:W1:Y:S07]  /*2650*/  LDS.128 R8, [UR4+0x80] ;  /* 0x00008004ff087984 */ /* 0x000e6e0008000c00 */
[----:B------:R-:W-:-:S08]  /*2660*/  DADD R2, R2, R12 ;  /* 0x0000000002027229 */ /* 0x000fd0000000000c */
[----:B------:R-:W-:Y:S01]  /*2670*/  DADD R2, R2, R14 ;  /* 0x0000000002027229 */ /* 0x000fe2000000000e */
[----:B------:R-:W2:Y:S07]  /*2680*/  LDS.128 R12, [UR4+0x90] ;  /* 0x00009004ff0c7984 */ /* 0x000eae0008000c00 */
[----:B0-----:R-:W-:-:S08]  /*2690*/  DADD R2, R2, R4 ;  /* 0x0000000002027229 */ /* 0x001fd00000000004 */
[----:B------:R-:W-:Y:S01]  /*26a0*/  DADD R2, R2, R6 ;  /* 0x0000000002027229 */ /* 0x000fe20000000006 */
[----:B------:R-:W0:Y:S07]  /*26b0*/  LDS.128 R4, [UR4+0xa0] ;  /* 0x0000a004ff047984 */ /* 0x000e2e0008000c00 */
[----:B-1----:R-:W-:Y:S01]  /*26c0*/  DADD R2, R2, R8 ;  /* 0x0000000002027229 */ /* 0x002fe20000000008 */
[----:B------:R-:W1:Y:S07]  /*26d0*/  LDS.64 R8, [UR4+0xb0] ;  /* 0x0000b004ff087984 */ /* 0x000e6e0008000a00 */
[----:B------:R-:W-:-:S08]  /*26e0*/  DADD R2, R2, R10 ;  /* 0x0000000002027229 */ /* 0x000fd0000000000a */
[----:B--2---:R-:W-:-:S08]  /*26f0*/  DADD R2, R2, R12 ;  /* 0x0000000002027229 */ /* 0x004fd0000000000c */
[----:B------:R-:W-:-:S08]  /*2700*/  DADD R2, R2, R14 ;  /* 0x0000000002027229 */ /* 0x000fd0000000000e */
[----:B0-----:R-:W-:-:S08]  /*2710*/  DADD R2, R2, R4 ;  /* 0x0000000002027229 */ /* 0x001fd00000000004 */
[----:B------:R-:W-:-:S08]  /*2720*/  DADD R2, R2, R6 ;  /* 0x0000000002027229 */ /* 0x000fd00000000006 */
[----:B-1----:R-:W-:-:S11]  /*2730*/  DADD R12, R2, R8 ;  /* 0x00000000020c7229 */ /* 0x002fd60000000008 */
.L_x_105:
[----:B------:R-:W-:Y:S05]  /*2740*/  BSYNC.RECONVERGENT B0 ;  /* 0x0000000000007941 */ /* 0x000fea0003800200 */
.L_x_90:
[----:B------:R-:W-:Y:S05]  /*2750*/  @P0 EXIT ;  /* 0x000000000000094d */ /* 0x000fea0003800000 */
[----:B------:R-:W1:Y:S01]  /*2760*/  LDCU.64 UR4, c[0x0][0x398] ;  /* 0x00007300ff0477ac */ /* 0x000e620008000a00 */
[----:B0-----:R-:W0:Y:S01]  /*2770*/  LDC.64 R2, c[0x0][0x388] ;  /* 0x0000e200ff027b82 */ /* 0x001e220000000a00 */
[----:B-1----:R-:W-:-:S07]  /*2780*/  DADD R12, R12, UR4 ;  /* 0x000000040c0c7e29 */ /* 0x002fce0008000000 */
[----:B0-----:R-:W-:Y:S01]  /*2790*/  STG.E.64 desc[UR6][R2.64], R12 ;  /* 0x0000000c02007986 */ /* 0x001fe2000c101b06 */
[----:B------:R-:W-:Y:S05]  /*27a0*/  EXIT ;  /* 0x000000000000794d */ /* 0x000fea0003800000 */
.L_x_118:
        /* <DEDUP_REMOVED lines=13> */
.L_x_223:


//--------------------- .text._ZN3cub18CUB_300001_SM_10006detail6reduce18DeviceReduceKernelINS2_10policy_hubIdjN4cuda3std3__44plusIdEEE10Policy1000EN6thrust24THRUST_300001_SM_1000_NS6detail15normal_iteratorINSD_10device_ptrIdEEEEjS9_dNS7_10__identityEEEvT0_PT3_T1_NS0_13GridEvenShareISN_EET2_T4_ --------------------------
	.section	.text._ZN3cub18CUB_300001_SM_10006detail6reduce18DeviceReduceKernelINS2_10policy_hubIdjN4cuda3std3__44plusIdEEE10Policy1000EN6thrust24THRUST_300001_SM_1000_NS6detail15normal_iteratorINSD_10device_ptrIdEEEEjS9_dNS7_10__identityEEEvT0_PT3_T1_NS0_13GridEvenShareISN_EET2_T4_,"ax",@progbits
	.align	128
        .global         _ZN3cub18CUB_300001_SM_10006detail6reduce18DeviceReduceKernelINS2_10policy_hubIdjN4cuda3std3__44plusIdEEE10Policy1000EN6thrust24THRUST_300001_SM_1000_NS6detail15normal_iteratorINSD_10device_ptrIdEEEEjS9_dNS7_10__identityEEEvT0_PT3_T1_NS0_13GridEvenShareISN_EET2_T4_
        .type           _ZN3cub18CUB_300001_SM_10006detail6reduce18DeviceReduceKernelINS2_10policy_hubIdjN4cuda3std3__44plusIdEEE10Policy1000EN6thrust24THRUST_300001_SM_1000_NS6detail15normal_iteratorINSD_10device_ptrIdEEEEjS9_dNS7_10__identityEEEvT0_PT3_T1_NS0_13GridEvenShareISN_EET2_T4_,@function
        .size           _ZN3cub18CUB_300001_SM_10006detail6reduce18DeviceReduceKernelINS2_10policy_hubIdjN4cuda3std3__44plusIdEEE10Policy1000EN6thrust24THRUST_300001_SM_1000_NS6detail15normal_iteratorINSD_10device_ptrIdEEEEjS9_dNS7_10__identityEEEvT0_PT3_T1_NS0_13GridEvenShareISN_EET2_T4_,(.L_x_224 - _ZN3cub18CUB_300001_SM_10006detail6reduce18DeviceReduceKernelINS2_10policy_hubIdjN4cuda3std3__44plusIdEEE10Policy1000EN6thrust24THRUST_300001_SM_1000_NS6detail15normal_iteratorINSD_10device_ptrIdEEEEjS9_dNS7_10__identityEEEvT0_PT3_T1_NS0_13GridEvenShareISN_EET2_T4_)
        .other          _ZN3cub18CUB_300001_SM_10006detail6reduce18DeviceReduceKernelINS2_10policy_hubIdjN4cuda3std3__44plusIdEEE10Policy1000EN6thrust24THRUST_300001_SM_1000_NS6detail15normal_iteratorINSD_10device_ptrIdEEEEjS9_dNS7_10__identityEEEvT0_PT3_T1_NS0_13GridEvenShareISN_EET2_T4_,@"STO_CUDA_ENTRY STV_DEFAULT"
_ZN3cub18CUB_300001_SM_10006detail6reduce18DeviceReduceKernelINS2_10policy_hubIdjN4cuda3std3__44plusIdEEE10Policy1000EN6thrust24THRUST_300001_SM_1000_NS6detail15normal_iteratorINSD_10device_ptrIdEEEEjS9_dNS7_10__identityEEEvT0_PT3_T1_NS0_13GridEvenShareISN_EET2_T4_:
.text._ZN3cub18CUB_300001_SM_10006detail6reduce18DeviceReduceKernelINS2_10policy_hubIdjN4cuda3std3__44plusIdEEE10Policy1000EN6thrust24THRUST_300001_SM_1000_NS6detail15normal_iteratorINSD_10device_ptrIdEEEEjS9_dNS7_10__identityEEEvT0_PT3_T1_NS0_13GridEvenShareISN_EET2_T4_:
[----:B------:R-:W-:Y:S08]  /*0000*/  LDC R1, c[0x0][0x37c] ;  /* 0x0000df00ff017b82 */ /* 0x000ff00000000800 */
[----:B------:R-:W0:Y:S01]  /*0010*/  S2UR UR9, SR_CTAID.X ;  /* 0x00000000000979c3 */ /* 0x000e220000002500 */
[----:B------:R-:W1:Y:S01]  /*0020*/  LDCU.64 UR12, c[0x0][0x3a8] ;  /* 0x00007500ff0c77ac */ /* 0x000e620008000a00 */
[----:B------:R-:W-:Y:S01]  /*0030*/  BSSY.RECONVERGENT B0, `(.L_x_119) ;  /* 0x00002d4000007945 */ /* 0x000fe20003800200 */
[----:B------:R-:W2:Y:S01]  /*0040*/  LDCU.64 UR10, c[0x0][0x358] ;  /* 0x00006b00ff0a77ac */ /* 0x000ea20008000a00 */
[----:B-1----:R-:W-:Y:S01]  /*0050*/  IMAD.U32 R4, RZ, RZ, UR12 ;  /* 0x0000000cff047e24 */ /* 0x002fe2000f8e00ff */
[----:B------:R-:W-:-:S02]  /*0060*/  UIMAD UR8, UR13, 0x1400, URZ ;  /* 0x000014000d0878a4 */ /* 0x000fc4000f8e02ff */
[----:B0-----:R-:W-:-:S06]  /*0070*/  UIMAD UR4, UR9, 0x1400, URZ ;  /* 0x00001400090478a4 */ /* 0x001fcc000f8e02ff */
[----:B------:R-:W-:-:S05]  /*0080*/  VIADD R0, R4, -UR4 ;  /* 0x8000000404007c36 */ /* 0x000fca0008000000 */
[----:B------:R-:W-:-:S13]  /*0090*/  ISETP.GT.U32.AND P0, PT, R0, 0x13ff, PT ;  /* 0x000013ff0000780c */ /* 0x000fda0003f04070 */
[----:B--2---:R-:W-:Y:S05]  /*00a0*/  @P0 BRA `(.L_x_120) ;  /* 0x0000001800380947 */ /* 0x004fea0003800000 */
[----:B------:R-:W0:Y:S01]  /*00b0*/  S2R R3, SR_TID.X ;  /* 0x0000000000037919 */ /* 0x000e220000002100 */
[----:B------:R-:W-:Y:S01]  /*00c0*/  BSSY.RECONVERGENT B1, `(.L_x_121) ;  /* 0x000000a000017945 */ /* 0x000fe20003800200 */
[----:B------:R-:W-:Y:S02]  /*00d0*/  CS2R R20, SRZ ;  /* 0x0000000000147805 */ /* 0x000fe4000001ff00 */
[----:B0-----:R-:W-:Y:S01]  /*00e0*/  ISETP.GE.U32.AND P0, PT, R3, R0, PT ;  /* 0x000000000300720c */ /* 0x001fe20003f06070 */
[----:B------:R-:W-:-:S12]  /*00f0*/  IMAD.MOV.U32 R19, RZ, RZ, R3 ;  /* 0x000000ffff137224 */ /* 0x000fd800078e0003 */
[----:B------:R-:W-:Y:S05]  /*0100*/  @P0 BRA `(.L_x_122) ;  /* 0x0000000000140947 */ /* 0x000fea0003800000 */
[----:B------:R-:W0:Y:S01]  /*0110*/  LDC.64 R20, c[0x0][0x380] ;  /* 0x0000e000ff147b82 */ /* 0x000e220000000a00 */
[----:B------:R-:W-:-:S04]  /*0120*/  VIADD R5, R3, UR4 ;  /* 0x0000000403057c36 */ /* 0x000fc80008000000 */
[----:B0-----:R-:W-:-:S06]  /*0130*/  IMAD.WIDE.U32 R20, R5, 0x8, R20 ;  /* 0x0000000805147825 */ /* 0x001fcc00078e0014 */
[----:B------:R-:W5:Y:S01]  /*0140*/  LDG.E.64 R20, desc[UR10][R20.64] ;  /* 0x0000000a14147981 */ /* 0x000f62000c1e1b00 */
[----:B------:R-:W-:-:S07]  /*0150*/  VIADD R19, R3, 0x280 ;  /* 0x0000028003137836 */ /* 0x000fce0000000000 */
.L_x_122:
[----:B------:R-:W-:Y:S05]  /*0160*/  BSYNC.RECONVERGENT B1 ;  /* 0x0000000000017941 */ /* 0x000fea0003800200 */
.L_x_121:
[----:B------:R-:W-:Y:S01]  /*0170*/  ISETP.GE.U32.AND P0, PT, R19, R0, PT ;  /* 0x000000001300720c */ /* 0x000fe20003f06070 */
[----:B------:R-:W-:-:S12]  /*0180*/  BSSY.RECONVERGENT B1, `(.L_x_123) ;  /* 0x00000a5000017945 */ /* 0x000fd80003800200 */
[----:B------:R-:W-:Y:S05]  /*0190*/  @P0 BRA `(.L_x_124) ;  /* 0x00000008008c0947 */ /* 0x000fea0003800000 */
[----:B------:R-:W-:Y:S01]  /*01a0*/  LOP3.LUT R5, RZ, R19, RZ, 0x33, !PT ;  /* 0x00000013ff057212 */ /* 0x000fe200078e33ff */
[----:B------:R-:W-:Y:S03]  /*01b0*/  BSSY.RECONVERGENT B2, `(.L_x_125) ;  /* 0x0000053000027945 */ /* 0x000fe60003800200 */
[----:B------:R-:W-:-:S04]  /*01c0*/  IADD3 R5, PT, PT, R4, -UR4, R5 ;  /* 0x8000000404057c10 */ /* 0x000fc8000fffe005 */
[C---:B------:R-:W-:Y:S01]  /*01d0*/  ISETP.GE.U32.AND P0, PT, R5.reuse, 0x2580, PT ;  /* 0x000025800500780c */ /* 0x040fe20003f06070 */
[----:B------:R-:W-:-:S05]  /*01e0*/  IMAD.HI.U32 R4, R5, -0x33333333, RZ ;  /* 0xcccccccd05047827 */ /* 0x000fca00078e00ff */
[----:B------:R-:W-:-:S04]  /*01f0*/  LEA.HI R4, R4, 0x1, RZ, 0x17 ;  /* 0x0000000104047811 */ /* 0x000fc800078fb8ff */
[----:B------:R-:W-:-:S03]  /*0200*/  LOP3.LUT R5, R4, 0xf, RZ, 0xc0, !PT ;  /* 0x0000000f04057812 */ /* 0x000fc600078ec0ff */
[----:B------:R-:W-:Y:S05]  /*0210*/  @!P0 BRA `(.L_x_126) ;  /* 0x0000000400308947 */ /* 0x000fea0003800000 */
[----:B------:R-:W-:Y:S01]  /*0220*/  LOP3.LUT R24, R4, 0xfffff0, RZ, 0xc0, !PT ;  /* 0x00fffff004187812 */ /* 0x000fe200078ec0ff */
[----:B------:R-:W-:Y:S01]  /*0230*/  BSSY.RECONVERGENT B3, `(.L_x_127) ;  /* 0x0000049000037945 */ /* 0x000fe20003800200 */
[C---:B------:R-:W-:Y:S02]  /*0240*/  VIADD R2, R19.reuse, 0x1400 ;  /* 0x0000140013027836 */ /* 0x040fe40000000000 */
[----:B------:R-:W-:Y:S02]  /*0250*/  VIADD R25, R19, UR4 ;  /* 0x0000000413197c36 */ /* 0x000fe40008000000 */
[----:B------:R-:W-:-:S07]  /*0260*/  IMAD.MOV R24, RZ, RZ, -R24 ;  /* 0x000000ffff187224 */ /* 0x000fce00078e0a18 */
.L_x_128:
[----:B------:R-:W0:Y:S02]  /*0270*/  LDC.64 R22, c[0x0][0x380] ;  /* 0x0000e000ff167b82 */ /* 0x000e240000000a00 */
[----:B0-----:R-:W-:-:S06]  /*0280*/  IMAD.WIDE.U32 R18, R25, 0x8, R22 ;  /* 0x0000000819127825 */ /* 0x001fcc00078e0016 */
[----:B------:R-:W2:Y:S01]  /*0290*/  LDG.E.64 R18, desc[UR10][R18.64] ;  /* 0x0000000a12127981 */ /* 0x000ea2000c1e1b00 */
[C---:B------:R-:W-:Y:S02]  /*02a0*/  VIADD R7, R25.reuse, 0x280 ;  /* 0x0000028019077836 */ /* 0x040fe40000000000 */
[----:B------:R-:W-:Y:S02]  /*02b0*/  VIADD R17, R25, 0x500 ;  /* 0x0000050019117836 */ /* 0x000fe40000000000 */
[----:B------:R-:W-:-:S04]  /*02c0*/  IMAD.WIDE.U32 R6, R7, 0x8, R22 ;  /* 0x0000000807067825 */ /* 0x000fc800078e0016 */
[--C-:B------:R-:W-:Y:S02]  /*02d0*/  IMAD.WIDE.U32 R16, R17, 0x8, R22.reuse ;  /* 0x0000000811107825 */ /* 0x100fe400078e0016 */
[----:B------:R-:W3:Y:S02]  /*02e0*/  LDG.E.64 R6, desc[UR10][R6.64] ;  /* 0x0000000a06067981 */ /* 0x000ee4000c1e1b00 */
[C---:B------:R-:W-:Y:S02]  /*02f0*/  VIADD R15, R25.reuse, 0x780 ;  /* 0x00000780190f7836 */ /* 0x040fe40000000000 */
[----:B------:R-:W4:Y:S01]  /*0300*/  LDG.E.64 R16, desc[UR10][R16.64] ;  /* 0x0000000a10107981 */ /* 0x000f22000c1e1b00 */
[----:B------:R-:W-:Y:S02]  /*0310*/  VIADD R13, R25, 0xa00 ;  /* 0x00000a00190d7836 */ /* 0x000fe40000000000 */
[----:B------:R-:W-:-:S04]  /*0320*/  IMAD.WIDE.U32 R14, R15, 0x8, R22 ;  /* 0x000000080f0e7825 */ /* 0x000fc800078e0016 */
[--C-:B------:R-:W-:Y:S02]  /*0330*/  IMAD.WIDE.U32 R12, R13, 0x8, R22.reuse ;  /* 0x000000080d0c7825 */ /* 0x100fe400078e0016 */
[----:B------:R-:W4:Y:S02]  /*0340*/  LDG.E.64 R14, desc[UR10][R14.64] ;  /* 0x0000000a0e0e7981 */ /* 0x000f24000c1e1b00 */
[C---:B------:R-:W-:Y:S02]  /*0350*/  VIADD R11, R25.reuse, 0xc80 ;  /* 0x00000c80190b7836 */ /* 0x040fe40000000000 */
[----:B------:R-:W4:Y:S01]  /*0360*/  LDG.E.64 R12, desc[UR10][R12.64] ;  /* 0x0000000a0c0c7981 */ /* 0x000f22000c1e1b00 */
[----:B------:R-:W-:Y:S02]  /*0370*/  VIADD R9, R25, 0xf00 ;  /* 0x00000f0019097836 */ /* 0x000fe40000000000 */
[----:B------:R-:W-:-:S04]  /*0380*/  IMAD.WIDE.U32 R10, R11, 0x8, R22 ;  /* 0x000000080b0a7825 */ /* 0x000fc800078e0016 */
[----:B------:R-:W-:Y:S02]  /*0390*/  IMAD.WIDE.U32 R8, R9, 0x8, R22 ;  /* 0x0000000809087825 */ /* 0x000fe400078e0016 */
[----:B------:R-:W4:Y:S04]  /*03a0*/  LDG.E.64 R10, desc[UR10][R10.64] ;  /* 0x0000000a0a0a7981 */ /* 0x000f28000c1e1b00 */
[----:B------:R-:W4:Y:S01]  /*03b0*/  LDG.E.64 R8, desc[UR10][R8.64] ;  /* 0x0000000a08087981 */ /* 0x000f22000c1e1b00 */
[----:B--2--5:R-:W-:Y:S01]  /*03c0*/  DADD R18, R18, R20 ;  /* 0x0000000012127229 */ /* 0x024fe20000000014 */
[----:B------:R-:W-:-:S04]  /*03d0*/  VIADD R21, R25, 0x1180 ;  /* 0x0000118019157836 */ /* 0x000fc80000000000 */
[----:B------:R-:W-:-:S06]  /*03e0*/  IMAD.WIDE.U32 R20, R21, 0x8, R22 ;  /* 0x0000000815147825 */ /* 0x000fcc00078e0016 */
[----:B------:R-:W2:Y:S01]  /*03f0*/  LDG.E.64 R20, desc[UR10][R20.64] ;  /* 0x0000000a14147981 */ /* 0x000ea2000c1e1b00 */
[----:B---3--:R-:W-:Y:S01]  /*0400*/  DADD R18, R18, R6 ;  /* 0x0000000012127229 */ /* 0x008fe20000000006 */
[----:B------:R-:W-:-:S04]  /*0410*/  VIADD R7, R25, 0x1400 ;  /* 0x0000140019077836 */ /* 0x000fc80000000000 */
[----:B------:R-:W-:-:S03]  /*0420*/  IMAD.WIDE.U32 R6, R7, 0x8, R22 ;  /* 0x0000000807067825 */ /* 0x000fc600078e0016 */
[----:B----4-:R-:W-:Y:S01]  /*0430*/  DADD R16, R18, R16 ;  /* 0x0000000012107229 */ /* 0x010fe20000000010 */
[----:B------:R-:W-:Y:S02]  /*0440*/  VIADD R19, R25, 0x1680 ;  /* 0x0000168019137836 */ /* 0x000fe40000000000 */
[----:B------:R-:W3:Y:S02]  /*0450*/  LDG.E.64 R6, desc[UR10][R6.64] ;  /* 0x0000000a06067981 */ /* 0x000ee4000c1e1b00 */
[----:B------:R-:W-:-:S03]  /*0460*/  IMAD.WIDE.U32 R18, R19, 0x8, R22 ;  /* 0x0000000813127825 */ /* 0x000fc600078e0016 */
[----:B------:R-:W-:Y:S01]  /*0470*/  DADD R14, R16, R14 ;  /* 0x00000000100e7229 */ /* 0x000fe2000000000e */
[----:B------:R-:W-:Y:S02]  /*0480*/  VIADD R17, R25, 0x1900 ;  /* 0x0000190019117836 */ /* 0x000fe40000000000 */
[----:B------:R-:W4:Y:S02]  /*0490*/  LDG.E.64 R18, desc[UR10][R18.64] ;  /* 0x0000000a12127981 */ /* 0x000f24000c1e1b00 */
        /* <DEDUP_REMOVED lines=12> */
[----:B------:R-:W-:-:S06]  /*0560*/  IMAD.WIDE.U32 R10, R11, 0x8, R22 ;  /* 0x000000080b0a7825 */ /* 0x000fcc00078e0016 */
[----:B------:R-:W4:Y:S01]  /*0570*/  LDG.E.64 R10, desc[UR10][R10.64] ;  /* 0x0000000a0a0a7981 */ /* 0x000f22000c1e1b00 */
[C---:B------:R-:W-:Y:S01]  /*0580*/  VIADD R27, R25.reuse, 0x2580 ;  /* 0x00002580191b7836 */ /* 0x040fe20000000000 */
[----:B--2---:R-:W-:Y:S01]  /*0590*/  DADD R20, R8, R20 ;  /* 0x0000000008147229 */ /* 0x004fe20000000014 */
[----:B------:R-:W-:-:S04]  /*05a0*/  VIADD R9, R25, 0x2300 ;  /* 0x0000230019097836 */ /* 0x000fc80000000000 */
[----:B------:R-:W-:-:S04]  /*05b0*/  IMAD.WIDE.U32 R8, R9, 0x8, R22 ;  /* 0x0000000809087825 */ /* 0x000fc800078e0016 */
[----:B------:R-:W-:Y:S02]  /*05c0*/  IMAD.WIDE.U32 R22, R27, 0x8, R22 ;  /* 0x000000081b167825 */ /* 0x000fe400078e0016 */
[----:B------:R-:W2:Y:S04]  /*05d0*/  LDG.E.64 R8, desc[UR10][R8.64] ;  /* 0x0000000a08087981 */ /* 0x000ea8000c1e1b00 */
[----:B------:R-:W2:Y:S01]  /*05e0*/  LDG.E.64 R22, desc[UR10][R22.64] ;  /* 0x0000000a16167981 */ /* 0x000ea2000c1e1b00 */
[----:B---3--:R-:W-:-:S08]  /*05f0*/  DADD R6, R20, R6 ;  /* 0x0000000014067229 */ /* 0x008fd00000000006 */
[----:B----4-:R-:W-:-:S08]  /*0600*/  DADD R6, R6, R18 ;  /* 0x0000000006067229 */ /* 0x010fd00000000012 */
[----:B------:R-:W-:-:S08]  /*0610*/  DADD R6, R6, R16 ;  /* 0x0000000006067229 */ /* 0x000fd00000000010 */
[----:B------:R-:W-:Y:S01]  /*0620*/  DADD R6, R6, R14 ;  /* 0x0000000006067229 */ /* 0x000fe2000000000e */
[----:B------:R-:W-:-:S07]  /*0630*/  VIADD R24, R24, 0x10 ;  /* 0x0000001018187836 */ /* 0x000fce0000000000 */
[----:B------:R-:W-:Y:S01]  /*0640*/  DADD R6, R6, R12 ;  /* 0x0000000006067229 */ /* 0x000fe2000000000c */
[----:B------:R-:W-:-:S07]  /*0650*/  ISETP.NE.AND P0, PT, R24, RZ, PT ;  /* 0x000000ff1800720c */ /* 0x000fce0003f05270 */
[----:B------:R-:W-:Y:S01]  /*0660*/  DADD R6, R6, R10 ;  /* 0x0000000006067229 */ /* 0x000fe2000000000a */
[----:B------:R-:W-:Y:S02]  /*0670*/  VIADD R2, R2, 0x2800 ;  /* 0x0000280002027836 */ /* 0x000fe40000000000 */
[----:B------:R-:W-:-:S05]  /*0680*/  VIADD R25, R25, 0x2800 ;  /* 0x0000280019197836 */ /* 0x000fca0000000000 */
[----:B--2---:R-:W-:-:S08]  /*0690*/  DADD R6, R6, R8 ;  /* 0x0000000006067229 */ /* 0x004fd00000000008 */
[----:B------:R-:W-:Y:S01]  /*06a0*/  DADD R20, R6, R22 ;  /* 0x0000000006147229 */ /* 0x000fe20000000016 */
[----:B------:R-:W-:Y:S10]  /*06b0*/  @P0 BRA `(.L_x_128) ;  /* 0xfffffff800ec0947 */ /* 0x000ff4000383ffff */
[----:B------:R-:W-:Y:S05]  /*06c0*/  BSYNC.RECONVERGENT B3 ;  /* 0x0000000000037941 */ /* 0x000fea0003800200 */
.L_x_127:
[----:B------:R-:W-:-:S07]  /*06d0*/  VIADD R19, R2, 0xffffec00 ;  /* 0xffffec0002137836 */ /* 0x000fce0000000000 */
.L_x_126:
[----:B------:R-:W-:Y:S05]  /*06e0*/  BSYNC.RECONVERGENT B2 ;  /* 0x0000000000027941 */ /* 0x000fea0003800200 */
.L_x_125:
[----:B------:R-:W-:-:S13]  /*06f0*/  ISETP.NE.AND P0, PT, R5, RZ, PT ;  /* 0x000000ff0500720c */ /* 0x000fda0003f05270 */
[----:B------:R-:W-:Y:S05]  /*0700*/  @!P0 BRA `(.L_x_124) ;  /* 0x0000000400308947 */ /* 0x000fea0003800000 */
[----:B------:R-:W-:Y:S01]  /*0710*/  ISETP.GE.U32.AND P0, PT, R5, 0x8, PT ;  /* 0x000000080500780c */ /* 0x000fe20003f06070 */
[----:B------:R-:W-:Y:S01]  /*0720*/  BSSY.RECONVERGENT B2, `(.L_x_129) ;  /* 0x0000026000027945 */ /* 0x000fe20003800200 */
[----:B------:R-:W-:-:S04]  /*0730*/  LOP3.LUT R2, R4, 0x7, RZ, 0xc0, !PT ;  /* 0x0000000704027812 */ /* 0x000fc800078ec0ff */
[----:B------:R-:W-:-:S07]  /*0740*/  ISETP.NE.AND P1, PT, R2, RZ, PT ;  /* 0x000000ff0200720c */ /* 0x000fce0003f25270 */
[----:B------:R-:W-:Y:S06]  /*0750*/  @!P0 BRA `(.L_x_130) ;  /* 0x0000000000888947 */ /* 0x000fec0003800000 */
[----:B------:R-:W0:Y:S01]  /*0760*/  LDC.64 R22, c[0x0][0x380] ;  /* 0x0000e000ff167b82 */ /* 0x000e220000000a00 */
[----:B------:R-:W-:-:S04]  /*0770*/  VIADD R5, R19, UR4 ;  /* 0x0000000413057c36 */ /* 0x000fc80008000000 */
[C---:B------:R-:W-:Y:S02]  /*0780*/  VIADD R15, R5.reuse, 0x280 ;  /* 0x00000280050f7836 */ /* 0x040fe40000000000 */
[C---:B------:R-:W-:Y:S02]  /*0790*/  VIADD R13, R5.reuse, 0x500 ;  /* 0x00000500050d7836 */ /* 0x040fe40000000000 */
[----:B0-----:R-:W-:-:S04]  /*07a0*/  IMAD.WIDE.U32 R16, R5, 0x8, R22 ;  /* 0x0000000805107825 */ /* 0x001fc800078e0016 */
[--C-:B------:R-:W-:Y:S02]  /*07b0*/  IMAD.WIDE.U32 R14, R15, 0x8, R22.reuse ;  /* 0x000000080f0e7825 */ /* 0x100fe400078e0016 */
[----:B------:R-:W2:Y:S02]  /*07c0*/  LDG.E.64 R16, desc[UR10][R16.64] ;  /* 0x0000000a10107981 */ /* 0x000ea4000c1e1b00 */
[----:B------:R-:W-:Y:S02]  /*07d0*/  IMAD.WIDE.U32 R12, R13, 0x8, R22 ;  /* 0x000000080d0c7825 */ /* 0x000fe400078e0016 */
[----:B------:R-:W3:Y:S02]  /*07e0*/  LDG.E.64 R14, desc[UR10][R14.64] ;  /* 0x0000000a0e0e7981 */ /* 0x000ee4000c1e1b00 */
[C---:B------:R-:W-:Y:S02]  /*07f0*/  VIADD R11, R5.reuse, 0x780 ;  /* 0x00000780050b7836 */ /* 0x040fe40000000000 */
[----:B------:R-:W4:Y:S01]  /*0800*/  LDG.E.64 R12, desc[UR10][R12.64] ;  /* 0x0000000a0c0c7981 */ /* 0x000f22000c1e1b00 */
[----:B------:R-:W-:-:S02]  /*0810*/  VIADD R9, R5, 0xa00 ;  /* 0x00000a0005097836 */ /* 0x000fc40000000000 */
[----:B------:R-:W-:-:S04]  /*0820*/  IMAD.WIDE.U32 R10, R11, 0x8, R22 ;  /* 0x000000080b0a7825 */ /* 0x000fc800078e0016 */
[--C-:B------:R-:W-:Y:S02]  /*0830*/  IMAD.WIDE.U32 R8, R9, 0x8, R22.reuse ;  /* 0x0000000809087825 */ /* 0x100fe400078e0016 */
[----:B------:R-:W4:Y:S02]  /*0840*/  LDG.E.64 R10, desc[UR10][R10.64] ;  /* 0x0000000a0a0a7981 */ /* 0x000f24000c1e1b00 */
[C---:B------:R-:W-:Y:S02]  /*0850*/  VIADD R7, R5.reuse, 0xc80 ;  /* 0x00000c8005077836 */ /* 0x040fe40000000000 */
[----:B------:R-:W4:Y:S01]  /*0860*/  LDG.E.64 R8, desc[UR10][R8.64] ;  /* 0x0000000a08087981 */ /* 0x000f22000c1e1b00 */
[----:B------:R-:W-:Y:S02]  /*0870*/  VIADD R25, R5, 0xf00 ;  /* 0x00000f0005197836 */ /* 0x000fe40000000000 */
[----:B------:R-:W-:-:S04]  /*0880*/  IMAD.WIDE.U32 R6, R7, 0x8, R22 ;  /* 0x0000000807067825 */ /* 0x000fc800078e0016 */
[--C-:B------:R-:W-:Y:S02]  /*0890*/  IMAD.WIDE.U32 R24, R25, 0x8, R22.reuse ;  /* 0x0000000819187825 */ /* 0x100fe400078e0016 */
[----:B------:R-:W4:Y:S02]  /*08a0*/  LDG.E.64 R6, desc[UR10][R6.64] ;  /* 0x0000000a06067981 */ /* 0x000f24000c1e1b00 */
[----:B------:R-:W-:Y:S02]  /*08b0*/  VIADD R5, R5, 0x1180 ;  /* 0x0000118005057836 */ /* 0x000fe40000000000 */
[----:B------:R-:W4:Y:S02]  /*08c0*/  LDG.E.64 R24, desc[UR10][R24.64] ;  /* 0x0000000a18187981 */ /* 0x000f24000c1e1b00 */
[----:B------:R-:W-:-:S06]  /*08d0*/  IMAD.WIDE.U32 R22, R5, 0x8, R22 ;  /* 0x0000000805167825 */ /* 0x000fcc00078e0016 */
        /* <DEDUP_REMOVED lines=10> */
.L_x_130:
[----:B------:R-:W-:Y:S05]  /*0980*/  BSYNC.RECONVERGENT B2 ;  /* 0x0000000000027941 */ /* 0x000fea0003800200 */
.L_x_129:
        /* <DEDUP_REMOVED lines=13> */
[--C-:B------:R-:W-:Y:S02]  /*0a60*/  IMAD.WIDE.U32 R12, R13, 0x8, R8.reuse ;  /* 0x000000080d0c7825 */ /* 0x100fe400078e0008 */
[----:B------:R-:W3:Y:S02]  /*0a70*/  LDG.E.64 R10, desc[UR10][R10.64] ;  /* 0x0000000a0a0a7981 */ /* 0x000ee4000c1e1b00 */
        /* <DEDUP_REMOVED lines=8> */
[----:B------:R-:W-:-:S11]  /*0b00*/  DADD R20, R20, R8 ;  /* 0x0000000014147229 */ /* 0x000fd60000000008 */
.L_x_132:
[----:B------:R-:W-:Y:S05]  /*0b10*/  BSYNC.RECONVERGENT B2 ;  /* 0x0000000000027941 */ /* 0x000fea0003800200 */
.L_x_131:
[----:B------:R-:W-:Y:S05]  /*0b20*/  @!P1 BRA `(.L_x_124) ;  /* 0x0000000000289947 */ /* 0x000fea0003800000 */
[----:B------:R-:W0:Y:S01]  /*0b30*/  LDC.64 R6, c[0x0][0x380] ;  /* 0x0000e000ff067b82 */ /* 0x000e220000000a00 */
[----:B------:R-:W-:Y:S02]  /*0b40*/  VIADD R9, R19, UR4 ;  /* 0x0000000413097c36 */ /* 0x000fe40008000000 */
[----:B------:R-:W-:-:S07]  /*0b50*/  IMAD.MOV R2, RZ, RZ, -R4 ;  /* 0x000000ffff027224 */ /* 0x000fce00078e0a04 */
.L_x_133:
[----:B0-----:R-:W-:-:S06]  /*0b60*/  IMAD.WIDE.U32 R4, R9, 0x8, R6 ;  /* 0x0000000809047825 */ /* 0x001fcc00078e0006 */
[----:B------:R-:W2:Y:S01]  /*0b70*/  LDG.E.64 R4, desc[UR10][R4.64] ;  /* 0x0000000a04047981 */ /* 0x000ea2000c1e1b00 */
[----:B------:R-:W-:Y:S02]  /*0b80*/  VIADD R2, R2, 0x1 ;  /* 0x0000000102027836 */ /* 0x000fe40000000000 */
[----:B------:R-:W-:-:S03]  /*0b90*/  VIADD R9, R9, 0x280 ;  /* 0x0000028009097836 */ /* 0x000fc60000000000 */
[----:B------:R-:W-:Y:S01]  /*0ba0*/  ISETP.NE.AND P0, PT, R2, RZ, PT ;  /* 0x000000ff0200720c */ /* 0x000fe20003f05270 */
[----:B--2--5:R-:W-:-:S12]  /*0bb0*/  DADD R20, R4, R20 ;  /* 0x0000000004147229 */ /* 0x024fd80000000014 */
[----:B------:R-:W-:Y:S05]  /*0bc0*/  @P0 BRA `(.L_x_133) ;  /* 0xfffffffc00e40947 */ /* 0x000fea000383ffff */
.L_x_124:
[----:B------:R-:W-:Y:S05]  /*0bd0*/  BSYNC.RECONVERGENT B1 ;  /* 0x0000000000017941 */ /* 0x000fea0003800200 */
.L_x_123:
[----:B------:R-:W-:-:S13]  /*0be0*/  ISETP.GE.U32.AND P0, PT, R0, 0x280, PT ;  /* 0x000002800000780c */ /* 0x000fda0003f06070 */
        /* <DEDUP_REMOVED lines=50> */
[----:B------:R-:W1:Y:S05]  /*0f10*/  LDS.128 R4, [UR4+0x50] ;  /* 0x00005004ff047984 */ /* 0x000e6a0008000c00 */
[----:B------:R-:W-:-:S08]  /*0f20*/  DADD R16, R16, R18 ;  /* 0x0000000010107229 */ /* 0x000fd00000000012 */
[----:B--2---:R-:W-:-:S08]  /*0f30*/  DADD R12, R16, R12 ;  /* 0x00000000100c7229 */ /* 0x004fd0000000000c */
[----:B------:R-:W-:Y:S02]  /*0f40*/  DADD R2, R12, R14 ;  /* 0x000000000c027229 */ /* 0x000fe4000000000e */
[----:B------:R-:W2:Y:S06]  /*0f50*/  LDS.128 R12, [UR4+0x60] ;  /* 0x00006004ff0c7984 */ /* 0x000eac0008000c00 */
[----:B0-----:R-:W-:-:S08]  /*0f60*/  DADD R2, R2, R8 ;  /* 0x0000000002027229 */ /* 0x001fd00000000008 */
[----:B------:R-:W-:Y:S01]  /*0f70*/  DADD R2, R2, R10 ;  /* 0x0000000002027229 */ /* 0x000fe2000000000a */
[----:B------:R-:W0:Y:S07]  /*0f80*/  LDS.128 R8, [UR4+0x70] ;  /* 0x00007004ff087984 */ /* 0x000e2e0008000c00 */
        /* <DEDUP_REMOVED lines=16> */
[----:B-1----:R-:W-:Y:S01]  /*1090*/  DADD R4, R2, R4 ;  /* 0x0000000002047229 */ /* 0x002fe20000000004 */
[----:B------:R-:W-:Y:S10]  /*10a0*/  BRA `(.L_x_135) ;  /* 0x0000001c00307947 */ /* 0x000ff40003800000 */
.L_x_134:
[----:B------:R-:W-:-:S04]  /*10b0*/  LOP3.LUT R2, R3, 0x3e0, RZ, 0xc0, !PT ;  /* 0x000003e003027812 */ /* 0x000fc800078ec0ff */
[----:B------:R-:W-:Y:S01]  /*10c0*/  LOP3.LUT R7, RZ, R2, RZ, 0x33, !PT ;  /* 0x00000002ff077212 */ /* 0x000fe200078e33ff */
[----:B------:R-:W-:Y:S02]  /*10d0*/  VIADD R5, R2, 0x20 ;  /* 0x0000002002057836 */ /* 0x000fe40000000000 */
[----:B------:R-:W0:Y:S02]  /*10e0*/  S2R R2, SR_LANEID ;  /* 0x0000000000027919 */ /* 0x000e240000000000 */
[----:B------:R-:W-:Y:S01]  /*10f0*/  IMAD.IADD R7, R0, 0x1, R7 ;  /* 0x0000000100077824 */ /* 0x000fe200078e0207 */
[----:B------:R-:W-:-:S04]  /*1100*/  ISETP.GT.U32.AND P0, PT, R5, R0, PT ;  /* 0x000000000500720c */ /* 0x000fc80003f04070 */
[----:B------:R-:W-:-:S05]  /*1110*/  SEL R7, R7, 0x1f, P0 ;  /* 0x0000001f07077807 */ /* 0x000fca0000000000 */
[----:B-----5:R-:W-:Y:S04]  /*1120*/  SHFL.DOWN PT, R4, R20, 0x1, R7 ;  /* 0x0820000014047989 */ /* 0x020fe800000e0007 */
[----:B------:R-:W1:Y:S01]  /*1130*/  SHFL.DOWN PT, R5, R21, 0x1, R7 ;  /* 0x0820000015057989 */ /* 0x000e6200000e0007 */
[C---:B0-----:R-:W-:Y:S01]  /*1140*/  ISETP.GE.AND P0, PT, R2.reuse, R7, PT ;  /* 0x000000070200720c */ /* 0x041fe20003f06270 */
[----:B------:R-:W-:Y:S01]  /*1150*/  VIADD R6, R2, 0x2 ;  /* 0x0000000202067836 */ /* 0x000fe20000000000 */
[----:B-1----:R-:W-:-:S10]  /*1160*/  DADD R4, R4, R20 ;  /* 0x0000000004047229 */ /* 0x002fd40000000014 */
        /* <DEDUP_REMOVED lines=11> */
[----:B------:R-:W-:-:S03]  /*1220*/  VIADD R6, R2, 0x8 ;  /* 0x0000000802067836 */ /* 0x000fc60000000000 */
[----:B------:R-:W0:Y:S02]  /*1230*/  SHFL.DOWN PT, R5, R11, 0x4, R7 ;  /* 0x088000000b057989 */ /* 0x000e2400000e0007 */
[----:B------:R-:W-:Y:S01]  /*1240*/  ISETP.GT.AND P1, PT, R6, R7, PT ;  /* 0x000000070600720c */ /* 0x000fe20003f24270 */
[----:B0-----:R-:W-:-:S10]  /*1250*/  DADD R4, R4, R10 ;  /* 0x0000000004047229 */ /* 0x001fd4000000000a */
[----:B------:R-:W-:Y:S02]  /*1260*/  FSEL R8, R10, R4, P0 ;  /* 0x000000040a087208 */ /* 0x000fe40000000000 */
[----:B------:R-:W-:Y:S02]  /*1270*/  FSEL R9, R11, R5, P0 ;  /* 0x000000050b097208 */ /* 0x000fe40000000000 */
[C---:B------:R-:W-:Y:S01]  /*1280*/  ISETP.NE.AND P0, PT, R2.reuse, RZ, PT ;  /* 0x000000ff0200720c */ /* 0x040fe20003f05270 */
[----:B------:R-:W-:Y:S01]  /*1290*/  SHFL.DOWN PT, R4, R8, 0x8, R7 ;  /* 0x0900000008047989 */ /* 0x000fe200000e0007 */
[----:B------:R-:W-:-:S03]  /*12a0*/  VIADD R2, R2, 0x10 ;  /* 0x0000001002027836 */ /* 0x000fc60000000000 */
[----:B------:R-:W0:Y:S08]  /*12b0*/  SHFL.DOWN PT, R5, R9, 0x8, R7 ;  /* 0x0900000009057989 */ /* 0x000e3000000e0007 */
[----:B------:R-:W1:Y:S01]  /*12c0*/  @!P0 S2R R13, SR_CgaCtaId ;  /* 0x00000000000d8919 */ /* 0x000e620000008800 */
[----:B------:R-:W-:-:S04]  /*12d0*/  @!P0 SHF.R.U32.HI R6, RZ, 0x2, R3 ;  /* 0x00000002ff068819 */ /* 0x000fc80000011603 */
[----:B------:R-:W-:Y:S01]  /*12e0*/  @!P0 LOP3.LUT R6, R6, 0xf8, RZ, 0xc0, !PT ;  /* 0x000000f806068812 */ /* 0x000fe200078ec0ff */
        /* <DEDUP_REMOVED lines=18> */
[----:B------:R-:W-:Y:S01]  /*1410*/  ISETP.GT.U32.AND P1, PT, R0, 0x20, PT ;  /* 0x000000200000780c */ /* 0x000fe20003f24070 */
[----:B0-----:R-:W-:-:S09]  /*1420*/  ULEA UR4, UR5, UR4, 0x18 ;  /* 0x0000000405047291 */ /* 0x001fd2000f8ec0ff */
[----:B------:R-:W0:Y:S04]  /*1430*/  LDS.128 R12, [UR4+0x20] ;  /* 0x00002004ff0c7984 */ /* 0x000e280008000c00 */
[----:B------:R-:W1:Y:S01]  /*1440*/  LDS.128 R8, [UR4+0x30] ;  /* 0x00003004ff087984 */ /* 0x000e620008000c00 */
[----:B0-----:R-:W-:-:S10]  /*1450*/  DADD R12, R4, R12 ;  /* 0x00000000040c7229 */ /* 0x001fd4000000000c */
[----:B------:R-:W-:Y:S02]  /*1460*/  FSEL R2, R12, R4, P1 ;  /* 0x000000040c027208 */ /* 0x000fe40000800000 */
[----:B------:R-:W-:Y:S02]  /*1470*/  FSEL R3, R13, R5, P1 ;  /* 0x000000050d037208 */ /* 0x000fe40000800000 */
[----:B------:R-:W-:Y:S01]  /*1480*/  ISETP.GT.U32.AND P1, PT, R0, 0x40, PT ;  /* 0x000000400000780c */ /* 0x000fe20003f24070 */
[----:B------:R-:W0:Y:S03]  /*1490*/  LDS.128 R4, [UR4+0x40] ;  /* 0x00004004ff047984 */ /* 0x000e260008000c00 */
[----:B------:R-:W-:-:S10]  /*14a0*/  DADD R14, R2, R14 ;  /* 0x00000000020e7229 */ /* 0x000fd4000000000e */
[----:B------:R-:W-:Y:S02]  /*14b0*/  FSEL R2, R14, R2, P1 ;  /* 0x000000020e027208 */ /* 0x000fe40000800000 */
[----:B------:R-:W-:Y:S02]  /*14c0*/  FSEL R3, R15, R3, P1 ;  /* 0x000000030f037208 */ /* 0x000fe40000800000 */
[----:B------:R-:W-:-:S04]  /*14d0*/  ISETP.GT.U32.AND P1, PT, R0, 0x60, PT ;  /* 0x000000600000780c */ /* 0x000fc80003f24070 */
[----:B-1----:R-:W-:-:S10]  /*14e0*/  DADD R8, R8, R2 ;  /* 0x0000000008087229 */ /* 0x002fd40000000002 */
[----:B------:R-:W-:Y:S02]  /*14f0*/  FSEL R2, R8, R2, P1 ;  /* 0x0000000208027208 */ /* 0x000fe40000800000 */
[----:B------:R-:W-:Y:S02]  /*1500*/  FSEL R3, R9, R3, P1 ;  /* 0x0000000309037208 */ /* 0x000fe40000800000 */
[----:B------:R-:W-:-:S04]  /*1510*/  ISETP.GT.U32.AND P1, PT, R0, 0x80, PT ;  /* 0x000000800000780c */ /* 0x000fc80003f24070 */
[----:B------:R-:W-:-:S10]  /*1520*/  DADD R10, R2, R10 ;  /* 0x00000000020a7229 */ /* 0x000fd4000000000a */
[----:B------:R-:W-:Y:S02]  /*1530*/  FSEL R2, R10, R2, P1 ;  /* 0x000000020a027208 */ /* 0x000fe40000800000 */
[----:B------:R-:W-:Y:S02]  /*1540*/  FSEL R3, R11, R3, P1 ;  /* 0x000000030b037208 */ /* 0x000fe40000800000 */
[----:B------:R-:W1:Y:S01]  /*1550*/  LDS.128 R8, [UR4+0x50] ;  /* 0x00005004ff087984 */ /* 0x000e620008000c00 */
[----:B------:R-:W-:-:S03]  /*1560*/  ISETP.GT.U32.AND P1, PT, R0, 0xa0, PT ;  /* 0x000000a00000780c */ /* 0x000fc60003f24070 */
[----:B0-----:R-:W-:-:S10]  /*1570*/  DADD R4, R4, R2 ;  /* 0x0000000004047229 */ /* 0x001fd40000000002 */
[----:B------:R-:W-:Y:S02]  /*1580*/  FSEL R2, R4, R2, P1 ;  /* 0x0000000204027208 */ /* 0x000fe40000800000 */
[----:B------:R-:W-:Y:S02]  /*1590*/  FSEL R3, R5, R3, P1 ;  /* 0x0000000305037208 */ /* 0x000fe40000800000 */
[----:B------:R-:W-:-:S04]  /*15a0*/  ISETP.GT.U32.AND P1, PT, R0, 0xc0, PT ;  /* 0x000000c00000780c */ /* 0x000fc80003f24070 */
[----:B------:R-:W-:-:S10]  /*15b0*/  DADD R6, R2, R6 ;  /* 0x0000000002067229 */ /* 0x000fd40000000006 */
[----:B------:R-:W-:Y:S02]  /*15c0*/  FSEL R2, R6, R2, P1 ;  /* 0x0000000206027208 */ /* 0x000fe40000800000 */
[----:B------:R-:W-:Y:S02]  /*15d0*/  FSEL R3, R7, R3, P1 ;  /* 0x0000000307037208 */ /* 0x000fe40000800000 */
[----:B------:R-:W0:Y:S01]  /*15e0*/  LDS.128 R4, [UR4+0x60] ;  /* 0x00006004ff047984 */ /* 0x000e220008000c00 */
[----:B------:R-:W-:-:S03]  /*15f0*/  ISETP.GT.U32.AND P1, PT, R0, 0xe0, PT ;  /* 0x000000e00000780c */ /* 0x000fc60003f24070 */
        /* <DEDUP_REMOVED lines=43> */
[----:B------:R-:W1:Y:S01]  /*18b0*/  LDS.64 R2, [UR4+0xb0] ;  /* 0x0000b004ff027984 */ /* 0x000e620008000a00 */
        /* <DEDUP_REMOVED lines=8> */
[----:B------:R-:W-:-:S04]  /*1940*/  ISETP.GT.U32.AND P1, PT, R0, 0x260, PT ;  /* 0x000002600000780c */ /* 0x000fc80003f24070 */
[----:B-1----:R-:W-:-:S10]  /*1950*/  DADD R2, R2, R4 ;  /* 0x0000000002027229 */ /* 0x002fd40000000004 */
[----:B------:R-:W-:Y:S02]  /*1960*/  FSEL R4, R2, R4, P1 ;  /* 0x0000000402047208 */ /* 0x000fe40000800000 */
[----:B------:R-:W-:Y:S01]  /*1970*/  FSEL R5, R3, R5, P1 ;  /* 0x0000000503057208 */ /* 0x000fe20000800000 */
[----:B------:R-:W-:Y:S06]  /*1980*/  BRA `(.L_x_135) ;  /* 0x0000001000f87947 */ /* 0x000fec0003800000 */
.L_x_120:
[----:B------:R-:W0:Y:S01]  /*1990*/  S2R R5, SR_TID.X ;  /* 0x0000000000057919 */ /* 0x000e220000002100 */
[----:B------:R-:W1:Y:S02]  /*19a0*/  LDCU.64 UR6, c[0x0][0x380] ;  /* 0x00007000ff0677ac */ /* 0x000e640008000a00 */
[----:B-1----:R-:W-:Y:S02]  /*19b0*/  IMAD.U32 R6, RZ, RZ, UR6 ;  /* 0x00000006ff067e24 */ /* 0x002fe4000f8e00ff */
[----:B------:R-:W-:Y:S01]  /*19c0*/  IMAD.U32 R7, RZ, RZ, UR7 ;  /* 0x00000007ff077e24 */ /* 0x000fe2000f8e00ff */
[----:B0-----:R-:W-:-:S05]  /*19d0*/  IADD3 R21, PT, PT, R5, UR4, RZ ;  /* 0x0000000405157c10 */ /* 0x001fca000fffe0ff */
[----:B------:R-:W-:-:S05]  /*19e0*/  IMAD.WIDE.U32 R20, R21, 0x8, R6 ;  /* 0x0000000815147825 */ /* 0x000fca00078e0006 */
[----:B------:R-:W2:Y:S04]  /*19f0*/  LDG.E.64 R14, desc[UR10][R20.64] ;  /* 0x0000000a140e7981 */ /* 0x000ea8000c1e1b00 */
[----:B------:R-:W2:Y:S04]  /*1a00*/  LDG.E.64 R16, desc[UR10][R20.64+0x1400] ;  /* 0x0014000a14107981 */ /* 0x000ea8000c1e1b00 */
[----:B------:R-:W3:Y:S04]  /*1a10*/  LDG.E.64 R18, desc[UR10][R20.64+0x2800] ;  /* 0x0028000a14127981 */ /* 0x000ee8000c1e1b00 */
[----:B------:R-:W4:Y:S04]  /*1a20*/  LDG.E.64 R12, desc[UR10][R20.64+0x3c00] ;  /* 0x003c000a140c7981 */ /* 0x000f28000c1e1b00 */
[----:B------:R-:W5:Y:S04]  /*1a30*/  LDG.E.64 R10, desc[UR10][R20.64+0x5000] ;  /* 0x0050000a140a7981 */ /* 0x000f68000c1e1b00 */
[----:B------:R-:W5:Y:S04]  /*1a40*/  LDG.E.64 R8, desc[UR10][R20.64+0x6400] ;  /* 0x0064000a14087981 */ /* 0x000f68000c1e1b00 */
[----:B------:R-:W5:Y:S04]  /*1a50*/  LDG.E.64 R2, desc[UR10][R20.64+0x7800] ;  /* 0x0078000a14027981 */ /* 0x000f68000c1e1b00 */
[----:B------:R-:W5:Y:S01]  /*1a60*/  LDG.E.64 R28, desc[UR10][R20.64+0x8c00] ;  /* 0x008c000a141c7981 */ /* 0x000f62000c1e1b00 */
[----:B------:R-:W-:Y:S01]  /*1a70*/  ISETP.GE.U32.AND P0, PT, R0, UR8, PT ;  /* 0x0000000800007c0c */ /* 0x000fe2000bf06070 */
[----:B--2---:R-:W-:-:S08]  /*1a80*/  DADD R14, R14, R16 ;  /* 0x000000000e0e7229 */ /* 0x004fd00000000010 */
[----:B---3--:R-:W-:-:S08]  /*1a90*/  DADD R14, R18, R14 ;  /* 0x00000000120e7229 */ /* 0x008fd0000000000e */
[----:B----4-:R-:W-:-:S08]  /*1aa0*/  DADD R12, R12, R14 ;  /* 0x000000000c0c7229 */ /* 0x010fd0000000000e */
[----:B-----5:R-:W-:-:S08]  /*1ab0*/  DADD R10, R10, R12 ;  /* 0x000000000a0a7229 */ /* 0x020fd0000000000c */
[----:B------:R-:W-:-:S08]  /*1ac0*/  DADD R8, R8, R10 ;  /* 0x0000000008087229 */ /* 0x000fd0000000000a */
[----:B------:R-:W-:-:S08]  /*1ad0*/  DADD R2, R2, R8 ;  /* 0x0000000002027229 */ /* 0x000fd00000000008 */
[----:B------:R-:W-:Y:S01]  /*1ae0*/  DADD R28, R28, R2 ;  /* 0x000000001c1c7229 */ /* 0x000fe20000000002 */
[----:B------:R-:W-:Y:S10]  /*1af0*/  @!P0 BRA `(.L_x_136) ;  /* 0x0000000c00708947 */ /* 0x000ff40003800000 */
[----:B------:R-:W-:Y:S01]  /*1b00*/  UIMAD UR12, UR13, 0x1400, UR4 ;  /* 0x000014000d0c78a4 */ /* 0x000fe2000f8e0204 */
[----:B------:R-:W-:Y:S01]  /*1b10*/  VIADD R0, R4, 0xffffec00 ;  /* 0xffffec0004007836 */ /* 0x000fe20000000000 */
[----:B------:R-:W-:Y:S01]  /*1b20*/  UIADD3 UR5, UPT, UPT, UR9, UR13, URZ ;  /* 0x0000000d09057290 */ /* 0x000fe2000fffe0ff */
[----:B------:R-:W-:-:S03]  /*1b30*/  LOP3.LUT R3, RZ, R5, RZ, 0x33, !PT ;  /* 0x00000005ff037212 */ /* 0x000fc600078e33ff */
[----:B------:R-:W-:Y:S01]  /*1b40*/  ISETP.LT.U32.AND P0, PT, R0, UR12, PT ;  /* 0x0000000c00007c0c */ /* 0x000fe2000bf01070 */
[----:B------:R-:W-:Y:S01]  /*1b50*/  UIMAD UR5, UR5, 0x1400, URZ ;  /* 0x00001400050578a4 */ /* 0x000fe2000f8e02ff */
[----:B------:R-:W-:-:S05]  /*1b60*/  IADD3 R3, PT, PT, R4, -UR8, R3 ;  /* 0x8000000804037c10 */ /* 0x000fca000fffe003 */
[----:B------:R-:W-:Y:S01]  /*1b70*/  IMAD.U32 R8, RZ, RZ, UR5 ;  /* 0x00000005ff087e24 */ /* 0x000fe2000f8e00ff */
[----:B------:R-:W-:Y:S01]  /*1b80*/  UMOV UR6, UR5 ;  /* 0x0000000500067c82 */ /* 0x000fe20008000000 */
[----:B------:R-:W-:Y:S01]  /*1b90*/  VIADD R2, R3, -UR4 ;  /* 0x8000000403027c36 */ /* 0x000fe20008000000 */
[----:B------:R-:W-:Y:S02]  /*1ba0*/  UMOV UR4, URZ ;  /* 0x000000ff00047c82 */ /* 0x000fe40008000000 */
[----:B------:R-:W-:Y:S01]  /*1bb0*/  IADD3 R5, PT, PT, R8, 0x1400, R5 ;  /* 0x0000140008057810 */ /* 0x000fe20007ffe005 */
[----:B------:R-:W-:Y:S06]  /*1bc0*/  @P0 BRA `(.L_x_137) ;  /* 0x0000000000840947 */ /* 0x000fec0003800000 */
[----:B------:R-:W0:Y:S01]  /*1bd0*/  LDC R4, c[0x0][0x3a8] ;  /* 0x0000ea00ff047b82 */ /* 0x000e220000000800 */
[----:B------:R-:W1:Y:S07]  /*1be0*/  LDCU UR7, c[0x0][0x3ac] ;  /* 0x00007580ff0777ac */ /* 0x000e6e0008000800 */
[----:B------:R-:W2:Y:S02]  /*1bf0*/  LDC.64 R6, c[0x0][0x380] ;  /* 0x0000e000ff067b82 */ /* 0x000ea40000000a00 */
.L_x_138:
[----:B------:R-:W3:Y:S02]  /*1c00*/  S2R R25, SR_TID.X ;  /* 0x0000000000197919 */ /* 0x000ee40000002100 */
[----:B---3--:R-:W-:-:S04]  /*1c10*/  VIADD R25, R25, UR12 ;  /* 0x0000000c19197c36 */ /* 0x008fc80008000000 */
[----:B--2---:R-:W-:-:S05]  /*1c20*/  IMAD.WIDE.U32 R24, R25, 0x8, R6 ;  /* 0x0000000819187825 */ /* 0x004fca00078e0006 */
        /* <DEDUP_REMOVED lines=8> */
[----:B0-----:R-:W-:-:S05]  /*1cb0*/  VIADD R3, R4, -UR12 ;  /* 0x8000000c04037c36 */ /* 0x001fca0008000000 */
[----:B------:R-:W-:Y:S01]  /*1cc0*/  ISETP.GE.U32.AND P0, PT, R3, UR8, PT ;  /* 0x0000000803007c0c */ /* 0x000fe2000bf06070 */
        /* <DEDUP_REMOVED lines=8> */
[----:B------:R-:W-:Y:S10]  /*1d50*/  @!P0 BRA `(.L_x_136) ;  /* 0x0000000800d88947 */ /* 0x000ff40003800000 */
[----:B-1----:R-:W-:Y:S01]  /*1d60*/  UMOV UR13, UR7 ;  /* 0x00000007000d7c82 */ /* 0x002fe20008000000 */
[----:B------:R-:W-:Y:S01]  /*1d70*/  UIADD3 UR4, UPT, UPT, UR4, 0x1, URZ ;  /* 0x0000000104047890 */ /* 0x000fe2000fffe0ff */
[----:B------:R-:W-:Y:S01]  /*1d80*/  VIADD R2, R2, -UR8 ;  /* 0x8000000802027c36 */ /* 0x000fe20008000000 */
[----:B------:R-:W-:Y:S01]  /*1d90*/  UIMAD UR12, UR13, 0x1400, UR12 ;  /* 0x000014000d0c78a4 */ /* 0x000fe2000f8e020c */
[----:B------:R-:W-:Y:S01]  /*1da0*/  VIADD R5, R5, UR8 ;  /* 0x0000000805057c36 */ /* 0x000fe20008000000 */
[----:B------:R-:W-:-:S04]  /*1db0*/  UIADD3 UR6, UPT, UPT, UR8, UR6, URZ ;  /* 0x0000000608067290 */ /* 0x000fc8000fffe0ff */
[----:B------:R-:W-:-:S13]  /*1dc0*/  ISETP.LT.U32.AND P0, PT, R0, UR12, PT ;  /* 0x0000000c00007c0c */ /* 0x000fda000bf01070 */
[----:B------:R-:W-:Y:S05]  /*1dd0*/  @!P0 BRA `(.L_x_138) ;  /* 0xfffffffc00888947 */ /* 0x000fea000383ffff */
.L_x_137:
[----:B------:R-:W0:Y:S01]  /*1de0*/  S2R R9, SR_TID.X ;  /* 0x0000000000097919 */ /* 0x000e220000002100 */
[----:B------:R-:W-:Y:S01]  /*1df0*/  VIADD R0, R4, -UR12 ;  /* 0x8000000c04007c36 */ /* 0x000fe20008000000 */
[----:B------:R-:W-:Y:S04]  /*1e00*/  BSSY.RECONVERGENT B1, `(.L_x_136) ;  /* 0x00000ab000017945 */ /* 0x000fe80003800200 */
[----:B0-----:R-:W-:-:S04]  /*1e10*/  ISETP.GE.AND P0, PT, R9, R0, PT ;  /* 0x000000000900720c */ /* 0x001fc80003f06270 */
[----:B------:R-:W-:-:S13]  /*1e20*/  ISETP.LE.U32.OR P0, PT, R4, UR12, P0 ;  /* 0x0000000c04007c0c */ /* 0x000fda0008703470 */
[----:B------:R-:W-:Y:S05]  /*1e30*/  @P0 BRA `(.L_x_139) ;  /* 0x00000008009c0947 */ /* 0x000fea0003800000 */
[----:B------:R-:W-:Y:S01]  /*1e40*/  UIMAD UR7, UR4, UR13, URZ ;  /* 0x0000000d040772a4 */ /* 0x000fe2000f8e02ff */
[----:B------:R-:W-:Y:S01]  /*1e50*/  LOP3.LUT R3, RZ, R9, RZ, 0x33, !PT ;  /* 0x00000009ff037212 */ /* 0x000fe200078e33ff */
[----:B------:R-:W-:Y:S01]  /*1e60*/  BSSY.RECONVERGENT B2, `(.L_x_140) ;  /* 0x0000056000027945 */ /* 0x000fe20003800200 */
[----:B------:R-:W-:Y:S02]  /*1e70*/  IMAD.MOV.U32 R0, RZ, RZ, R9 ;  /* 0x000000ffff007224 */ /* 0x000fe400078e0009 */
[----:B------:R-:W-:Y:S01]  /*1e80*/  IADD3 R4, PT, PT, R4, -UR5, R3 ;  /* 0x8000000504047c10 */ /* 0x000fe2000fffe003 */
[----:B------:R-:W-:-:S04]  /*1e90*/  IMAD.U32 R3, RZ, RZ, UR7 ;  /* 0x00000007ff037e24 */ /* 0x000fc8000f8e00ff */
[----:B------:R-:W-:-:S04]  /*1ea0*/  IMAD R4, R3, -0x1400, R4 ;  /* 0xffffec0003047824 */ /* 0x000fc800078e0204 */
[C---:B------:R-:W-:Y:S01]  /*1eb0*/  IMAD.HI.U32 R3, R4.reuse, -0x33333333, RZ ;  /* 0xcccccccd04037827 */ /* 0x040fe200078e00ff */
[----:B------:R-:W-:-:S04]  /*1ec0*/  ISETP.GE.U32.AND P0, PT, R4, 0x2580, PT ;  /* 0x000025800400780c */ /* 0x000fc80003f06070 */
[----:B------:R-:W-:-:S04]  /*1ed0*/  LEA.HI R3, R3, 0x1, RZ, 0x17 ;  /* 0x0000000103037811 */ /* 0x000fc800078fb8ff */
[----:B------:R-:W-:-:S05]  /*1ee0*/  LOP3.LUT R4, R3, 0xf, RZ, 0xc0, !PT ;  /* 0x0000000f03047812 */ /* 0x000fca00078ec0ff */
[----:B------:R-:W-:Y:S05]  /*1ef0*/  @!P0 BRA `(.L_x_141) ;  /* 0x0000000400308947 */ /* 0x000fea0003800000 */
[----:B------:R-:W-:Y:S01]  /*1f00*/  IMAD.HI.U32 R0, R2, -0x33333333, RZ ;  /* 0xcccccccd02007827 */ /* 0x000fe200078e00ff */
[----:B------:R-:W-:Y:S04]  /*1f10*/  BSSY.RECONVERGENT B3, `(.L_x_142) ;  /* 0x0000049000037945 */ /* 0x000fe80003800200 */
[----:B------:R-:W-:-:S04]  /*1f20*/  LEA.HI R0, R0, 0x1, RZ, 0x17 ;  /* 0x0000000100007811 */ /* 0x000fc800078fb8ff */
[----:B------:R-:W-:Y:S02]  /*1f30*/  LOP3.LUT R26, R0, 0xfffff0, RZ, 0xc0, !PT ;  /* 0x00fffff0001a7812 */ /* 0x000fe400078ec0ff */
[----:B------:R-:W-:-:S03]  /*1f40*/  LOP3.LUT R0, R9, 0x1400, RZ, 0xfc, !PT ;  /* 0x0000140009007812 */ /* 0x000fc600078efcff */
[----:B------:R-:W-:-:S07]  /*1f50*/  IMAD.MOV R26, RZ, RZ, -R26 ;  /* 0x000000ffff1a7224 */ /* 0x000fce00078e0a1a */
.L_x_143:
[C---:B------:R-:W-:Y:S02]  /*1f60*/  VIADD R23, R5.reuse, 0xffffec00 ;  /* 0xffffec0005177836 */ /* 0x040fe40000000000 */
[----:B------:R-:W-:Y:S02]  /*1f70*/  VIADD R19, R5, 0xffffee80 ;  /* 0xffffee8005137836 */ /* 0x000fe40000000000 */
[----:B------:R-:W-:-:S04]  /*1f80*/  IMAD.WIDE.U32 R22, R23, 0x8, R6 ;  /* 0x0000000817167825 */ /* 0x000fc800078e0006 */
[--C-:B------:R-:W-:Y:S02]  /*1f90*/  IMAD.WIDE.U32 R18, R19, 0x8, R6.reuse ;  /* 0x0000000813127825 */ /* 0x100fe400078e0006 */
[----:B------:R-:W2:Y:S02]  /*1fa0*/  LDG.E.64 R22, desc[UR10][R22.64] ;  /* 0x0000000a16167981 */ /* 0x000ea4000c1e1b00 */
[C---:B------:R-:W-:Y:S02]  /*1fb0*/  VIADD R17, R5.reuse, 0xfffff100 ;  /* 0xfffff10005117836 */ /* 0x040fe40000000000 */
[----:B------:R-:W3:Y:S01]  /*1fc0*/  LDG.E.64 R18, desc[UR10][R18.64] ;  /* 0x0000000a12127981 */ /* 0x000ee2000c1e1b00 */
[----:B------:R-:W-:Y:S02]  /*1fd0*/  VIADD R15, R5, 0xfffff380 ;  /* 0xfffff380050f7836 */ /* 0x000fe40000000000 */
[----:B------:R-:W-:-:S04]  /*1fe0*/  IMAD.WIDE.U32 R16, R17, 0x8, R6 ;  /* 0x0000000811107825 */ /* 0x000fc800078e0006 */
[--C-:B------:R-:W-:Y:S02]  /*1ff0*/  IMAD.WIDE.U32 R14, R15, 0x8, R6.reuse ;  /* 0x000000080f0e7825 */ /* 0x100fe400078e0006 */
[----:B------:R-:W4:Y:S02]  /*2000*/  LDG.E.64 R16, desc[UR10][R16.64] ;  /* 0x0000000a10107981 */ /* 0x000f24000c1e1b00 */
[C---:B------:R-:W-:Y:S02]  /*2010*/  VIADD R13, R5.reuse, 0xfffff600 ;  /* 0xfffff600050d7836 */ /* 0x040fe40000000000 */
[----:B------:R-:W5:Y:S01]  /*2020*/  LDG.E.64 R14, desc[UR10][R14.64] ;  /* 0x0000000a0e0e7981 */ /* 0x000f62000c1e1b00 */
[----:B------:R-:W-:Y:S02]  /*2030*/  VIADD R11, R5, 0xfffff880 ;  /* 0xfffff880050b7836 */ /* 0x000fe40000000000 */
[----:B------:R-:W-:-:S04]  /*2040*/  IMAD.WIDE.U32 R12, R13, 0x8, R6 ;  /* 0x000000080d0c7825 */ /* 0x000fc800078e0006 */
[--C-:B------:R-:W-:Y:S02]  /*2050*/  IMAD.WIDE.U32 R10, R11, 0x8, R6.reuse ;  /* 0x000000080b0a7825 */ /* 0x100fe400078e0006 */
[----:B------:R-:W5:Y:S02]  /*2060*/  LDG.E.64 R12, desc[UR10][R12.64] ;  /* 0x0000000a0c0c7981 */ /* 0x000f64000c1e1b00 */
[C---:B------:R-:W-:Y:S02]  /*2070*/  VIADD R9, R5.reuse, 0xfffffb00 ;  /* 0xfffffb0005097836 */ /* 0x040fe40000000000 */
[----:B------:R-:W5:Y:S01]  /*2080*/  LDG.E.64 R10, desc[UR10][R10.64] ;  /* 0x0000000a0a0a7981 */ /* 0x000f62000c1e1b00 */
[----:B------:R-:W-:Y:S02]  /*2090*/  VIADD R21, R5, 0xfffffd80 ;  /* 0xfffffd8005157836 */ /* 0x000fe40000000000 */
[----:B------:R-:W-:-:S04]  /*20a0*/  IMAD.WIDE.U32 R8, R9, 0x8, R6 ;  /* 0x0000000809087825 */ /* 0x000fc800078e0006 */
[----:B------:R-:W-:Y:S02]  /*20b0*/  IMAD.WIDE.U32 R20, R21, 0x8, R6 ;  /* 0x0000000815147825 */ /* 0x000fe400078e0006 */
[----:B------:R-:W5:Y:S04]  /*20c0*/  LDG.E.64 R8, desc[UR10][R8.64] ;  /* 0x0000000a08087981 */ /* 0x000f68000c1e1b00 */
[----:B------:R-:W5:Y:S01]  /*20d0*/  LDG.E.64 R20, desc[UR10][R20.64] ;  /* 0x0000000a14147981 */ /* 0x000f62000c1e1b00 */
[----:B------:R-:W-:Y:S01]  /*20e0*/  VIADD R25, R5, 0x280 ;  /* 0x0000028005197836 */ /* 0x000fe20000000000 */
[----:B--2---:R-:W-:-:S08]  /*20f0*/  DADD R22, R22, R28 ;  /* 0x0000000016167229 */ /* 0x004fd0000000001c */
[----:B---3--:R-:W-:Y:S01]  /*2100*/  DADD R18, R22, R18 ;  /* 0x0000000016127229 */ /* 0x008fe20000000012 */
[----:B------:R-:W-:-:S06]  /*2110*/  IMAD.WIDE.U32 R22, R5, 0x8, R6 ;  /* 0x0000000805167825 */ /* 0x000fcc00078e0006 */
[----:B------:R-:W2:Y:S01]  /*2120*/  LDG.E.64 R22, desc[UR10][R22.64] ;  /* 0x0000000a16167981 */ /* 0x000ea2000c1e1b00 */
[----:B----4-:R-:W-:Y:S01]  /*2130*/  DADD R16, R18, R16 ;  /* 0x0000000012107229 */ /* 0x010fe20000000010 */
[----:B------:R-:W-:-:S04]  /*2140*/  IMAD.WIDE.U32 R18, R25, 0x8, R6 ;  /* 0x0000000819127825 */ /* 0x000fc800078e0006 */
[----:B------:R-:W-:Y:S02]  /*2150*/  VIADD R25, R5, 0x500 ;  /* 0x0000050005197836 */ /* 0x000fe40000000000 */
[----:B------:R-:W3:Y:S01]  /*2160*/  LDG.E.64 R18, desc[UR10][R18.64] ;  /* 0x0000000a12127981 */ /* 0x000ee2000c1e1b00 */
[----:B-----5:R-:W-:Y:S01]  /*2170*/  DADD R14, R16, R14 ;  /* 0x00000000100e7229 */ /* 0x020fe2000000000e */
[----:B------:R-:W-:-:S04]  /*2180*/  IMAD.WIDE.U32 R16, R25, 0x8, R6 ;  /* 0x0000000819107825 */ /* 0x000fc800078e0006 */
[----:B------:R-:W-:Y:S02]  /*2190*/  VIADD R25, R5, 0x780 ;  /* 0x0000078005197836 */ /* 0x000fe40000000000 */
[----:B------:R-:W4:Y:S01]  /*21a0*/  LDG.E.64 R16, desc[UR10][R16.64] ;  /* 0x0000000a10107981 */ /* 0x000f22000c1e1b00 */
[----:B------:R-:W-:Y:S01]  /*21b0*/  DADD R12, R14, R12 ;  /* 0x000000000e0c7229 */ /* 0x000fe2000000000c */
[----:B------:R-:W-:-:S04]  /*21c0*/  IMAD.WIDE.U32 R14, R25, 0x8, R6 ;  /* 0x00000008190e7825 */ /* 0x000fc800078e0006 */
[----:B------:R-:W-:Y:S02]  /*21d0*/  VIADD R25, R5, 0xa00 ;  /* 0x00000a0005197836 */ /* 0x000fe40000000000 */
[----:B------:R-:W5:Y:S01]  /*21e0*/  LDG.E.64 R14, desc[UR10][R14.64] ;  /* 0x0000000a0e0e7981 */ /* 0x000f62000c1e1b00 */
        /* <DEDUP_REMOVED lines=9> */
[----:B------:R-:W-:Y:S01]  /*2280*/  IMAD.WIDE.U32 R8, R25, 0x8, R6 ;  /* 0x0000000819087825 */ /* 0x000fe200078e0006 */
[----:B------:R-:W-:-:S05]  /*2290*/  IADD3 R25, PT, PT, R5, 0x1180, RZ ;  /* 0x0000118005197810 */ /* 0x000fca0007ffe0ff */
[----:B------:R-:W5:Y:S01]  /*22a0*/  LDG.E.64 R8, desc[UR10][R8.64] ;  /* 0x0000000a08087981 */ /* 0x000f62000c1e1b00 */
[----:B------:R-:W-:-:S06]  /*22b0*/  IMAD.WIDE.U32 R24, R25, 0x8, R6 ;  /* 0x0000000819187825 */ /* 0x000fcc00078e0006 */
[----:B------:R-:W5:Y:S01]  /*22c0*/  LDG.E.64 R24, desc[UR10][R24.64] ;  /* 0x0000000a18187981 */ /* 0x000f62000c1e1b00 */
[----:B------:R-:W-:Y:S02]  /*22d0*/  VIADD R26, R26, 0x10 ;  /* 0x000000101a1a7836 */ /* 0x000fe40000000000 */
[----:B------:R-:W-:Y:S02]  /*22e0*/  VIADD R0, R0, 0x2800 ;  /* 0x0000280000007836 */ /* 0x000fe40000000000 */
[----:B------:R-:W-:Y:S01]  /*22f0*/  VIADD R5, R5, 0x2800 ;  /* 0x0000280005057836 */ /* 0x000fe20000000000 */
[----:B------:R-:W-:Y:S01]  /*2300*/  ISETP.NE.AND P0, PT, R26, RZ, PT ;  /* 0x000000ff1a00720c */ /* 0x000fe20003f05270 */
        /* <DEDUP_REMOVED lines=9> */
[----:B------:R-:W-:Y:S05]  /*23a0*/  BSYNC.RECONVERGENT B3 ;  /* 0x0000000000037941 */ /* 0x000fea0003800200 */
.L_x_142:
[----:B------:R-:W-:-:S07]  /*23b0*/  VIADD R0, R0, 0xffffec00 ;  /* 0xffffec0000007836 */ /* 0x000fce0000000000 */
.L_x_141:
[----:B------:R-:W-:Y:S05]  /*23c0*/  BSYNC.RECONVERGENT B2 ;  /* 0x0000000000027941 */ /* 0x000fea0003800200 */
.L_x_140:
[----:B------:R-:W-:-:S13]  /*23d0*/  ISETP.NE.AND P0, PT, R4, RZ, PT ;  /* 0x000000ff0400720c */ /* 0x000fda0003f05270 */
[----:B------:R-:W-:Y:S05]  /*23e0*/  @!P0 BRA `(.L_x_139) ;  /* 0x0000000400308947 */ /* 0x000fea0003800000 */
[----:B------:R-:W-:Y:S01]  /*23f0*/  ISETP.GE.U32.AND P0, PT, R4, 0x8, PT ;  /* 0x000000080400780c */ /* 0x000fe20003f06070 */
[----:B------:R-:W-:Y:S01]  /*2400*/  BSSY.RECONVERGENT B2, `(.L_x_144) ;  /* 0x0000025000027945 */ /* 0x000fe20003800200 */
[----:B------:R-:W-:-:S04]  /*2410*/  LOP3.LUT R22, R3, 0x7, RZ, 0xc0, !PT ;  /* 0x0000000703167812 */ /* 0x000fc800078ec0ff */
[----:B------:R-:W-:-:S07]  /*2420*/  ISETP.NE.AND P1, PT, R22, RZ, PT ;  /* 0x000000ff1600720c */ /* 0x000fce0003f25270 */
[----:B------:R-:W-:Y:S06]  /*2430*/  @!P0 BRA `(.L_x_145) ;  /* 0x0000000000848947 */ /* 0x000fec0003800000 */
[----:B------:R-:W-:-:S04]  /*2440*/  VIADD R19, R0, UR12 ;  /* 0x0000000c00137c36 */ /* 0x000fc80008000000 */
[----:B------:R-:W-:-:S04]  /*2450*/  IMAD.WIDE.U32 R4, R19, 0x8, R6 ;  /* 0x0000000813047825 */ /* 0x000fc800078e0006 */
[C---:B------:R-:W-:Y:S02]  /*2460*/  VIADD R17, R19.reuse, 0x280 ;  /* 0x0000028013117836 */ /* 0x040fe40000000000 */
[----:B------:R-:W2:Y:S01]  /*2470*/  LDG.E.64 R4, desc[UR10][R4.64] ;  /* 0x0000000a04047981 */ /* 0x000ea2000c1e1b00 */
        /* <DEDUP_REMOVED lines=14> */
[--C-:B------:R-:W-:Y:S02]  /*2560*/  IMAD.WIDE.U32 R20, R21, 0x8, R6.reuse ;  /* 0x0000000815147825 */ /* 0x100fe400078e0006 */
[----:B------:R-:W5:Y:S02]  /*2570*/  LDG.E.64 R8, desc[UR10][R8.64] ;  /* 0x0000000a08087981 */ /* 0x000f64000c1e1b00 */
[----:B------:R-:W-:Y:S02]  /*2580*/  VIADD R19, R19, 0x1180 ;  /* 0x0000118013137836 */ /* 0x000fe40000000000 */
[----:B------:R-:W5:Y:S02]  /*2590*/  LDG.E.64 R20, desc[UR10][R20.64] ;  /* 0x0000000a14147981 */ /* 0x000f64000c1e1b00 */
[----:B------:R-:W-:-:S06]  /*25a0*/  IMAD.WIDE.U32 R18, R19, 0x8, R6 ;  /* 0x0000000813127825 */ /* 0x000fcc00078e0006 */
        /* <DEDUP_REMOVED lines=10> */
.L_x_145:
[----:B------:R-:W-:Y:S05]  /*2650*/  BSYNC.RECONVERGENT B2 ;  /* 0x0000000000027941 */ /* 0x000fea0003800200 */
.L_x_144:
[----:B------:R-:W-:Y:S05]  /*2660*/  @!P1 BRA `(.L_x_139) ;  /* 0x0000000000909947 */ /* 0x000fea0003800000 */
[----:B------:R-:W-:Y:S01]  /*2670*/  ISETP.GE.U32.AND P0, PT, R22, 0x4, PT ;  /* 0x000000041600780c */ /* 0x000fe20003f06070 */
[----:B------:R-:W-:Y:S01]  /*2680*/  BSSY.RECONVERGENT B2, `(.L_x_146) ;  /* 0x0000014000027945 */ /* 0x000fe20003800200 */
[----:B------:R-:W-:-:S11]  /*2690*/  LOP3.LUT P1, RZ, R3, 0x3, RZ, 0xc0, !PT ;  /* 0x0000000303ff7812 */ /* 0x000fd6000782c0ff */
[----:B------:R-:W-:Y:S05]  /*26a0*/  @!P0 BRA `(.L_x_147) ;  /* 0x0000000000448947 */ /* 0x000fea0003800000 */
        /* <DEDUP_REMOVED lines=8> */
[----:B------:R-:W-:Y:S02]  /*2730*/  VIADD R13, R3, 0x780 ;  /* 0x00000780030d7836 */ /* 0x000fe40000000000 */
[----:B------:R-:W4:Y:S02]  /*2740*/  LDG.E.64 R10, desc[UR10][R10.64] ;  /* 0x0000000a0a0a7981 */ /* 0x000f24000c1e1b00 */
[----:B------:R-:W-:-:S06]  /*2750*/  IMAD.WIDE.U32 R12, R13, 0x8, R6 ;  /* 0x000000080d0c7825 */ /* 0x000fcc00078e0006 */
[----:B------:R-:W5:Y:S01]  /*2760*/  LDG.E.64 R12, desc[UR10][R12.64] ;  /* 0x0000000a0c0c7981 */ /* 0x000f62000c1e1b00 */
[----:B------:R-:W-:Y:S01]  /*2770*/  VIADD R0, R0, 0xa00 ;  /* 0x00000a0000007836 */ /* 0x000fe20000000000 */
[----:B--2---:R-:W-:-:S08]  /*2780*/  DADD R28, R28, R4 ;  /* 0x000000001c1c7229 */ /* 0x004fd00000000004 */
[----:B---3--:R-:W-:-:S08]  /*2790*/  DADD R28, R28, R8 ;  /* 0x000000001c1c7229 */ /* 0x008fd00000000008 */
[----:B----4-:R-:W-:-:S08]  /*27a0*/  DADD R28, R28, R10 ;  /* 0x000000001c1c7229 */ /* 0x010fd0000000000a */
[----:B-----5:R-:W-:-:S11]  /*27b0*/  DADD R28, R28, R12 ;  /* 0x000000001c1c7229 */ /* 0x020fd6000000000c */
.L_x_147:
[----:B------:R-:W-:Y:S05]  /*27c0*/  BSYNC.RECONVERGENT B2 ;  /* 0x0000000000027941 */ /* 0x000fea0003800200 */
.L_x_146:
[----:B------:R-:W-:Y:S05]  /*27d0*/  @!P1 BRA `(.L_x_139) ;  /* 0x0000000000349947 */ /* 0x000fea0003800000 */
[----:B------:R-:W-:-:S04]  /*27e0*/  IMAD.HI.U32 R2, R2, -0x33333333, RZ ;  /* 0xcccccccd02027827 */ /* 0x000fc800078e00ff */
[----:B------:R-:W-:Y:S01]  /*27f0*/  VIADD R5, R0, UR6 ;  /* 0x0000000600057c36 */ /* 0x000fe20008000000 */
[----:B------:R-:W-:-:S04]  /*2800*/  LOP3.LUT R2, R2, 0xffff, RZ, 0xc0, !PT ;  /* 0x0000ffff02027812 */ /* 0x000fc800078ec0ff */
[----:B------:R-:W-:-:S04]  /*2810*/  LEA.HI R2, R2, 0x1, RZ, 0x17 ;  /* 0x0000000102027811 */ /* 0x000fc800078fb8ff */
[----:B------:R-:W-:-:S05]  /*2820*/  LOP3.LUT R2, R2, 0x3, RZ, 0xc0, !PT ;  /* 0x0000000302027812 */ /* 0x000fca00078ec0ff */
[----:B------:R-:W-:-:S07]  /*2830*/  IMAD.MOV R0, RZ, RZ, -R2 ;  /* 0x000000ffff007224 */ /* 0x000fce00078e0a02 */
.L_x_148:
[----:B------:R-:W-:-:S06]  /*2840*/  IMAD.WIDE.U32 R2, R5, 0x8, R6 ;  /* 0x0000000805027825 */ /* 0x000fcc00078e0006 */
[----:B------:R-:W2:Y:S01]  /*2850*/  LDG.E.64 R2, desc[UR10][R2.64] ;  /* 0x0000000a02027981 */ /* 0x000ea2000c1e1b00 */
[----:B------:R-:W-:Y:S02]  /*2860*/  VIADD R0, R0, 0x1 ;  /* 0x0000000100007836 */ /* 0x000fe40000000000 */
[----:B------:R-:W-:-:S03]  /*2870*/  VIADD R5, R5, 0x280 ;  /* 0x0000028005057836 */ /* 0x000fc60000000000 */
[----:B------:R-:W-:Y:S01]  /*2880*/  ISETP.NE.AND P0, PT, R0, RZ, PT ;  /* 0x000000ff0000720c */ /* 0x000fe20003f05270 */
[----:B--2---:R-:W-:-:S12]  /*2890*/  DADD R28, R2, R28 ;  /* 0x00000000021c7229 */ /* 0x004fd8000000001c */
[----:B------:R-:W-:Y:S05]  /*28a0*/  @P0 BRA `(.L_x_148) ;  /* 0xfffffffc00e40947 */ /* 0x000fea000383ffff */
.L_x_139:
[----:B------:R-:W-:Y:S05]  /*28b0*/  BSYNC.RECONVERGENT B1 ;  /* 0x0000000000017941 */ /* 0x000fea0003800200 */
.L_x_136:
[----:B------:R-:W0:Y:S01]  /*28c0*/  S2R R0, SR_LANEID ;  /* 0x0000000000007919 */ /* 0x000e220000000000 */
[----:B------:R-:W-:Y:S04]  /*28d0*/  SHFL.DOWN PT, R2, R28, 0x1, 0x1f ;  /* 0x08201f001c027f89 */ /* 0x000fe800000e0000 */
[----:B------:R-:W2:Y:S01]  /*28e0*/  SHFL.DOWN PT, R3, R29, 0x1, 0x1f ;  /* 0x08201f001d037f89 */ /* 0x000ea200000e0000 */
[----:B------:R-:W3:Y:S01]  /*28f0*/  S2R R11, SR_TID.X ;  /* 0x00000000000b7919 */ /* 0x000ee20000002100 */
[----:B--2---:R-:W-:Y:S01]  /*2900*/  DADD R2, R2, R28 ;  /* 0x0000000002027229 */ /* 0x004fe2000000001c */
[C---:B0-----:R-:W-:Y:S02]  /*2910*/  ISETP.GT.AND P0, PT, R0.reuse, 0x1e, PT ;  /* 0x0000001e0000780c */ /* 0x041fe40003f04270 */
[----:B------:R-:W-:-:S07]  /*2920*/  ISETP.NE.AND P1, PT, R0, RZ, PT ;  /* 0x000000ff0000720c */ /* 0x000fce0003f25270 */
[----:B------:R-:W-:Y:S02]  /*2930*/  FSEL R4, R28, R2, P0 ;  /* 0x000000021c047208 */ /* 0x000fe40000000000 */
[----:B------:R-:W-:Y:S02]  /*2940*/  FSEL R5, R29, R3, P0 ;  /* 0x000000031d057208 */ /* 0x000fe40000000000 */
[----:B------:R-:W-:Y:S01]  /*2950*/  ISETP.GT.AND P0, PT, R0, 0x1d, PT ;  /* 0x0000001d0000780c */ /* 0x000fe20003f04270 */
[----:B------:R-:W-:Y:S04]  /*2960*/  SHFL.DOWN PT, R2, R4, 0x2, 0x1f ;  /* 0x08401f0004027f89 */ /* 0x000fe800000e0000 */
[----:B------:R-:W0:Y:S01]  /*2970*/  SHFL.DOWN PT, R3, R5, 0x2, 0x1f ;  /* 0x08401f0005037f89 */ /* 0x000e2200000e0000 */
[----:B------:R-:W2:Y:S01]  /*2980*/  @!P1 S2R R10, SR_CgaCtaId ;  /* 0x00000000000a9919 */ /* 0x000ea20000008800 */
        /* <DEDUP_REMOVED lines=12> */
[----:B---3--:R-:W-:Y:S01]  /*2a50*/  @!P1 SHF.R.U32.HI R6, RZ, 0x2, R11 ;  /* 0x00000002ff069819 */ /* 0x008fe2000001160b */
[----:B------:R-:W0:Y:S01]  /*2a60*/  SHFL.DOWN PT, R3, R9, 0x8, 0x1f ;  /* 0x09001f0009037f89 */ /* 0x000e2200000e0000 */
[----:B--2---:R-:W-:-:S02]  /*2a70*/  @!P1 LEA R7, R10, R7, 0x18 ;  /* 0x000000070a079211 */ /* 0x004fc400078ec0ff */
        /* <DEDUP_REMOVED lines=19> */
[----:B------:R-:W3:Y:S04]  /*2bb0*/  LDS.128 R12, [UR4+0x30] ;  /* 0x00003004ff0c7984 */ /* 0x000ee80008000c00 */
[----:B------:R-:W4:Y:S01]  /*2bc0*/  LDS.128 R8, [UR4+0x40] ;  /* 0x00004004ff087984 */ /* 0x000f220008000c00 */
[----:B0-----:R-:W-:-:S03]  /*2bd0*/  DADD R16, R4, R16 ;  /* 0x0000000004107229 */ /* 0x001fc60000000010 */
[----:B--2---:R-:W0:Y:S05]  /*2be0*/  LDS.128 R4, [UR4+0x50] ;  /* 0x00005004ff047984 */ /* 0x004e2a0008000c00 */
[----:B------:R-:W-:-:S08]  /*2bf0*/  DADD R16, R16, R18 ;  /* 0x0000000010107229 */ /* 0x000fd00000000012 */
[----:B---3--:R-:W-:-:S08]  /*2c00*/  DADD R12, R16, R12 ;  /* 0x00000000100c7229 */ /* 0x008fd0000000000c */
[----:B------:R-:W-:Y:S02]  /*2c10*/  DADD R2, R12, R14 ;  /* 0x000000000c027229 */ /* 0x000fe4000000000e */
[----:B------:R-:W2:Y:S06]  /*2c20*/  LDS.128 R12, [UR4+0x60] ;  /* 0x00006004ff0c7984 */ /* 0x000eac0008000c00 */
[----:B----4-:R-:W-:-:S08]  /*2c30*/  DADD R2, R2, R8 ;  /* 0x0000000002027229 */ /* 0x010fd00000000008 */
[----:B------:R-:W-:Y:S01]  /*2c40*/  DADD R2, R2, R10 ;  /* 0x0000000002027229 */ /* 0x000fe2000000000a */
[----:B------:R-:W3:Y:S07]  /*2c50*/  LDS.128 R8, [UR4+0x70] ;  /* 0x00007004ff087984 */ /* 0x000eee0008000c00 */
[----:B0-----:R-:W-:-:S08]  /*2c60*/  DADD R2, R2, R4 ;  /* 0x0000000002027229 */ /* 0x001fd00000000004 */
[----:B------:R-:W-:Y:S01]  /*2c70*/  DADD R2, R2, R6 ;  /* 0x0000000002027229 */ /* 0x000fe20000000006 */
[----:B------:R-:W0:Y:S07]  /*2c80*/  LDS.128 R4, [UR4+0x80] ;  /* 0x00008004ff047984 */ /* 0x000e2e0008000c00 */
[----:B--2---:R-:W-:-:S08]  /*2c90*/  DADD R2, R2, R12 ;  /* 0x0000000002027229 */ /* 0x004fd0000000000c */
[----:B------:R-:W-:Y:S01]  /*2ca0*/  DADD R2, R2, R14 ;  /* 0x0000000002027229 */ /* 0x000fe2000000000e */
[----:B------:R-:W2:Y:S07]  /*2cb0*/  LDS.128 R12, [UR4+0x90] ;  /* 0x00009004ff0c7984 */ /* 0x000eae0008000c00 */
[----:B---3--:R-:W-:-:S08]  /*2cc0*/  DADD R2, R2, R8 ;  /* 0x0000000002027229 */ /* 0x008fd00000000008 */
[----:B------:R-:W-:Y:S01]  /*2cd0*/  DADD R2, R2, R10 ;  /* 0x0000000002027229 */ /* 0x000fe2000000000a */
[----:B------:R-:W3:Y:S07]  /*2ce0*/  LDS.128 R8, [UR4+0xa0] ;  /* 0x0000a004ff087984 */ /* 0x000eee0008000c00 */
[----:B0-----:R-:W-:Y:S01]  /*2cf0*/  DADD R2, R2, R4 ;  /* 0x0000000002027229 */ /* 0x001fe20000000004 */
[----:B------:R-:W0:Y:S07]  /*2d00*/  LDS.64 R4, [UR4+0xb0] ;  /* 0x0000b004ff047984 */ /* 0x000e2e0008000a00 */
[----:B------:R-:W-:-:S08]  /*2d10*/  DADD R2, R2, R6 ;  /* 0x0000000002027229 */ /* 0x000fd00000000006 */
[----:B--2---:R-:W-:-:S08]  /*2d20*/  DADD R2, R2, R12 ;  /* 0x0000000002027229 */ /* 0x004fd0000000000c */
[----:B------:R-:W-:-:S08]  /*2d30*/  DADD R2, R2, R14 ;  /* 0x0000000002027229 */ /* 0x000fd0000000000e */
[----:B---3--:R-:W-:-:S08]  /*2d40*/  DADD R2, R2, R8 ;  /* 0x0000000002027229 */ /* 0x008fd00000000008 */
[----:B------:R-:W-:-:S08]  /*2d50*/  DADD R2, R2, R10 ;  /* 0x0000000002027229 */ /* 0x000fd0000000000a */
[----:B0-----:R-:W-:-:S11]  /*2d60*/  DADD R4, R2, R4 ;  /* 0x0000000002047229 */ /* 0x001fd60000000004 */
.L_x_135:
[----:B-1----:R-:W-:Y:S05]  /*2d70*/  BSYNC.RECONVERGENT B0 ;  /* 0x0000000000007941 */ /* 0x002fea0003800200 */
.L_x_119:
[----:B------:R-:W-:Y:S05]  /*2d80*/  @P0 EXIT ;  /* 0x000000000000094d */ /* 0x000fea0003800000 */
[----:B------:R-:W1:Y:S02]  /*2d90*/  LDCU.64 UR4, c[0x0][0x388] ;  /* 0x00007100ff0477ac */ /* 0x000e640008000a00 */
[----:B-1----:R-:W-:-:S06]  /*2da0*/  UIMAD.WIDE.U32 UR4, UR9, 0x8, UR4 ;  /* 0x00000008090478a5 */ /* 0x002fcc000f8e0004 */
[----:B--2---:R-:W-:Y:S02]  /*2db0*/  IMAD.U32 R2, RZ, RZ, UR4 ;  /* 0x00000004ff027e24 */ /* 0x004fe4000f8e00ff */
[----:B------:R-:W-:-:S05]  /*2dc0*/  IMAD.U32 R3, RZ, RZ, UR5 ;  /* 0x00000005ff037e24 */ /* 0x000fca000f8e00ff */
[----:B------:R-:W-:Y:S01]  /*2dd0*/  STG.E.64 desc[UR10][R2.64], R4 ;  /* 0x0000000402007986 */ /* 0x000fe2000c101b0a */
[----:B------:R-:W-:Y:S05]  /*2de0*/  EXIT ;  /* 0x000000000000794d */ /* 0x000fea0003800000 */
.L_x_149:
        /* <DEDUP_REMOVED lines=9> */
.L_x_224:


//--------------------- .text._ZN3cub18CUB_300001_SM_10006detail6reduce28DeviceReduceSingleTileKernelINS2_10policy_hubIdjN4cuda3std3__44plusIdEEE10Policy1000EN6thrust24THRUST_300001_SM_1000_NS6detail15normal_iteratorINSD_10device_ptrIdEEEEPdjS9_ddNS7_10__identityEEEvT0_T1_T2_T3_T4_T6_ --------------------------
	.section	.text._ZN3cub18CUB_300001_SM_10006detail6reduce28DeviceReduceSingleTileKernelINS2_10policy_hubIdjN4cuda3std3__44plusIdEEE10Policy1000EN6thrust24THRUST_300001_SM_1000_NS6detail15normal_iteratorINSD_10device_ptrIdEEEEPdjS9_ddNS7_10__identityEEEvT0_T1_T2_T3_T4_T6_,"ax",@progbits
	.align	128
        .global         _ZN3cub18CUB_300001_SM_10006detail6reduce28DeviceReduceSingleTileKernelINS2_10policy_hubIdjN4cuda3std3__44plusIdEEE10Policy1000EN6thrust24THRUST_300001_SM_1000_NS6detail15normal_iteratorINSD_10device_ptrIdEEEEPdjS9_ddNS7_10__identityEEEvT0_T1_T2_T3_T4_T6_
        .type           _ZN3cub18CUB_300001_SM_10006detail6reduce28DeviceReduceSingleTileKernelINS2_10policy_hubIdjN4cuda3std3__44plusIdEEE10Policy1000EN6thrust24THRUST_300001_SM_1000_NS6detail15normal_iteratorINSD_10device_ptrIdEEEEPdjS9_ddNS7_10__identityEEEvT0_T1_T2_T3_T4_T6_,@function
        .size           _ZN3cub18CUB_300001_SM_10006detail6reduce28DeviceReduceSingleTileKernelINS2_10policy_hubIdjN4cuda3std3__44plusIdEEE10Policy1000EN6thrust24THRUST_300001_SM_1000_NS6detail15normal_iteratorINSD_10device_ptrIdEEEEPdjS9_ddNS7_10__identityEEEvT0_T1_T2_T3_T4_T6_,(.L_x_225 - _ZN3cub18CUB_300001_SM_10006detail6reduce28DeviceReduceSingleTileKernelINS2_10policy_hubIdjN4cuda3std3__44plusIdEEE10Policy1000EN6thrust24THRUST_300001_SM_1000_NS6detail15normal_iteratorINSD_10device_ptrIdEEEEPdjS9_ddNS7_10__identityEEEvT0_T1_T2_T3_T4_T6_)
        .other          _ZN3cub18CUB_300001_SM_10006detail6reduce28DeviceReduceSingleTileKernelINS2_10policy_hubIdjN4cuda3std3__44plusIdEEE10Policy1000EN6thrust24THRUST_300001_SM_1000_NS6detail15normal_iteratorINSD_10device_ptrIdEEEEPdjS9_ddNS7_10__identityEEEvT0_T1_T2_T3_T4_T6_,@"STO_CUDA_ENTRY STV_DEFAULT"
_ZN3cub18CUB_300001_SM_10006detail6reduce28DeviceReduceSingleTileKernelINS2_10policy_hubIdjN4cuda3std3__44plusIdEEE10Policy1000EN6thrust24THRUST_300001_SM_1000_NS6detail15normal_iteratorINSD_10device_ptrIdEEEEPdjS9_ddNS7_10__identityEEEvT0_T1_T2_T3_T4_T6_:
.text._ZN3cub18CUB_300001_SM_10006detail6reduce28DeviceReduceSingleTileKernelINS2_10policy_hubIdjN4cuda3std3__44plusIdEEE10Policy1000EN6thrust24THRUST_300001_SM_1000_NS6detail15normal_iteratorINSD_10device_ptrIdEEEEPdjS9_ddNS7_10__identityEEEvT0_T1_T2_T3_T4_T6_:
        /* <DEDUP_REMOVED lines=13> */
.L_x_150:
[----:B------:R-:W-:Y:S01]  /*00d0*/  ISETP.GT.U32.AND P0, PT, R2, 0x13ff, PT ;  /* 0x000013ff0200780c */ /* 0x000fe20003f04070 */
[----:B------:R-:W-:-:S12]  /*00e0*/  BSSY.RECONVERGENT B0, `(.L_x_151) ;  /* 0x0000280000007945 */ /* 0x000fd80003800200 */
        /* <DEDUP_REMOVED lines=11> */
.L_x_154:
[----:B------:R-:W-:Y:S05]  /*01a0*/  BSYNC.RECONVERGENT B1 ;  /* 0x0000000000017941 */ /* 0x000fea0003800200 */
.L_x_153:
[----:B------:R-:W-:Y:S01]  /*01b0*/  ISETP.GE.U32.AND P0, PT, R41, R2, PT ;  /* 0x000000022900720c */ /* 0x000fe20003f06070 */
[----:B------:R-:W-:-:S12]  /*01c0*/  BSSY.RECONVERGENT B1, `(.L_x_155) ;  /* 0x0000073000017945 */ /* 0x000fd80003800200 */
[----:B------:R-:W-:Y:S05]  /*01d0*/  @P0 BRA `(.L_x_156) ;  /* 0x0000000400c40947 */ /* 0x000fea0003800000 */
[----:B------:R-:W-:Y:S01]  /*01e0*/  LOP3.LUT R5, RZ, R41, RZ, 0x33, !PT ;  /* 0x00000029ff057212 */ /* 0x000fe200078e33ff */
[----:B------:R-:W-:Y:S04]  /*01f0*/  BSSY.RECONVERGENT B2, `(.L_x_157) ;  /* 0x0000034000027945 */ /* 0x000fe80003800200 */
[----:B------:R-:W-:-:S04]  /*0200*/  IMAD.IADD R5, R5, 0x1, R2 ;  /* 0x0000000105057824 */ /* 0x000fc800078e0202 */
[C---:B------:R-:W-:Y:S01]  /*0210*/  IMAD.HI.U32 R40, R5.reuse, -0x33333333, RZ ;  /* 0xcccccccd05287827 */ /* 0x040fe200078e00ff */
[----:B------:R-:W-:-:S04]  /*0220*/  ISETP.GE.U32.AND P1, PT, R5, 0x2580, PT ;  /* 0x000025800500780c */ /* 0x000fc80003f26070 */
[----:B------:R-:W-:-:S04]  /*0230*/  LEA.HI R40, R40, 0x1, RZ, 0x17 ;  /* 0x0000000128287811 */ /* 0x000fc800078fb8ff */
[----:B------:R-:W-:-:S04]  /*0240*/  LOP3.LUT R42, R40, 0xf, RZ, 0xc0, !PT ;  /* 0x0000000f282a7812 */ /* 0x000fc800078ec0ff */
[----:B------:R-:W-:Y:S01]  /*0250*/  ISETP.NE.AND P0, PT, R42, RZ, PT ;  /* 0x000000ff2a00720c */ /* 0x000fe20003f05270 */
[----:B------:R-:W-:-:S12]  /*0260*/  @!P1 BRA `(.L_x_158) ;  /* 0x0000000000b09947 */ /* 0x000fd80003800000 */
[----:B------:R-:W0:Y:S01]  /*0270*/  LDC.64 R4, c[0x0][0x380] ;  /* 0x0000e000ff047b82 */ /* 0x000e220000000a00 */
[----:B------:R-:W-:-:S05]  /*0280*/  LOP3.LUT R0, R40, 0xfffff0, RZ, 0xc0, !PT ;  /* 0x00fffff028007812 */ /* 0x000fca00078ec0ff */
[----:B------:R-:W-:Y:S02]  /*0290*/  IMAD.MOV R0, RZ, RZ, -R0 ;  /* 0x000000ffff007224 */ /* 0x000fe400078e0a00 */
[----:B0-----:R-:W-:-:S03]  /*02a0*/  IMAD.WIDE.U32 R4, R41, 0x8, R4 ;  /* 0x0000000829047825 */ /* 0x001fc600078e0004 */
[----:B------:R-:W-:-:S05]  /*02b0*/  IADD3 R4, P1, PT, R4, 0xa000, RZ ;  /* 0x0000a00004047810 */ /* 0x000fca0007f3e0ff */
[----:B------:R-:W-:-:S08]  /*02c0*/  IMAD.X R5, RZ, RZ, R5, P1 ;  /* 0x000000ffff057224 */ /* 0x000fd000008e0605 */
.L_x_159:
        /* <DEDUP_REMOVED lines=38> */
.L_x_158:
[----:B------:R-:W-:Y:S05]  /*0530*/  BSYNC.RECONVERGENT B2 ;  /* 0x0000000000027941 */ /* 0x000fea0003800200 */
.L_x_157:
[----:B------:R-:W-:Y:S05]  /*0540*/  @!P0 BRA `(.L_x_156) ;  /* 0x0000000000e88947 */ /* 0x000fea0003800000 */
[----:B------:R-:W-:Y:S01]  /*0550*/  ISETP.GE.U32.AND P0, PT, R42, 0x8, PT ;  /* 0x000000082a00780c */ /* 0x000fe20003f06070 */
[----:B------:R-:W-:Y:S01]  /*0560*/  BSSY.RECONVERGENT B2, `(.L_x_160) ;  /* 0x0000017000027945 */ /* 0x000fe20003800200 */
[----:B------:R-:W-:-:S04]  /*0570*/  LOP3.LUT R22, R40, 0x7, RZ, 0xc0, !PT ;  /* 0x0000000728167812 */ /* 0x000fc800078ec0ff */
[----:B------:R-:W-:-:S07]  /*0580*/  ISETP.NE.AND P1, PT, R22, RZ, PT ;  /* 0x000000ff1600720c */ /* 0x000fce0003f25270 */
[----:B------:R-:W-:Y:S06]  /*0590*/  @!P0 BRA `(.L_x_161) ;  /* 0x00000000004c8947 */ /* 0x000fec0003800000 */
[----:B------:R-:W0:Y:S02]  /*05a0*/  LDC.64 R4, c[0x0][0x380] ;  /* 0x0000e000ff047b82 */ /* 0x000e240000000a00 */
[----:B0-----:R-:W-:-:S05]  /*05b0*/  IMAD.WIDE.U32 R20, R41, 0x8, R4 ;  /* 0x0000000829147825 */ /* 0x001fca00078e0004 */
        /* <DEDUP_REMOVED lines=17> */
.L_x_161:
[----:B------:R-:W-:Y:S05]  /*06d0*/  BSYNC.RECONVERGENT B2 ;  /* 0x0000000000027941 */ /* 0x000fea0003800200 */
.L_x_160:
        /* <DEDUP_REMOVED lines=17> */
.L_x_163:
[----:B------:R-:W-:Y:S05]  /*07f0*/  BSYNC.RECONVERGENT B2 ;  /* 0x0000000000027941 */ /* 0x000fea0003800200 */
.L_x_162:
[----:B------:R-:W-:Y:S05]  /*0800*/  @!P1 BRA `(.L_x_156) ;  /* 0x0000000000389947 */ /* 0x000fea0003800000 */
[----:B------:R-:W0:Y:S01]  /*0810*/  LDC.64 R4, c[0x0][0x380] ;  /* 0x0000e000ff047b82 */ /* 0x000e220000000a00 */
[----:B------:R-:W-:Y:S02]  /*0820*/  IMAD.MOV R0, RZ, RZ, -R0 ;  /* 0x000000ffff007224 */ /* 0x000fe400078e0a00 */
[----:B0-----:R-:W-:-:S04]  /*0830*/  IMAD.WIDE.U32 R4, R41, 0x8, R4 ;  /* 0x0000000829047825 */ /* 0x001fc800078e0004 */
[----:B------:R-:W-:Y:S02]  /*0840*/  IMAD.MOV.U32 R6, RZ, RZ, R4 ;  /* 0x000000ffff067224 */ /* 0x000fe400078e0004 */
[----:B------:R-:W-:-:S07]  /*0850*/  IMAD.MOV.U32 R7, RZ, RZ, R5 ;  /* 0x000000ffff077224 */ /* 0x000fce00078e0005 */
.L_x_164:
[----:B------:R-:W-:Y:S02]  /*0860*/  IMAD.MOV.U32 R4, RZ, RZ, R6 ;  /* 0x000000ffff047224 */ /* 0x000fe400078e0006 */
[----:B------:R-:W-:-:S06]  /*0870*/  IMAD.MOV.U32 R5, RZ, RZ, R7 ;  /* 0x000000ffff057224 */ /* 0x000fcc00078e0007 */
[----:B------:R-:W2:Y:S01]  /*0880*/  LDG.E.64 R4, desc[UR6][R4.64] ;  /* 0x0000000604047981 */ /* 0x000ea2000c1e1b00 */
[----:B------:R-:W-:Y:S01]  /*0890*/  VIADD R0, R0, 0x1 ;  /* 0x0000000100007836 */ /* 0x000fe20000000000 */
[----:B------:R-:W-:-:S04]  /*08a0*/  IADD3 R6, P1, PT, R6, 0x1400, RZ ;  /* 0x0000140006067810 */ /* 0x000fc80007f3e0ff */
[----:B------:R-:W-:Y:S01]  /*08b0*/  ISETP.NE.AND P0, PT, R0, RZ, PT ;  /* 0x000000ff0000720c */ /* 0x000fe20003f05270 */
[----:B------:R-:W-:Y:S01]  /*08c0*/  IMAD.X R7, RZ, RZ, R7, P1 ;  /* 0x000000ffff077224 */ /* 0x000fe200008e0607 */
[----:B--2--5:R-:W-:-:S11]  /*08d0*/  DADD R36, R4, R36 ;  /* 0x0000000004247229 */ /* 0x024fd60000000024 */
[----:B------:R-:W-:Y:S05]  /*08e0*/  @P0 BRA `(.L_x_164) ;  /* 0xfffffffc00dc0947 */ /* 0x000fea000383ffff */
.L_x_156:
[----:B------:R-:W-:Y:S05]  /*08f0*/  BSYNC.RECONVERGENT B1 ;  /* 0x0000000000017941 */ /* 0x000fea0003800200 */
.L_x_155:
        /* <DEDUP_REMOVED lines=28> */
[----:B-1----:R-:W-:-:S03]  /*0ac0*/  @!P1 LEA R9, R13, R2, 0x18 ;  /* 0x000000020d099211 */ /* 0x002fc600078ec0ff */
[----:B------:R-:W0:Y:S02]  /*0ad0*/  SHFL.DOWN PT, R5, R11, 0x8, 0x1f ;  /* 0x09001f000b057f89 */ /* 0x000e2400000e0000 */
[----:B0-----:R-:W-:-:S10]  /*0ae0*/  DADD R4, R4, R10 ;  /* 0x0000000004047229 */ /* 0x001fd4000000000a */
[----:B------:R-:W-:Y:S02]  /*0af0*/  FSEL R6, R10, R4, P0 ;  /* 0x000000040a067208 */ /* 0x000fe40000000000 */
[----:B------:R-:W-:Y:S01]  /*0b00*/  FSEL R7, R11, R5, P0 ;  /* 0x000000050b077208 */ /* 0x000fe20000000000 */
[----:B------:R-:W-:Y:S01]  /*0b10*/  @!P1 IMAD.IADD R11, R0, 0x1, R9 ;  /* 0x00000001000b9824 */ /* 0x000fe200078e0209 */
        /* <DEDUP_REMOVED lines=14> */
[----:B------:R-:W2:Y:S04]  /*0c00*/  LDS.128 R16, [UR4+0x30] ;  /* 0x00003004ff107984 */ /* 0x000ea80008000c00 */
[----:B-1----:R-:W1:Y:S01]  /*0c10*/  LDS.128 R4, [UR4+0x40] ;  /* 0x00004004ff047984 */ /* 0x002e620008000c00 */
[----:B0-----:R-:W-:-:S03]  /*0c20*/  DADD R12, R8, R12 ;  /* 0x00000000080c7229 */ /* 0x001fc6000000000c */
[----:B------:R-:W0:Y:S05]  /*0c30*/  LDS.128 R8, [UR4+0x50] ;  /* 0x00005004ff087984 */ /* 0x000e2a0008000c00 */
[----:B------:R-:W-:-:S08]  /*0c40*/  DADD R12, R12, R14 ;  /* 0x000000000c0c7229 */ /* 0x000fd0000000000e */
[----:B--2---:R-:W-:-:S08]  /*0c50*/  DADD R12, R12, R16 ;  /* 0x000000000c0c7229 */ /* 0x004fd00000000010 */
[----:B------:R-:W-:Y:S02]  /*0c60*/  DADD R18, R12, R18 ;  /* 0x000000000c127229 */ /* 0x000fe40000000012 */
[----:B------:R-:W2:Y:S06]  /*0c70*/  LDS.128 R12, [UR4+0x60] ;  /* 0x00006004ff0c7984 */ /* 0x000eac0008000c00 */
[----:B-1----:R-:W-:-:S08]  /*0c80*/  DADD R4, R18, R4 ;  /* 0x0000000012047229 */ /* 0x002fd00000000004 */
[----:B------:R-:W-:Y:S02]  /*0c90*/  DADD R2, R4, R6 ;  /* 0x0000000004027229 */ /* 0x000fe40000000006 */
[----:B------:R-:W1:Y:S06]  /*0ca0*/  LDS.128 R4, [UR4+0x70] ;  /* 0x00007004ff047984 */ /* 0x000e6c0008000c00 */
[----:B0-----:R-:W-:-:S08]  /*0cb0*/  DADD R2, R2, R8 ;  /* 0x0000000002027229 */ /* 0x001fd00000000008 */
[----:B------:R-:W-:Y:S01]  /*0cc0*/  DADD R2, R2, R10 ;  /* 0x0000000002027229 */ /* 0x000fe2000000000a */
[----:B------:R-:W0:Y:S07]  /*0cd0*/  LDS.128 R8, [UR4+0x80] ;  /* 0x00008004ff087984 */ /* 0x000e2e0008000c00 */
[----:B--2---:R-:W-:-:S08]  /*0ce0*/  DADD R2, R2, R12 ;  /* 0x0000000002027229 */ /* 0x004fd0000000000c */
        /* <DEDUP_REMOVED lines=14> */
.L_x_165:
        /* <DEDUP_REMOVED lines=26> */
[----:B0-----:R-:W-:-:S10]  /*0f70*/  DADD R4, R4, R8 ;  /* 0x0000000004047229 */ /* 0x001fd40000000008 */
[----:B------:R-:W-:Y:S02]  /*0f80*/  FSEL R6, R8, R4, P0 ;  /* 0x0000000408067208 */ /* 0x000fe40000000000 */
[----:B------:R-:W-:Y:S01]  /*0f90*/  FSEL R7, R9, R5, P0 ;  /* 0x0000000509077208 */ /* 0x000fe20000000000 */
[----:B------:R-:W0:Y:S01]  /*0fa0*/  @!P1 S2R R8, SR_CgaCtaId ;  /* 0x0000000000089919 */ /* 0x000e220000008800 */
[----:B------:R-:W-:Y:S01]  /*0fb0*/  ISETP.GT.AND P0, PT, R0, R13, PT ;  /* 0x0000000d0000720c */ /* 0x000fe20003f04270 */
[----:B------:R-:W-:Y:S01]  /*0fc0*/  VIADD R0, R12, 0x10 ;  /* 0x000000100c007836 */ /* 0x000fe20000000000 */
[----:B------:R-:W-:Y:S04]  /*0fd0*/  SHFL.DOWN PT, R4, R6, 0x8, R13 ;  /* 0x0900000006047989 */ /* 0x000fe800000e000d */
[----:B------:R-:W1:Y:S02]  /*0fe0*/  SHFL.DOWN PT, R5, R7, 0x8, R13 ;  /* 0x0900000007057989 */ /* 0x000e6400000e000d */
[----:B-1----:R-:W-:-:S10]  /*0ff0*/  DADD R4, R4, R6 ;  /* 0x0000000004047229 */ /* 0x002fd40000000006 */
[----:B------:R-:W-:Y:S02]  /*1000*/  FSEL R10, R6, R4, P0 ;  /* 0x00000004060a7208 */ /* 0x000fe40000000000 */
[----:B------:R-:W-:Y:S02]  /*1010*/  FSEL R11, R7, R5, P0 ;  /* 0x00000005070b7208 */ /* 0x000fe40000000000 */
[----:B------:R-:W-:Y:S01]  /*1020*/  @!P1 MOV R7, 0x400 ;  /* 0x0000040000079802 */ /* 0x000fe20000000f00 */
[----:B------:R-:W-:Y:S01]  /*1030*/  SHFL.DOWN PT, R4, R10, 0x10, R13 ;  /* 0x0a0000000a047989 */ /* 0x000fe200000e000d */
[----:B------:R-:W-:Y:S02]  /*1040*/  ISETP.GT.AND P0, PT, R0, R13, PT ;  /* 0x0000000d0000720c */ /* 0x000fe40003f04270 */
        /* <DEDUP_REMOVED lines=14> */
[----:B------:R-:W-:Y:S01]  /*1130*/  ISETP.GT.U32.AND P1, PT, R2, 0x20, PT ;  /* 0x000000200200780c */ /* 0x000fe20003f24070 */
[----:B-1----:R-:W-:-:S09]  /*1140*/  ULEA UR4, UR5, UR4, 0x18 ;  /* 0x0000000405047291 */ /* 0x002fd2000f8ec0ff */
[----:B------:R-:W1:Y:S04]  /*1150*/  LDS.128 R12, [UR4+0x20] ;  /* 0x00002004ff0c7984 */ /* 0x000e680008000c00 */
[----:B0-----:R-:W0:Y:S01]  /*1160*/  LDS.128 R4, [UR4+0x30] ;  /* 0x00003004ff047984 */ /* 0x001e220008000c00 */
        /* <DEDUP_REMOVED lines=70> */
[----:B------:R-:W0:Y:S01]  /*15d0*/  LDS.64 R4, [UR4+0xb0] ;  /* 0x0000b004ff047984 */ /* 0x000e220008000a00 */
        /* <DEDUP_REMOVED lines=8> */
[----:B------:R-:W-:-:S04]  /*1660*/  ISETP.GT.U32.AND P1, PT, R2, 0x260, PT ;  /* 0x000002600200780c */ /* 0x000fc80003f24070 */
[----:B0-----:R-:W-:-:S10]  /*1670*/  DADD R4, R4, R6 ;  /* 0x0000000004047229 */ /* 0x001fd40000000006 */
[----:B------:R-:W-:Y:S02]  /*1680*/  FSEL R8, R4, R6, P1 ;  /* 0x0000000604087208 */ /* 0x000fe40000800000 */
[----:B------:R-:W-:Y:S01]  /*1690*/  FSEL R9, R5, R7, P1 ;  /* 0x0000000705097208 */ /* 0x000fe20000800000 */
[----:B------:R-:W-:Y:S06]  /*16a0*/  BRA `(.L_x_166) ;  /* 0x00000010008c7947 */ /* 0x000fec0003800000 */
.L_x_152:
[----:B------:R-:W0:Y:S01]  /*16b0*/  S2R R0, SR_TID.X ;  /* 0x0000000000007919 */ /* 0x000e220000002100 */
[----:B------:R-:W1:Y:S02]  /*16c0*/  LDCU.64 UR4, c[0x0][0x380] ;  /* 0x00007000ff0477ac */ /* 0x000e640008000a00 */
[----:B-1----:R-:W-:Y:S02]  /*16d0*/  IMAD.U32 R6, RZ, RZ, UR4 ;  /* 0x00000004ff067e24 */ /* 0x002fe4000f8e00ff */
[----:B------:R-:W-:Y:S02]  /*16e0*/  IMAD.U32 R7, RZ, RZ, UR5 ;  /* 0x00000005ff077e24 */ /* 0x000fe4000f8e00ff */
[----:B0-----:R-:W-:-:S05]  /*16f0*/  IMAD.WIDE.U32 R20, R0, 0x8, R6 ;  /* 0x0000000800147825 */ /* 0x001fca00078e0006 */
        /* <DEDUP_REMOVED lines=8> */
[----:B------:R-:W-:Y:S01]  /*1780*/  VIADD R3, R2, 0xffffec00 ;  /* 0xffffec0002037836 */ /* 0x000fe20000000000 */
[----:B------:R-:W-:-:S04]  /*1790*/  UMOV UR4, 0x1400 ;  /* 0x0000140000047882 */ /* 0x000fc80000000000 */
[----:B------:R-:W-:Y:S01]  /*17a0*/  ISETP.GE.U32.AND P0, PT, R3, 0x1400, PT ;  /* 0x000014000300780c */ /* 0x000fe20003f06070 */
        /* <DEDUP_REMOVED lines=8> */
[----:B------:R-:W0:Y:S01]  /*1830*/  LDC R2, c[0x0][0x390] ;  /* 0x0000e400ff027b82 */ /* 0x000e220000000800 */
[----:B------:R-:W-:-:S07]  /*1840*/  UMOV UR4, 0x1400 ;  /* 0x0000140000047882 */ /* 0x000fce0000000000 */
[----:B------:R-:W1:Y:S02]  /*1850*/  LDC.64 R6, c[0x0][0x380] ;  /* 0x0000e000ff067b82 */ /* 0x000e640000000a00 */
.L_x_169:
[----:B------:R-:W-:-:S04]  /*1860*/  VIADD R9, R0, UR4 ;  /* 0x0000000400097c36 */ /* 0x000fc80008000000 */
[----:B-1----:R-:W-:-:S05]  /*1870*/  IMAD.WIDE.U32 R8, R9, 0x8, R6 ;  /* 0x0000000809087825 */ /* 0x002fca00078e0006 */
        /* <DEDUP_REMOVED lines=8> */
[----:B--2---:R-:W-:-:S08]  /*1900*/  DADD R10, R10, R38 ;  /* 0x000000000a0a7229 */ /* 0x004fd00000000026 */
[----:B---3--:R-:W-:Y:S01]  /*1910*/  DADD R10, R12, R10 ;  /* 0x000000000c0a7229 */ /* 0x008fe2000000000a */
[----:B0-----:R-:W-:-:S05]  /*1920*/  VIADD R12, R2, -UR4 ;  /* 0x80000004020c7c36 */ /* 0x001fca0008000000 */
[----:B------:R-:W-:Y:S02]  /*1930*/  ISETP.GE.U32.AND P0, PT, R12, 0x1400, PT ;  /* 0x000014000c00780c */ /* 0x000fe40003f06070 */
[----:B----4-:R-:W-:-:S08]  /*1940*/  DADD R10, R14, R10 ;  /* 0x000000000e0a7229 */ /* 0x010fd0000000000a */
[----:B-----5:R-:W-:-:S08]  /*1950*/  DADD R10, R16, R10 ;  /* 0x00000000100a7229 */ /* 0x020fd0000000000a */
[----:B------:R-:W-:-:S08]  /*1960*/  DADD R10, R18, R10 ;  /* 0x00000000120a7229 */ /* 0x000fd0000000000a */
[----:B------:R-:W-:-:S08]  /*1970*/  DADD R10, R20, R10 ;  /* 0x00000000140a7229 */ /* 0x000fd0000000000a */
[----:B------:R-:W-:-:S08]  /*1980*/  DADD R10, R22, R10 ;  /* 0x00000000160a7229 */ /* 0x000fd0000000000a */
[----:B------:R-:W-:Y:S01]  /*1990*/  DADD R38, R4, R10 ;  /* 0x0000000004267229 */ /* 0x000fe2000000000a */
[----:B------:R-:W-:Y:S10]  /*19a0*/  @!P0 BRA `(.L_x_168) ;  /* 0x0000000800a48947 */ /* 0x000ff40003800000 */
[----:B------:R-:W-:-:S06]  /*19b0*/  UIADD3 UR4, UPT, UPT, UR4, 0x1400, URZ ;  /* 0x0000140004047890 */ /* 0x000fcc000fffe0ff */
[----:B------:R-:W-:-:S13]  /*19c0*/  ISETP.LT.U32.AND P0, PT, R3, UR4, PT ;  /* 0x0000000403007c0c */ /* 0x000fda000bf01070 */
[----:B------:R-:W-:Y:S05]  /*19d0*/  @!P0 BRA `(.L_x_169) ;  /* 0xfffffffc00a08947 */ /* 0x000fea000383ffff */
.L_x_167:
[----:B------:R-:W-:Y:S01]  /*19e0*/  VIADD R3, R2, -UR4 ;  /* 0x8000000402037c36 */ /* 0x000fe20008000000 */
[----:B------:R-:W-:Y:S04]  /*19f0*/  BSSY.RECONVERGENT B1, `(.L_x_168) ;  /* 0x00000a4000017945 */ /* 0x000fe80003800200 */
[----:B------:R-:W-:-:S04]  /*1a00*/  ISETP.GE.AND P0, PT, R0, R3, PT ;  /* 0x000000030000720c */ /* 0x000fc80003f06270 */
[----:B------:R-:W-:-:S13]  /*1a10*/  ISETP.LE.U32.OR P0, PT, R2, UR4, P0 ;  /* 0x0000000402007c0c */ /* 0x000fda0008703470 */
[----:B------:R-:W-:Y:S05]  /*1a20*/  @P0 BRA `(.L_x_170) ;  /* 0x0000000800800947 */ /* 0x000fea0003800000 */
[----:B------:R-:W-:Y:S01]  /*1a30*/  LOP3.LUT R3, RZ, R0, RZ, 0x33, !PT ;  /* 0x00000000ff037212 */ /* 0x000fe200078e33ff */
[----:B------:R-:W-:Y:S03]  /*1a40*/  BSSY.RECONVERGENT B2, `(.L_x_171) ;  /* 0x0000053000027945 */ /* 0x000fe60003800200 */
[----:B------:R-:W-:-:S04]  /*1a50*/  IADD3 R3, PT, PT, R2, -UR4, R3 ;  /* 0x8000000402037c10 */ /* 0x000fc8000fffe003 */
[C---:B------:R-:W-:Y:S01]  /*1a60*/  ISETP.GE.U32.AND P0, PT, R3.reuse, 0x2580, PT ;  /* 0x000025800300780c */ /* 0x040fe20003f06070 */
[----:B------:R-:W-:-:S05]  /*1a70*/  IMAD.HI.U32 R2, R3, -0x33333333, RZ ;  /* 0xcccccccd03027827 */ /* 0x000fca00078e00ff */
[----:B------:R-:W-:Y:S01]  /*1a80*/  LEA.HI R3, R2, 0x1, RZ, 0x17 ;  /* 0x0000000102037811 */ /* 0x000fe200078fb8ff */
[----:B------:R-:W-:-:S03]  /*1a90*/  IMAD.MOV.U32 R2, RZ, RZ, R0 ;  /* 0x000000ffff027224 */ /* 0x000fc600078e0000 */
[----:B------:R-:W-:-:S03]  /*1aa0*/  LOP3.LUT R4, R3, 0xf, RZ, 0xc0, !PT ;  /* 0x0000000f03047812 */ /* 0x000fc600078ec0ff */
[----:B------:R-:W-:Y:S05]  /*1ab0*/  @!P0 BRA `(.L_x_172) ;  /* 0x00000004002c8947 */ /* 0x000fea0003800000 */
[----:B------:R-:W-:Y:S01]  /*1ac0*/  LOP3.LUT R42, R3, 0xfffff0, RZ, 0xc0, !PT ;  /* 0x00fffff0032a7812 */ /* 0x000fe200078ec0ff */
[----:B------:R-:W-:Y:S01]  /*1ad0*/  BSSY.RECONVERGENT B3, `(.L_x_173) ;  /* 0x0000048000037945 */ /* 0x000fe20003800200 */
[C---:B------:R-:W-:Y:S01]  /*1ae0*/  LOP3.LUT R2, R0.reuse, 0x1400, RZ, 0xfc, !PT ;  /* 0x0000140000027812 */ /* 0x040fe200078efcff */
[----:B------:R-:W-:Y:S02]  /*1af0*/  VIADD R5, R0, UR4 ;  /* 0x0000000400057c36 */ /* 0x000fe40008000000 */
[----:B------:R-:W-:-:S07]  /*1b00*/  IMAD.MOV R42, RZ, RZ, -R42 ;  /* 0x000000ffff2a7224 */ /* 0x000fce00078e0a2a */
.L_x_174:
        /* <DEDUP_REMOVED lines=68> */
[----:B------:R-:W-:Y:S05]  /*1f50*/  BSYNC.RECONVERGENT B3 ;  /* 0x0000000000037941 */ /* 0x000fea0003800200 */
.L_x_173:
[----:B------:R-:W-:-:S07]  /*1f60*/  VIADD R2, R2, 0xffffec00 ;  /* 0xffffec0002027836 */ /* 0x000fce0000000000 */
.L_x_172:
[----:B------:R-:W-:Y:S05]  /*1f70*/  BSYNC.RECONVERGENT B2 ;  /* 0x0000000000027941 */ /* 0x000fea0003800200 */
.L_x_171:
        /* <DEDUP_REMOVED lines=40> */
.L_x_176:
[----:B------:R-:W-:Y:S05]  /*2200*/  BSYNC.RECONVERGENT B2 ;  /* 0x0000000000027941 */ /* 0x000fea0003800200 */
.L_x_175:
        /* <DEDUP_REMOVED lines=23> */
.L_x_178:
[----:B------:R-:W-:Y:S05]  /*2380*/  BSYNC.RECONVERGENT B2 ;  /* 0x0000000000027941 */ /* 0x000fea0003800200 */
.L_x_177:
[----:B------:R-:W-:Y:S05]  /*2390*/  @!P1 BRA `(.L_x_170) ;  /* 0x0000000000249947 */ /* 0x000fea0003800000 */
[----:B------:R-:W-:Y:S02]  /*23a0*/  VIADD R5, R2, UR4 ;  /* 0x0000000402057c36 */ /* 0x000fe40008000000 */
[----:B------:R-:W-:-:S07]  /*23b0*/  IMAD.MOV R4, RZ, RZ, -R3 ;  /* 0x000000ffff047224 */ /* 0x000fce00078e0a03 */
.L_x_179:
[----:B------:R-:W-:-:S06]  /*23c0*/  IMAD.WIDE.U32 R2, R5, 0x8, R6 ;  /* 0x0000000805027825 */ /* 0x000fcc00078e0006 */
[----:B------:R-:W2:Y:S01]  /*23d0*/  LDG.E.64 R2, desc[UR6][R2.64] ;  /* 0x0000000602027981 */ /* 0x000ea2000c1e1b00 */
[----:B------:R-:W-:Y:S02]  /*23e0*/  VIADD R4, R4, 0x1 ;  /* 0x0000000104047836 */ /* 0x000fe40000000000 */
[----:B------:R-:W-:-:S03]  /*23f0*/  VIADD R5, R5, 0x280 ;  /* 0x0000028005057836 */ /* 0x000fc60000000000 */
[----:B------:R-:W-:Y:S01]  /*2400*/  ISETP.NE.AND P0, PT, R4, RZ, PT ;  /* 0x000000ff0400720c */ /* 0x000fe20003f05270 */
[----:B--2---:R-:W-:-:S12]  /*2410*/  DADD R38, R2, R38 ;  /* 0x0000000002267229 */ /* 0x004fd80000000026 */
[----:B------:R-:W-:Y:S05]  /*2420*/  @P0 BRA `(.L_x_179) ;  /* 0xfffffffc00e40947 */ /* 0x000fea000383ffff */
.L_x_170:
[----:B------:R-:W-:Y:S05]  /*2430*/  BSYNC.RECONVERGENT B1 ;  /* 0x0000000000017941 */ /* 0x000fea0003800200 */
.L_x_168:
        /* <DEDUP_REMOVED lines=49> */
[----:B------:R-:W0:Y:S05]  /*2750*/  LDS.128 R8, [UR4+0x50] ;  /* 0x00005004ff087984 */ /* 0x000e2a0008000c00 */
[----:B------:R-:W-:-:S08]  /*2760*/  DADD R12, R12, R14 ;  /* 0x000000000c0c7229 */ /* 0x000fd0000000000e */
[----:B-1----:R-:W-:-:S08]  /*2770*/  DADD R12, R12, R16 ;  /* 0x000000000c0c7229 */ /* 0x002fd00000000010 */
[----:B------:R-:W-:Y:S02]  /*2780*/  DADD R18, R12, R18 ;  /* 0x000000000c127229 */ /* 0x000fe40000000012 */
[----:B------:R-:W1:Y:S06]  /*2790*/  LDS.128 R12, [UR4+0x60] ;  /* 0x00006004ff0c7984 */ /* 0x000e6c0008000c00 */
        /* <DEDUP_REMOVED lines=12> */
[----:B0-----:R-:W-:Y:S01]  /*2860*/  DADD R2, R2, R8 ;  /* 0x0000000002027229 */ /* 0x001fe20000000008 */
[----:B------:R-:W0:Y:S07]  /*2870*/  LDS.64 R8, [UR4+0xb0] ;  /* 0x0000b004ff087984 */ /* 0x000e2e0008000a00 */
[----:B------:R-:W-:-:S08]  /*2880*/  DADD R2, R2, R10 ;  /* 0x0000000002027229 */ /* 0x000fd0000000000a */
[----:B-1----:R-:W-:-:S08]  /*2890*/  DADD R2, R2, R12 ;  /* 0x0000000002027229 */ /* 0x002fd0000000000c */
[----:B------:R-:W-:-:S08]  /*28a0*/  DADD R2, R2, R14 ;  /* 0x0000000002027229 */ /* 0x000fd0000000000e */
[----:B--2---:R-:W-:-:S08]  /*28b0*/  DADD R2, R2, R4 ;  /* 0x0000000002027229 */ /* 0x004fd00000000004 */
[----:B------:R-:W-:-:S08]  /*28c0*/  DADD R2, R2, R6 ;  /* 0x0000000002027229 */ /* 0x000fd00000000006 */
[----:B0-----:R-:W-:-:S11]  /*28d0*/  DADD R8, R2, R8 ;  /* 0x0000000002087229 */ /* 0x001fd60000000008 */
.L_x_166:
[----:B------:R-:W-:Y:S05]  /*28e0*/  BSYNC.RECONVERGENT B0 ;  /* 0x0000000000007941 */ /* 0x000fea0003800200 */
.L_x_151:
[----:B------:R-:W-:Y:S05]  /*28f0*/  @P0 EXIT ;  /* 0x000000000000094d */ /* 0x000fea0003800000 */
[----:B------:R-:W0:Y:S01]  /*2900*/  LDCU.64 UR4, c[0x0][0x398] ;  /* 0x00007300ff0477ac */ /* 0x000e220008000a00 */
[----:B--2---:R-:W2:Y:S01]  /*2910*/  LDC.64 R2, c[0x0][0x388] ;  /* 0x0000e200ff027b82 */ /* 0x004ea20000000a00 */
[----:B0-----:R-:W-:-:S07]  /*2920*/  DADD R8, R8, UR4 ;  /* 0x0000000408087e29 */ /* 0x001fce0008000000 */
[----:B--2---:R-:W-:Y:S01]  /*2930*/  STG.E.64 desc[UR6][R2.64], R8 ;  /* 0x0000000802007986 */ /* 0x004fe2000c101b06 */
[----:B------:R-:W-:Y:S05]  /*2940*/  EXIT ;  /* 0x000000000000794d */ /* 0x000fea0003800000 */
.L_x_180:
        /* <DEDUP_REMOVED lines=11> */
.L_x_225:


//--------------------- .text._ZN3cub18CUB_300001_SM_10006detail9transform16transform_kernelINS2_10policy_hubILb1EN4cuda3std3__45tupleIJN6thrust24THRUST_300001_SM_1000_NS6detail15normal_iteratorINSA_10device_ptrIdEEEESF_EEEE10policy1000El13saxpy_functorSF_JPdSK_EEEvT0_iT1_T2_DpNS2_10kernel_argIT3_EE --------------------------
	.section	.text._ZN3cub18CUB_300001_SM_10006detail9transform16transform_kernelINS2_10policy_hubILb1EN4cuda3std3__45tupleIJN6thrust24THRUST_300001_SM_1000_NS6detail15normal_iteratorINSA_10device_ptrIdEEEESF_EEEE10policy1000El13saxpy_functorSF_JPdSK_EEEvT0_iT1_T2_DpNS2_10kernel_argIT3_EE,"ax",@progbits
	.align	128
        .global         _ZN3cub18CUB_300001_SM_10006detail9transform16transform_kernelINS2_10policy_hubILb1EN4cuda3std3__45tupleIJN6thrust24THRUST_300001_SM_1000_NS6detail15normal_iteratorINSA_10device_ptrIdEEEESF_EEEE10policy1000El13saxpy_functorSF_JPdSK_EEEvT0_iT1_T2_DpNS2_10kernel_argIT3_EE
        .type           _ZN3cub18CUB_300001_SM_10006detail9transform16transform_kernelINS2_10policy_hubILb1EN4cuda3std3__45tupleIJN6thrust24THRUST_300001_SM_1000_NS6detail15normal_iteratorINSA_10device_ptrIdEEEESF_EEEE10policy1000El13saxpy_functorSF_JPdSK_EEEvT0_iT1_T2_DpNS2_10kernel_argIT3_EE,@function
        .size           _ZN3cub18CUB_300001_SM_10006detail9transform16transform_kernelINS2_10policy_hubILb1EN4cuda3std3__45tupleIJN6thrust24THRUST_300001_SM_1000_NS6detail15normal_iteratorINSA_10device_ptrIdEEEESF_EEEE10policy1000El13saxpy_functorSF_JPdSK_EEEvT0_iT1_T2_DpNS2_10kernel_argIT3_EE,(.L_x_226 - _ZN3cub18CUB_300001_SM_10006detail9transform16transform_kernelINS2_10policy_hubILb1EN4cuda3std3__45tupleIJN6thrust24THRUST_300001_SM_1000_NS6detail15normal_iteratorINSA_10device_ptrIdEEEESF_EEEE10policy1000El13saxpy_functorSF_JPdSK_EEEvT0_iT1_T2_DpNS2_10kernel_argIT3_EE)
        .other          _ZN3cub18CUB_300001_SM_10006detail9transform16transform_kernelINS2_10policy_hubILb1EN4cuda3std3__45tupleIJN6thrust24THRUST_300001_SM_1000_NS6detail15normal_iteratorINSA_10device_ptrIdEEEESF_EEEE10policy1000El13saxpy_functorSF_JPdSK_EEEvT0_iT1_T2_DpNS2_10kernel_argIT3_EE,@"STO_CUDA_ENTRY STV_DEFAULT"
_ZN3cub18CUB_300001_SM_10006detail9transform16transform_kernelINS2_10policy_hubILb1EN4cuda3std3__45tupleIJN6thrust24THRUST_300001_SM_1000_NS6detail15normal_iteratorINSA_10device_ptrIdEEEESF_EEEE10policy1000El13saxpy_functorSF_JPdSK_EEEvT0_iT1_T2_DpNS2_10kernel_argIT3_EE:
.text._ZN3cub18CUB_300001_SM_10006detail9transform16transform_kernelINS2_10policy_hubILb1EN4cuda3std3__45tupleIJN6thrust24THRUST_300001_SM_1000_NS6detail15normal_iteratorINSA_10device_ptrIdEEEESF_EEEE10policy1000El13saxpy_functorSF_JPdSK_EEEvT0_iT1_T2_DpNS2_10kernel_argIT3_EE:
[----:B------:R-:W-:Y:S08]  /*0000*/  LDC R1, c[0x0][0x37c] ;  /* 0x0000df00ff017b82 */ /* 0x000ff00000000800 */
[----:B------:R-:W0:Y:S01]  /*0010*/  LDC R4, c[0x0][0x388] ;  /* 0x0000e200ff047b82 */ /* 0x000e220000000800 */
[----:B------:R-:W1:Y:S01]  /*0020*/  LDCU.64 UR4, c[0x0][0x380] ;  /* 0x00007000ff0477ac */ /* 0x000e620008000a00 */
[----:B------:R-:W2:Y:S01]  /*0030*/  S2R R0, SR_TID.X ;  /* 0x0000000000007919 */ /* 0x000ea20000002100 */
[----:B------:R-:W-:Y:S05]  /*0040*/  BSSY.RECONVERGENT B0, `(.L_x_181) ;  /* 0x0000029000007945 */ /* 0x000fea0003800200 */
[----:B------:R-:W3:Y:S01]  /*0050*/  S2UR UR10, SR_CTAID.X ;  /* 0x00000000000a79c3 */ /* 0x000ee20000002500 */
[----:B0-----:R-:W-:-:S05]  /*0060*/  IMAD.SHL.U32 R2, R4, 0x80, RZ ;  /* 0x0000008004027824 */ /* 0x001fca00078e00ff */
[----:B------:R-:W-:Y:S01]  /*0070*/  SHF.R.S32.HI R3, RZ, 0x1f, R2 ;  /* 0x0000001fff037819 */ /* 0x000fe20000011402 */
[----:B---3--:R-:W-:-:S04]  /*0080*/  IMAD.WIDE.U32 R12, R2, UR10, RZ ;  /* 0x0000000a020c7c25 */ /* 0x008fc8000f8e00ff */
[----:B------:R-:W-:Y:S01]  /*0090*/  IMAD R5, R3, UR10, RZ ;  /* 0x0000000a03057c24 */ /* 0x000fe2000f8e02ff */
[----:B-1----:R-:W-:Y:S01]  /*00a0*/  IADD3 R7, P1, PT, -R12, UR4, RZ ;  /* 0x000000040c077c10 */ /* 0x002fe2000ff3e1ff */
[----:B--2---:R-:W-:Y:S02]  /*00b0*/  IMAD.SHL.U32 R9, R0, 0x80, RZ ;  /* 0x0000008000097824 */ /* 0x004fe400078e00ff */
[----:B------:R-:W-:Y:S01]  /*00c0*/  IMAD.IADD R5, R13, 0x1, R5 ;  /* 0x000000010d057824 */ /* 0x000fe200078e0205 */
[----:B------:R-:W-:-:S04]  /*00d0*/  ISETP.LT.U32.AND P0, PT, R7, R2, PT ;  /* 0x000000020700720c */ /* 0x000fc80003f01070 */
[----:B------:R-:W-:-:S04]  /*00e0*/  IADD3.X R6, PT, PT, ~R5, UR5, RZ, P1, !PT ;  /* 0x0000000505067c10 */ /* 0x000fc80008ffe5ff */
[----:B------:R-:W-:-:S04]  /*00f0*/  ISETP.LT.AND.EX P0, PT, R6, R3, PT, P0 ;  /* 0x000000030600720c */ /* 0x000fc80003f01300 */
[----:B------:R-:W-:-:S05]  /*0100*/  SEL R3, R7, R2, P0 ;  /* 0x0000000207037207 */ /* 0x000fca0000000000 */
[----:B------:R-:W-:-:S05]  /*0110*/  IMAD.SHL.U32 R8, R3, 0x8, RZ ;  /* 0x0000000803087824 */ /* 0x000fca00078e00ff */
[----:B------:R-:W-:-:S13]  /*0120*/  ISETP.GE.AND P0, PT, R9, R8, PT ;  /* 0x000000080900720c */ /* 0x000fda0003f06270 */
[----:B------:R-:W-:Y:S05]  /*0130*/  @P0 BRA `(.L_x_182) ;  /* 0x0000000000640947 */ /* 0x000fea0003800000 */
[----:B------:R-:W0:Y:S01]  /*0140*/  LDCU.64 UR4, c[0x0][0x3a0] ;  /* 0x00007400ff0477ac */ /* 0x000e220008000a00 */
[C---:B------:R-:W-:Y:S01]  /*0150*/  SHF.L.U32 R10, R12.reuse, 0x3, RZ ;  /* 0x000000030c0a7819 */ /* 0x040fe200000006ff */
[----:B------:R-:W-:Y:S01]  /*0160*/  BSSY.RECONVERGENT B1, `(.L_x_183) ;  /* 0x000000c000017945 */ /* 0x000fe20003800200 */
[----:B------:R-:W-:Y:S01]  /*0170*/  SHF.L.U64.HI R14, R12, 0x3, R5 ;  /* 0x000000030c0e7819 */ /* 0x000fe20000010205 */
[----:B------:R-:W-:Y:S01]  /*0180*/  IMAD.MOV.U32 R11, RZ, RZ, R9 ;  /* 0x000000ffff0b7224 */ /* 0x000fe200078e0009 */
[----:B0-----:R-:W-:-:S04]  /*0190*/  IADD3 R6, P0, PT, R10, UR4, RZ ;  /* 0x000000040a067c10 */ /* 0x001fc8000ff1e0ff */
[----:B------:R-:W-:-:S03]  /*01a0*/  IADD3.X R7, PT, PT, R14, UR5, RZ, P0, !PT ;  /* 0x000000050e077c10 */ /* 0x000fc600087fe4ff */
[----:B------:R-:W-:-:S07]  /*01b0*/  IMAD.WIDE.U32 R6, R0, 0x80, R6 ;  /* 0x0000008000067825 */ /* 0x000fce00078e0006 */
.L_x_184:
[----:B------:R-:W-:Y:S01]  /*01c0*/  VIADD R11, R11, 0x4000 ;  /* 0x000040000b0b7836 */ /* 0x000fe20000000000 */
[----:B------:R0:W-:Y:S04]  /*01d0*/  CCTL.E.PF2 [R6] ;  /* 0x000000000600798f */ /* 0x0001e80000800100 */
[----:B------:R-:W-:Y:S02]  /*01e0*/  ISETP.GE.AND P0, PT, R11, R8, PT ;  /* 0x000000080b00720c */ /* 0x000fe40003f06270 */
[----:B0-----:R-:W-:-:S05]  /*01f0*/  IADD3 R6, P1, PT, R6, 0x4000, RZ ;  /* 0x0000400006067810 */ /* 0x001fca0007f3e0ff */
[----:B------:R-:W-:-:S06]  /*0200*/  IMAD.X R7, RZ, RZ, R7, P1 ;  /* 0x000000ffff077224 */ /* 0x000fcc00008e0607 */
[----:B------:R-:W-:Y:S05]  /*0210*/  @!P0 BRA `(.L_x_184) ;  /* 0xfffffffc00e88947 */ /* 0x000fea000383ffff */
[----:B------:R-:W-:Y:S05]  /*0220*/  BSYNC.RECONVERGENT B1 ;  /* 0x0000000000017941 */ /* 0x000fea0003800200 */
.L_x_183:
[----:B------:R-:W0:Y:S02]  /*0230*/  LDCU.64 UR4, c[0x0][0x3b0] ;  /* 0x00007600ff0477ac */ /* 0x000e240008000a00 */
[----:B0-----:R-:W-:-:S04]  /*0240*/  IADD3 R6, P0, PT, R10, UR4, RZ ;  /* 0x000000040a067c10 */ /* 0x001fc8000ff1e0ff */
[----:B------:R-:W-:-:S03]  /*0250*/  IADD3.X R7, PT, PT, R14, UR5, RZ, P0, !PT ;  /* 0x000000050e077c10 */ /* 0x000fc600087fe4ff */
[----:B------:R-:W-:-:S07]  /*0260*/  IMAD.WIDE.U32 R6, R0, 0x80, R6 ;  /* 0x0000008000067825 */ /* 0x000fce00078e0006 */
.L_x_185:
[----:B------:R-:W-:Y:S01]  /*0270*/  IADD3 R9, PT, PT, R9, 0x4000, RZ ;  /* 0x0000400009097810 */ /* 0x000fe20007ffe0ff */
[----:B------:R0:W-:Y:S03]  /*0280*/  CCTL.E.PF2 [R6] ;  /* 0x000000000600798f */ /* 0x0001e60000800100 */
[----:B------:R-:W-:Y:S02]  /*0290*/  ISETP.GE.AND P0, PT, R9, R8, PT ;  /* 0x000000080900720c */ /* 0x000fe40003f06270 */
[----:B0-----:R-:W-:-:S05]  /*02a0*/  IADD3 R6, P1, PT, R6, 0x4000, RZ ;  /* 0x0000400006067810 */ /* 0x001fca0007f3e0ff */
[----:B------:R-:W-:-:S06]  /*02b0*/  IMAD.X R7, RZ, RZ, R7, P1 ;  /* 0x000000ffff077224 */ /* 0x000fcc00008e0607 */
[----:B------:R-:W-:Y:S05]  /*02c0*/  @!P0 BRA `(.L_x_185) ;  /* 0xfffffffc00e88947 */ /* 0x000fea000383ffff */
.L_x_182:
[----:B------:R-:W-:Y:S05]  /*02d0*/  BSYNC.RECONVERGENT B0 ;  /* 0x0000000000007941 */ /* 0x000fea0003800200 */
.L_x_181:
[----:B------:R-:W0:Y:S01]  /*02e0*/  LDC.64 R14, c[0x0][0x3a0] ;  /* 0x0000e800ff0e7b82 */ /* 0x000e220000000a00 */
[----:B------:R-:W1:Y:S01]  /*02f0*/  LDCU.64 UR8, c[0x0][0x3b0] ;  /* 0x00007600ff0877ac */ /* 0x000e620008000a00 */
[----:B------:R-:W-:Y:S01]  /*0300*/  ISETP.NE.AND P0, PT, R2, R3, PT ;  /* 0x000000030200720c */ /* 0x000fe20003f05270 */
[C---:B------:R-:W-:Y:S01]  /*0310*/  IMAD.SHL.U32 R7, R12.reuse, 0x8, RZ ;  /* 0x000000080c077824 */ /* 0x040fe200078e00ff */
[----:B------:R-:W-:Y:S01]  /*0320*/  SHF.L.U64.HI R16, R12, 0x3, R5 ;  /* 0x000000030c107819 */ /* 0x000fe20000010205 */
[----:B------:R-:W2:Y:S03]  /*0330*/  LDCU.64 UR6, c[0x0][0x398] ;  /* 0x00007300ff0677ac */ /* 0x000ea60008000a00 */
[----:B------:R-:W-:Y:S01]  /*0340*/  R2UR UR11, R7 ;  /* 0x00000000070b72ca */ /* 0x000fe200000e0000 */
[----:B------:R-:W3:Y:S01]  /*0350*/  LDCU.64 UR12, c[0x0][0x358] ;  /* 0x00006b00ff0c77ac */ /* 0x000ee20008000a00 */
[----:B------:R-:W-:-:S02]  /*0360*/  R2UR UR14, R16 ;  /* 0x00000000100e72ca */ /* 0x000fc400000e0000 */
[C---:B-1----:R-:W-:Y:S02]  /*0370*/  IADD3 R10, P3, PT, R7.reuse, UR8, RZ ;  /* 0x00000008070a7c10 */ /* 0x042fe4000ff7e0ff */
[C---:B--2---:R-:W-:Y:S02]  /*0380*/  IADD3 R8, P1, PT, R7.reuse, UR6, RZ ;  /* 0x0000000607087c10 */ /* 0x044fe4000ff3e0ff */
[----:B0-----:R-:W-:Y:S02]  /*0390*/  IADD3 R6, P2, PT, R7, R14, RZ ;  /* 0x0000000e07067210 */ /* 0x001fe40007f5e0ff */
[C---:B------:R-:W-:Y:S02]  /*03a0*/  IADD3.X R11, PT, PT, R16.reuse, UR9, RZ, P3, !PT ;  /* 0x00000009100b7c10 */ /* 0x040fe40009ffe4ff */
[C---:B------:R-:W-:Y:S01]  /*03b0*/  IADD3.X R9, PT, PT, R16.reuse, UR7, RZ, P1, !PT ;  /* 0x0000000710097c10 */ /* 0x040fe20008ffe4ff */
[----:B------:R-:W-:Y:S01]  /*03c0*/  IMAD.X R7, R16, 0x1, R15, P2 ;  /* 0x0000000110077824 */ /* 0x000fe200010e060f */
[----:B---3--:R-:W-:Y:S07]  /*03d0*/  @!P0 BRA `(.L_x_186) ;  /* 0x0000000c00888947 */ /* 0x008fee0003800000 */
[----:B------:R-:W-:-:S13]  /*03e0*/  ISETP.GE.AND P0, PT, R4, 0x1, PT ;  /* 0x000000010400780c */ /* 0x000fda0003f06270 */
[----:B------:R-:W-:Y:S05]  /*03f0*/  @!P0 EXIT ;  /* 0x000000000000894d */ /* 0x000fea0003800000 */
[C---:B------:R-:W-:Y:S01]  /*0400*/  ISETP.GE.U32.AND P0, PT, R4.reuse, 0x8, PT ;  /* 0x000000080400780c */ /* 0x040fe20003f06070 */
[----:B------:R-:W-:Y:S01]  /*0410*/  HFMA2 R5, -RZ, RZ, 0, 0 ;  /* 0x00000000ff057431 */ /* 0x000fe200000001ff */
[----:B------:R-:W-:-:S11]  /*0420*/  LOP3.LUT R2, R4, 0x7, RZ, 0xc0, !PT ;  /* 0x0000000704027812 */ /* 0x000fd600078ec0ff */
[----:B------:R-:W-:Y:S05]  /*0430*/  @!P0 BRA `(.L_x_187) ;  /* 0x0000000800148947 */ /* 0x000fea0003800000 */
[----:B------:R-:W-:-:S13]  /*0440*/  ISETP.GE.AND P0, PT, R0, R3, PT ;  /* 0x000000030000720c */ /* 0x000fda0003f06270 */
[C---:B------:R-:W-:Y:S01]  /*0450*/  @!P0 IMAD.WIDE.U32 R18, R0.reuse, 0x8, R6 ;  /* 0x0000000800128825 */ /* 0x040fe200078e0006 */
[----:B------:R-:W0:Y:S03]  /*0460*/  @!P0 LDC.64 R22, c[0x0][0x390] ;  /* 0x0000e400ff168b82 */ /* 0x000e260000000a00 */
[C---:B------:R-:W-:Y:S02]  /*0470*/  @!P0 IMAD.WIDE.U32 R20, R0.reuse, 0x8, R10 ;  /* 0x0000000800148825 */ /* 0x040fe400078e000a */
[----:B------:R-:W0:Y:S04]  /*0480*/  @!P0 LDG.E.64 R18, desc[UR12][R18.64] ;  /* 0x0000000c12128981 */ /* 0x000e28000c1e1b00 */
[----:B------:R-:W0:Y:S01]  /*0490*/  @!P0 LDG.E.64 R20, desc[UR12][R20.64] ;  /* 0x0000000c14148981 */ /* 0x000e22000c1e1b00 */
[----:B------:R-:W-:-:S02]  /*04a0*/  VIADD R17, R0, 0x80 ;  /* 0x0000008000117836 */ /* 0x000fc40000000000 */
[----:B------:R-:W-:-:S03]  /*04b0*/  @!P0 IMAD.WIDE.U32 R24, R0, 0x8, R8 ;  /* 0x0000000800188825 */ /* 0x000fc600078e0008 */
[C---:B------:R-:W-:Y:S01]  /*04c0*/  ISETP.GE.AND P1, PT, R17.reuse, R3, PT ;  /* 0x000000031100720c */ /* 0x040fe20003f26270 */
[----:B------:R-:W-:-:S04]  /*04d0*/  IMAD.WIDE R14, R17, 0x8, R6 ;  /* 0x00000008110e7825 */ /* 0x000fc800078e0206 */
[----:B------:R-:W-:Y:S01]  /*04e0*/  IMAD.WIDE R12, R17, 0x8, R10 ;  /* 0x00000008110c7825 */ /* 0x000fe200078e020a */
[----:B0-----:R-:W-:-:S07]  /*04f0*/  @!P0 DFMA R22, R18, R22, R20 ;  /* 0x000000161216822b */ /* 0x001fce0000000014 */
[----:B------:R-:W0:Y:S01]  /*0500*/  @!P1 LDC.64 R20, c[0x0][0x390] ;  /* 0x0000e400ff149b82 */ /* 0x000e220000000a00 */
[----:B------:R1:W-:Y:S04]  /*0510*/  @!P0 STG.E.64 desc[UR12][R24.64], R22 ;  /* 0x0000001618008986 */ /* 0x0003e8000c101b0c */
[----:B------:R-:W0:Y:S04]  /*0520*/  @!P1 LDG.E.64 R26, desc[UR12][R14.64] ;  /* 0x0000000c0e1a9981 */ /* 0x000e28000c1e1b00 */
[----:B------:R-:W0:Y:S01]  /*0530*/  @!P1 LDG.E.64 R18, desc[UR12][R12.64] ;  /* 0x0000000c0c129981 */ /* 0x000e22000c1e1b00 */
[----:B------:R-:W-:-:S05]  /*0540*/  VIADD R16, R0, 0x100 ;  /* 0x0000010000107836 */ /* 0x000fca0000000000 */
[----:B------:R-:W-:Y:S01]  /*0550*/  ISETP.GE.AND P0, PT, R16, R3, PT ;  /* 0x000000031000720c */ /* 0x000fe20003f06270 */
[----:B------:R-:W-:-:S12]  /*0560*/  IMAD.WIDE R16, R17, 0x8, R8 ;  /* 0x0000000811107825 */ /* 0x000fd800078e0208 */
[----:B-1----:R-:W1:Y:S01]  /*0570*/  @!P0 LDC.64 R22, c[0x0][0x390] ;  /* 0x0000e400ff168b82 */ /* 0x002e620000000a00 */
[----:B0-----:R-:W-:-:S07]  /*0580*/  @!P1 DFMA R18, R26, R20, R18 ;  /* 0x000000141a12922b */ /* 0x001fce0000000012 */
[----:B------:R0:W-:Y:S04]  /*0590*/  @!P1 STG.E.64 desc[UR12][R16.64], R18 ;  /* 0x0000001210009986 */ /* 0x0001e8000c101b0c */
[----:B------:R-:W1:Y:S04]  /*05a0*/  @!P0 LDG.E.64 R20, desc[UR12][R14.64+0x400] ;  /* 0x0004000c0e148981 */ /* 0x000e68000c1e1b00 */
[----:B------:R-:W1:Y:S01]  /*05b0*/  @!P0 LDG.E.64 R26, desc[UR12][R12.64+0x400] ;  /* 0x0004000c0c1a8981 */ /* 0x000e62000c1e1b00 */
[----:B------:R-:W-:-:S05]  /*05c0*/  VIADD R24, R0, 0x180 ;  /* 0x0000018000187836 */ /* 0x000fca0000000000 */
[----:B------:R-:W-:Y:S01]  /*05d0*/  ISETP.GE.AND P1, PT, R24, R3, PT ;  /* 0x000000031800720c */ /* 0x000fe20003f26270 */
[----:B-1----:R-:W-:-:S12]  /*05e0*/  @!P0 DFMA R20, R20, R22, R26 ;  /* 0x000000161414822b */ /* 0x002fd8000000001a */
[----:B------:R-:W1:Y:S01]  /*05f0*/  @!P1 LDC.64 R26, c[0x0][0x390] ;  /* 0x0000e400ff1a9b82 */ /* 0x000e620000000a00 */
[----:B------:R2:W-:Y:S04]  /*0600*/  @!P0 STG.E.64 desc[UR12][R16.64+0x400], R20 ;  /* 0x0004001410008986 */ /* 0x0005e8000c101b0c */
[----:B------:R-:W1:Y:S04]  /*0610*/  @!P1 LDG.E.64 R22, desc[UR12][R14.64+0x800] ;  /* 0x0008000c0e169981 */ /* 0x000e68000c1e1b00 */
[----:B------:R-:W1:Y:S01]  /*0620*/  @!P1 LDG.E.64 R24, desc[UR12][R12.64+0x800] ;  /* 0x0008000c0c189981 */ /* 0x000e62000c1e1b00 */
[----:B0-----:R-:W-:-:S04]  /*0630*/  IADD3 R18, PT, PT, R0, 0x200, RZ ;  /* 0x0000020000127810 */ /* 0x001fc80007ffe0ff */
[----:B------:R-:W-:Y:S01]  /*0640*/  ISETP.GE.AND P0, PT, R18, R3, PT ;  /* 0x000000031200720c */ /* 0x000fe20003f06270 */
[----:B-1----:R-:W-:-:S12]  /*0650*/  @!P1 DFMA R22, R22, R26, R24 ;  /* 0x0000001a1616922b */ /* 0x002fd80000000018 */
[----:B------:R-:W0:Y:S01]  /*0660*/  @!P0 LDC.64 R26, c[0x0][0x390] ;  /* 0x0000e400ff1a8b82 */ /* 0x000e220000000a00 */
[----:B------:R1:W-:Y:S04]  /*0670*/  @!P1 STG.E.64 desc[UR12][R16.64+0x800], R22 ;  /* 0x0008001610009986 */ /* 0x0003e8000c101b0c */
[----:B------:R-:W0:Y:S04]  /*0680*/  @!P0 LDG.E.64 R18, desc[UR12][R14.64+0xc00] ;  /* 0x000c000c0e128981 */ /* 0x000e28000c1e1b00 */
[----:B------:R-:W0:Y:S01]  /*0690*/  @!P0 LDG.E.64 R24, desc[UR12][R12.64+0xc00] ;  /* 0x000c000c0c188981 */ /* 0x000e22000c1e1b00 */
[----:B--2---:R-:W-:-:S05]  /*06a0*/  VIADD R20, R0, 0x280 ;  /* 0x0000028000147836 */ /* 0x004fca0000000000 */
[----:B------:R-:W-:Y:S01]  /*06b0*/  ISETP.GE.AND P1, PT, R20, R3, PT ;  /* 0x000000031400720c */ /* 0x000fe20003f26270 */
[----:B0-----:R-:W-:-:S12]  /*06c0*/  @!P0 DFMA R18, R18, R26, R24 ;  /* 0x0000001a1212822b */ /* 0x001fd80000000018 */
[----:B------:R-:W0:Y:S01]  /*06d0*/  @!P1 LDC.64 R26, c[0x0][0x390] ;  /* 0x0000e400ff1a9b82 */ /* 0x000e220000000a00 */
[----:B------:R2:W-:Y:S04]  /*06e0*/  @!P0 STG.E.64 desc[UR12][R16.64+0xc00], R18 ;  /* 0x000c001210008986 */ /* 0x0005e8000c101b0c */
[----:B------:R-:W0:Y:S04]  /*06f0*/  @!P1 LDG.E.64 R20, desc[UR12][R14.64+0x1000] ;  /* 0x0010000c0e149981 */ /* 0x000e28000c1e1b00 */
[----:B------:R-:W0:Y:S01]  /*0700*/  @!P1 LDG.E.64 R24, desc[UR12][R12.64+0x1000] ;  /* 0x0010000c0c189981 */ /* 0x000e22000c1e1b00 */
[----:B-1----:R-:W-:-:S05]  /*0710*/  VIADD R22, R0, 0x300 ;  /* 0x0000030000167836 */ /* 0x002fca0000000000 */
[----:B------:R-:W-:Y:S01]  /*0720*/  ISETP.GE.AND P0, PT, R22, R3, PT ;  /* 0x000000031600720c */ /* 0x000fe20003f06270 */
[----:B0-----:R-:W-:-:S12]  /*0730*/  @!P1 DFMA R20, R20, R26, R24 ;  /* 0x0000001a1414922b */ /* 0x001fd80000000018 */
        /* <DEDUP_REMOVED lines=11> */
[----:B------:R-:W-:-:S04]  /*07f0*/  LOP3.LUT R5, R4, 0x7ffffff8, RZ, 0xc0, !PT ;  /* 0x7ffffff804057812 */ /* 0x000fc800078ec0ff */
[----:B------:R-:W-:Y:S01]  /*0800*/  ISETP.NE.AND P0, PT, R5, 0x8, PT ;  /* 0x000000080500780c */ /* 0x000fe20003f05270 */
[----:B0-----:R-:W-:-:S07]  /*0810*/  @!P1 DFMA R18, R18, R26, R24 ;  /* 0x0000001a1212922b */ /* 0x001fce0000000018 */
[----:B------:R1:W-:Y:S05]  /*0820*/  @!P1 STG.E.64 desc[UR12][R16.64+0x1800], R18 ;  /* 0x0018001210009986 */ /* 0x0003ea000c101b0c */
[----:B------:R-:W-:Y:S05]  /*0830*/  @!P0 BRA `(.L_x_187) ;  /* 0x0000000400148947 */ /* 0x000fea0003800000 */
[----:B------:R-:W-:Y:S01]  /*0840*/  MOV R24, 0x8 ;  /* 0x0000000800187802 */ /* 0x000fe20000000f00 */
[----:B------:R-:W0:Y:S06]  /*0850*/  LDCU.64 UR4, c[0x0][0x390] ;  /* 0x00007200ff0477ac */ /* 0x000e2c0008000a00 */
.L_x_190:
[----:B------:R-:W-:-:S05]  /*0860*/  IMAD R4, R24, 0x80, R0 ;  /* 0x0000008018047824 */ /* 0x000fca00078e0200 */
[----:B------:R-:W-:-:S13]  /*0870*/  ISETP.GE.AND P0, PT, R4, R3, PT ;  /* 0x000000030400720c */ /* 0x000fda0003f06270 */
[C---:B-1----:R-:W-:Y:S01]  /*0880*/  @!P0 IMAD.WIDE.U32 R18, R4.reuse, 0x8, R6 ;  /* 0x0000000804128825 */ /* 0x042fe200078e0006 */
[----:B------:R-:W1:Y:S03]  /*0890*/  @!P0 LDC.64 R28, c[0x0][0x390] ;  /* 0x0000e400ff1c8b82 */ /* 0x000e660000000a00 */
[C---:B------:R-:W-:Y:S02]  /*08a0*/  @!P0 IMAD.WIDE.U32 R20, R4.reuse, 0x8, R10 ;  /* 0x0000000804148825 */ /* 0x040fe400078e000a */
[----:B------:R-:W1:Y:S04]  /*08b0*/  @!P0 LDG.E.64 R18, desc[UR12][R18.64] ;  /* 0x0000000c12128981 */ /* 0x000e68000c1e1b00 */
[----:B------:R-:W1:Y:S01]  /*08c0*/  @!P0 LDG.E.64 R20, desc[UR12][R20.64] ;  /* 0x0000000c14148981 */ /* 0x000e62000c1e1b00 */
[----:B------:R-:W-:-:S02]  /*08d0*/  VIADD R23, R4, 0x80 ;  /* 0x0000008004177836 */ /* 0x000fc40000000000 */
[----:B------:R-:W-:-:S03]  /*08e0*/  @!P0 IMAD.WIDE.U32 R26, R4, 0x8, R8 ;  /* 0x00000008041a8825 */ /* 0x000fc600078e0008 */
[C---:B------:R-:W-:Y:S01]  /*08f0*/  ISETP.GE.AND P1, PT, R23.reuse, R3, PT ;  /* 0x000000031700720c */ /* 0x040fe20003f26270 */
[----:B------:R-:W-:-:S04]  /*0900*/  IMAD.WIDE R12, R23, 0x8, R6 ;  /* 0x00000008170c7825 */ /* 0x000fc800078e0206 */
[----:B------:R-:W-:Y:S01]  /*0910*/  IMAD.WIDE R14, R23, 0x8, R10 ;  /* 0x00000008170e7825 */ /* 0x000fe200078e020a */
[----:B-1----:R-:W-:-:S07]  /*0920*/  @!P0 DFMA R28, R18, R28, R20 ;  /* 0x0000001c121c822b */ /* 0x002fce0000000014 */
[----:B------:R-:W1:Y:S01]  /*0930*/  @!P1 LDC.64 R20, c[0x0][0x390] ;  /* 0x0000e400ff149b82 */ /* 0x000e620000000a00 */
[----:B------:R1:W-:Y:S04]  /*0940*/  @!P0 STG.E.64 desc[UR12][R26.64], R28 ;  /* 0x0000001c1a008986 */ /* 0x0003e8000c101b0c */
[----:B------:R-:W1:Y:S04]  /*0950*/  @!P1 LDG.E.64 R16, desc[UR12][R12.64] ;  /* 0x0000000c0c109981 */ /* 0x000e68000c1e1b00 */
[----:B------:R-:W1:Y:S01]  /*0960*/  @!P1 LDG.E.64 R18, desc[UR12][R14.64] ;  /* 0x0000000c0e129981 */ /* 0x000e62000c1e1b00 */
[----:B------:R-:W-:-:S05]  /*0970*/  VIADD R22, R4, 0x100 ;  /* 0x0000010004167836 */ /* 0x000fca0000000000 */
[----:B------:R-:W-:Y:S01]  /*0980*/  ISETP.GE.AND P0, PT, R22, R3, PT ;  /* 0x000000031600720c */ /* 0x000fe20003f06270 */
[----:B-1----:R-:W-:Y:S01]  /*0990*/  @!P1 DFMA R26, R16, R20, R18 ;  /* 0x00000014101a922b */ /* 0x002fe20000000012 */
[----:B------:R-:W-:-:S11]  /*09a0*/  IMAD.WIDE R16, R23, 0x8, R8 ;  /* 0x0000000817107825 */ /* 0x000fd600078e0208 */
[----:B------:R-:W1:Y:S01]  /*09b0*/  @!P0 LDC.64 R22, c[0x0][0x390] ;  /* 0x0000e400ff168b82 */ /* 0x000e620000000a00 */
[----:B------:R2:W-:Y:S04]  /*09c0*/  @!P1 STG.E.64 desc[UR12][R16.64], R26 ;  /* 0x0000001a10009986 */ /* 0x0005e8000c101b0c */
[----:B------:R-:W1:Y:S04]  /*09d0*/  @!P0 LDG.E.64 R18, desc[UR12][R12.64+0x400] ;  /* 0x0004000c0c128981 */ /* 0x000e68000c1e1b00 */
[----:B------:R-:W1:Y:S01]  /*09e0*/  @!P0 LDG.E.64 R20, desc[UR12][R14.64+0x400] ;  /* 0x0004000c0e148981 */ /* 0x000e62000c1e1b00 */
[----:B------:R-:W-:-:S04]  /*09f0*/  IADD3 R28, PT, PT, R4, 0x180, RZ ;  /* 0x00000180041c7810 */ /* 0x000fc80007ffe0ff */
[----:B------:R-:W-:Y:S01]  /*0a00*/  ISETP.GE.AND P1, PT, R28, R3, PT ;  /* 0x000000031c00720c */ /* 0x000fe20003f26270 */
[----:B-1----:R-:W-:-:S12]  /*0a10*/  @!P0 DFMA R28, R18, R22, R20 ;  /* 0x00000016121c822b */ /* 0x002fd80000000014 */
[----:B------:R-:W1:Y:S01]  /*0a20*/  @!P1 LDC.64 R20, c[0x0][0x390] ;  /* 0x0000e400ff149b82 */ /* 0x000e620000000a00 */
[----:B------:R3:W-:Y:S04]  /*0a30*/  @!P0 STG.E.64 desc[UR12][R16.64+0x400], R28 ;  /* 0x0004001c10008986 */ /* 0x0007e8000c101b0c */
[----:B------:R-:W1:Y:S04]  /*0a40*/  @!P1 LDG.E.64 R22, desc[UR12][R12.64+0x800] ;  /* 0x0008000c0c169981 */ /* 0x000e68000c1e1b00 */
[----:B------:R-:W1:Y:S01]  /*0a50*/  @!P1 LDG.E.64 R18, desc[UR12][R14.64+0x800] ;  /* 0x0008000c0e129981 */ /* 0x000e62000c1e1b00 */
[----:B--2---:R-:W-:-:S05]  /*0a60*/  VIADD R26, R4, 0x200 ;  /* 0x00000200041a7836 */ /* 0x004fca0000000000 */
[----:B------:R-:W-:Y:S01]  /*0a70*/  ISETP.GE.AND P0, PT, R26, R3, PT ;  /* 0x000000031a00720c */ /* 0x000fe20003f06270 */
[----:B-1----:R-:W-:-:S12]  /*0a80*/  @!P1 DFMA R26, R22, R20, R18 ;  /* 0x00000014161a922b */ /* 0x002fd80000000012 */
[----:B------:R-:W1:Y:S01]  /*0a90*/  @!P0 LDC.64 R20, c[0x0][0x390] ;  /* 0x0000e400ff148b82 */ /* 0x000e620000000a00 */
[----:B------:R2:W-:Y:S04]  /*0aa0*/  @!P1 STG.E.64 desc[UR12][R16.64+0x800], R26 ;  /* 0x0008001a10009986 */ /* 0x0005e8000c101b0c */
[----:B------:R-:W1:Y:S04]  /*0ab0*/  @!P0 LDG.E.64 R22, desc[UR12][R12.64+0xc00] ;  /* 0x000c000c0c168981 */ /* 0x000e68000c1e1b00 */
[----:B------:R-:W1:Y:S01]  /*0ac0*/  @!P0 LDG.E.64 R18, desc[UR12][R14.64+0xc00] ;  /* 0x000c000c0e128981 */ /* 0x000e62000c1e1b00 */
[----:B---3--:R-:W-:-:S05]  /*0ad0*/  VIADD R28, R4, 0x280 ;  /* 0x00000280041c7836 */ /* 0x008fca0000000000 */
        /* <DEDUP_REMOVED lines=13> */
[----:B------:R-:W-:Y:S01]  /*0bb0*/  IADD3 R4, PT, PT, R4, 0x380, RZ ;  /* 0x0000038004047810 */ /* 0x000fe20007ffe0ff */
[----:B------:R-:W-:Y:S01]  /*0bc0*/  VIADD R24, R24, 0x8 ;  /* 0x0000000818187836 */ /* 0x000fe20000000000 */
[----:B------:R-:W-:Y:S04]  /*0bd0*/  BSSY.RECONVERGENT B0, `(.L_x_188) ;  /* 0x000000a000007945 */ /* 0x000fe80003800200 */
[----:B------:R-:W-:Y:S01]  /*0be0*/  ISETP.NE.AND P1, PT, R24, R5, PT ;  /* 0x000000051800720c */ /* 0x000fe20003f25270 */
[----:B-1----:R-:W-:-:S07]  /*0bf0*/  @!P0 DFMA R18, R22, R20, R18 ;  /* 0x000000141612822b */ /* 0x002fce0000000012 */
[----:B------:R3:W-:Y:S01]  /*0c00*/  @!P0 STG.E.64 desc[UR12][R16.64+0x1400], R18 ;  /* 0x0014001210008986 */ /* 0x0007e2000c101b0c */
[----:B------:R-:W-:-:S13]  /*0c10*/  ISETP.GE.AND P0, PT, R4, R3, PT ;  /* 0x000000030400720c */ /* 0x000fda0003f06270 */
[----:B---3--:R-:W-:Y:S05]  /*0c20*/  @P0 BRA `(.L_x_189) ;  /* 0x0000000000100947 */ /* 0x008fea0003800000 */
[----:B------:R-:W0:Y:S04]  /*0c30*/  LDG.E.64 R12, desc[UR12][R12.64+0x1800] ;  /* 0x0018000c0c0c7981 */ /* 0x000e28000c1e1b00 */
[----:B------:R-:W0:Y:S02]  /*0c40*/  LDG.E.64 R14, desc[UR12][R14.64+0x1800] ;  /* 0x0018000c0e0e7981 */ /* 0x000e24000c1e1b00 */
[----:B0-----:R-:W-:-:S07]  /*0c50*/  DFMA R18, R12, UR4, R14 ;  /* 0x000000040c127c2b */ /* 0x001fce000800000e */
[----:B------:R1:W-:Y:S04]  /*0c60*/  STG.E.64 desc[UR12][R16.64+0x1800], R18 ;  /* 0x0018001210007986 */ /* 0x0003e8000c101b0c */
.L_x_189:
[----:B0-----:R-:W-:Y:S05]  /*0c70*/  BSYNC.RECONVERGENT B0 ;  /* 0x0000000000007941 */ /* 0x001fea0003800200 */
.L_x_188:
[----:B------:R-:W-:Y:S05]  /*0c80*/  @P1 BRA `(.L_x_190) ;  /* 0xfffffff800f41947 */ /* 0x000fea000383ffff */
.L_x_187:
[----:B------:R-:W-:-:S13]  /*0c90*/  ISETP.NE.AND P0, PT, R2, RZ, PT ;  /* 0x000000ff0200720c */ /* 0x000fda0003f05270 */
[----:B------:R-:W-:Y:S05]  /*0ca0*/  @!P0 EXIT ;  /* 0x000000000000894d */ /* 0x000fea0003800000 */
[----:B------:R-:W0:Y:S01]  /*0cb0*/  LDC R4, c[0x0][0x388] ;  /* 0x0000e200ff047b82 */ /* 0x000e220000000800 */
[----:B------:R-:W-:Y:S02]  /*0cc0*/  ISETP.GE.U32.AND P1, PT, R2, 0x4, PT ;  /* 0x000000040200780c */ /* 0x000fe40003f26070 */
[----:B0-----:R-:W-:-:S04]  /*0cd0*/  LOP3.LUT R12, R4, 0x3, RZ, 0xc0, !PT ;  /* 0x00000003040c7812 */ /* 0x001fc800078ec0ff */
[----:B------:R-:W-:-:S07]  /*0ce0*/  ISETP.NE.AND P0, PT, R12, RZ, PT ;  /* 0x000000ff0c00720c */ /* 0x000fce0003f05270 */
[----:B------:R-:W-:Y:S06]  /*0cf0*/  @!P1 BRA `(.L_x_191) ;  /* 0x0000000000a49947 */ /* 0x000fec0003800000 */
[----:B------:R-:W-:-:S05]  /*0d00*/  IMAD R13, R5, 0x80, R0 ;  /* 0x00000080050d7824 */ /* 0x000fca00078e0200 */
[----:B------:R-:W-:-:S13]  /*0d10*/  ISETP.GE.AND P1, PT, R13, R3, PT ;  /* 0x000000030d00720c */ /* 0x000fda0003f26270 */
[C---:B-1----:R-:W-:Y:S01]  /*0d20*/  @!P1 IMAD.WIDE R20, R13.reuse, 0x8, R6 ;  /* 0x000000080d149825 */ /* 0x042fe200078e0206 */
[----:B------:R-:W0:Y:S03]  /*0d30*/  @!P1 LDC.64 R24, c[0x0][0x390] ;  /* 0x0000e400ff189b82 */ /* 0x000e260000000a00 */
[C---:B------:R-:W-:Y:S02]  /*0d40*/  @!P1 IMAD.WIDE R22, R13.reuse, 0x8, R10 ;  /* 0x000000080d169825 */ /* 0x040fe400078e020a */
[----:B------:R-:W0:Y:S04]  /*0d50*/  @!P1 LDG.E.64 R20, desc[UR12][R20.64] ;  /* 0x0000000c14149981 */ /* 0x000e28000c1e1b00 */
[----:B------:R-:W0:Y:S01]  /*0d60*/  @!P1 LDG.E.64 R22, desc[UR12][R22.64] ;  /* 0x0000000c16169981 */ /* 0x000e22000c1e1b00 */
[----:B------:R-:W-:-:S02]  /*0d70*/  VIADD R15, R13, 0x80 ;  /* 0x000000800d0f7836 */ /* 0x000fc40000000000 */
[----:B------:R-:W-:-:S03]  /*0d80*/  @!P1 IMAD.WIDE R26, R13, 0x8, R8 ;  /* 0x000000080d1a9825 */ /* 0x000fc600078e0208 */
[----:B------:R-:W-:-:S13]  /*0d90*/  ISETP.GE.AND P2, PT, R15, R3, PT ;  /* 0x000000030f00720c */ /* 0x000fda0003f46270 */
[----:B------:R-:W-:-:S04]  /*0da0*/  @!P2 IMAD.WIDE R16, R15, 0x8, R10 ;  /* 0x000000080f10a825 */ /* 0x000fc800078e020a */
[----:B------:R-:W-:Y:S01]  /*0db0*/  @!P2 IMAD.WIDE R28, R15, 0x8, R6 ;  /* 0x000000080f1ca825 */ /* 0x000fe200078e0206 */
[----:B0-----:R-:W-:Y:S01]  /*0dc0*/  @!P1 DFMA R24, R20, R24, R22 ;  /* 0x000000181418922b */ /* 0x001fe20000000016 */
[----:B------:R-:W0:Y:S06]  /*0dd0*/  @!P2 LDC.64 R22, c[0x0][0x390] ;  /* 0x0000e400ff16ab82 */ /* 0x000e2c0000000a00 */
[----:B------:R1:W-:Y:S04]  /*0de0*/  @!P1 STG.E.64 desc[UR12][R26.64], R24 ;  /* 0x000000181a009986 */ /* 0x0003e8000c101b0c */
[----:B------:R-:W0:Y:S04]  /*0df0*/  @!P2 LDG.E.64 R18, desc[UR12][R28.64] ;  /* 0x0000000c1c12a981 */ /* 0x000e28000c1e1b00 */
[----:B------:R-:W0:Y:S01]  /*0e00*/  @!P2 LDG.E.64 R16, desc[UR12][R16.64] ;  /* 0x0000000c1010a981 */ /* 0x000e22000c1e1b00 */
[----:B------:R-:W-:-:S04]  /*0e10*/  IADD3 R21, PT, PT, R13, 0x100, RZ ;  /* 0x000001000d157810 */ /* 0x000fc80007ffe0ff */
[----:B------:R-:W-:Y:S01]  /*0e20*/  ISETP.GE.AND P1, PT, R21, R3, PT ;  /* 0x000000031500720c */ /* 0x000fe20003f26270 */
[----:B------:R-:W-:-:S12]  /*0e30*/  VIADD R13, R13, 0x180 ;  /* 0x000001800d0d7836 */ /* 0x000fd80000000000 */
[----:B-1----:R-:W1:Y:S01]  /*0e40*/  @!P1 LDC.64 R24, c[0x0][0x390] ;  /* 0x0000e400ff189b82 */ /* 0x002e620000000a00 */
[----:B0-----:R-:W-:Y:S01]  /*0e50*/  @!P2 DFMA R18, R18, R22, R16 ;  /* 0x000000161212a22b */ /* 0x001fe20000000010 */
[----:B------:R-:W-:-:S04]  /*0e60*/  @!P2 IMAD.WIDE R16, R15, 0x8, R8 ;  /* 0x000000080f10a825 */ /* 0x000fc800078e0208 */
[C---:B------:R-:W-:Y:S02]  /*0e70*/  @!P1 IMAD.WIDE R22, R21.reuse, 0x8, R6 ;  /* 0x0000000815169825 */ /* 0x040fe400078e0206 */
[----:B------:R0:W-:Y:S02]  /*0e80*/  @!P2 STG.E.64 desc[UR12][R16.64], R18 ;  /* 0x000000121000a986 */ /* 0x0001e4000c101b0c */
[----:B------:R-:W-:Y:S02]  /*0e90*/  @!P1 IMAD.WIDE R14, R21, 0x8, R10 ;  /* 0x00000008150e9825 */ /* 0x000fe400078e020a */
[----:B------:R-:W1:Y:S04]  /*0ea0*/  @!P1 LDG.E.64 R22, desc[UR12][R22.64] ;  /* 0x0000000c16169981 */ /* 0x000e68000c1e1b00 */
[----:B------:R-:W1:Y:S01]  /*0eb0*/  @!P1 LDG.E.64 R14, desc[UR12][R14.64] ;  /* 0x0000000c0e0e9981 */ /* 0x000e62000c1e1b00 */
[----:B------:R-:W-:Y:S01]  /*0ec0*/  ISETP.GE.AND P2, PT, R13, R3, PT ;  /* 0x000000030d00720c */ /* 0x000fe20003f46270 */
[----:B------:R-:W-:-:S12]  /*0ed0*/  @!P1 IMAD.WIDE R20, R21, 0x8, R8 ;  /* 0x0000000815149825 */ /* 0x000fd800078e0208 */
[----:B------:R-:W-:-:S04]  /*0ee0*/  @!P2 IMAD.WIDE R26, R13, 0x8, R6 ;  /* 0x000000080d1aa825 */ /* 0x000fc800078e0206 */
[C---:B------:R-:W-:Y:S01]  /*0ef0*/  @!P2 IMAD.WIDE R28, R13.reuse, 0x8, R10 ;  /* 0x000000080d1ca825 */ /* 0x040fe200078e020a */
[----:B-1----:R-:W-:Y:S01]  /*0f00*/  @!P1 DFMA R24, R22, R24, R14 ;  /* 0x000000181618922b */ /* 0x002fe2000000000e */
[----:B------:R-:W1:Y:S06]  /*0f10*/  @!P2 LDC.64 R14, c[0x0][0x390] ;  /* 0x0000e400ff0eab82 */ /* 0x000e6c0000000a00 */
[----:B------:R2:W-:Y:S04]  /*0f20*/  @!P1 STG.E.64 desc[UR12][R20.64], R24 ;  /* 0x0000001814009986 */ /* 0x0005e8000c101b0c */
[----:B------:R-:W1:Y:S04]  /*0f30*/  @!P2 LDG.E.64 R26, desc[UR12][R26.64] ;  /* 0x0000000c1a1aa981 */ /* 0x000e68000c1e1b00 */
[----:B------:R-:W1:Y:S01]  /*0f40*/  @!P2 LDG.E.64 R28, desc[UR12][R28.64] ;  /* 0x0000000c1c1ca981 */ /* 0x000e62000c1e1b00 */
[----:B0-----:R-:W-:-:S04]  /*0f50*/  @!P2 IMAD.WIDE R16, R13, 0x8, R8 ;  /* 0x000000080d10a825 */ /* 0x001fc800078e0208 */
[----:B------:R-:W-:Y:S01]  /*0f60*/  VIADD R5, R5, 0x4 ;  /* 0x0000000405057836 */ /* 0x000fe20000000000 */
[----:B-1----:R-:W-:-:S07]  /*0f70*/  @!P2 DFMA R14, R26, R14, R28 ;  /* 0x0000000e1a0ea22b */ /* 0x002fce000000001c */
[----:B------:R2:W-:Y:S04]  /*0f80*/  @!P2 STG.E.64 desc[UR12][R16.64], R14 ;  /* 0x0000000e1000a986 */ /* 0x0005e8000c101b0c */
.L_x_191:
[----:B------:R-:W-:Y:S05]  /*0f90*/  @!P0 EXIT ;  /* 0x000000000000894d */ /* 0x000fea0003800000 */
[----:B------:R-:W-:Y:S02]  /*0fa0*/  ISETP.NE.AND P0, PT, R12, 0x1, PT ;  /* 0x000000010c00780c */ /* 0x000fe40003f05270 */
[----:B------:R-:W-:-:S04]  /*0fb0*/  LOP3.LUT R4, R4, 0x1, RZ, 0xc0, !PT ;  /* 0x0000000104047812 */ /* 0x000fc800078ec0ff */
[----:B------:R-:W-:-:S07]  /*0fc0*/  ISETP.NE.U32.AND P2, PT, R4, 0x1, PT ;  /* 0x000000010400780c */ /* 0x000fce0003f45070 */
[----:B------:R-:W-:Y:S06]  /*0fd0*/  @!P0 BRA `(.L_x_192) ;  /* 0x0000000000548947 */ /* 0x000fec0003800000 */
[----:B-12---:R-:W-:-:S05]  /*0fe0*/  IMAD R21, R5, 0x80, R0 ;  /* 0x0000008005157824 */ /* 0x006fca00078e0200 */
[----:B------:R-:W-:-:S13]  /*0ff0*/  ISETP.GE.AND P0, PT, R21, R3, PT ;  /* 0x000000031500720c */ /* 0x000fda0003f06270 */
[C---:B------:R-:W-:Y:S01]  /*1000*/  @!P0 IMAD.WIDE R14, R21.reuse, 0x8, R6 ;  /* 0x00000008150e8825 */ /* 0x040fe200078e0206 */
[----:B------:R-:W0:Y:S03]  /*1010*/  @!P0 LDC.64 R18, c[0x0][0x390] ;  /* 0x0000e400ff128b82 */ /* 0x000e260000000a00 */
[C---:B------:R-:W-:Y:S02]  /*1020*/  @!P0 IMAD.WIDE R16, R21.reuse, 0x8, R10 ;  /* 0x0000000815108825 */ /* 0x040fe400078e020a */
[----:B------:R-:W0:Y:S04]  /*1030*/  @!P0 LDG.E.64 R14, desc[UR12][R14.64] ;  /* 0x0000000c0e0e8981 */ /* 0x000e28000c1e1b00 */
[----:B------:R-:W0:Y:S01]  /*1040*/  @!P0 LDG.E.64 R16, desc[UR12][R16.64] ;  /* 0x0000000c10108981 */ /* 0x000e22000c1e1b00 */
[C---:B------:R-:W-:Y:S01]  /*1050*/  IADD3 R13, PT, PT, R21.reuse, 0x80, RZ ;  /* 0x00000080150d7810 */ /* 0x040fe20007ffe0ff */
[----:B------:R-:W-:-:S03]  /*1060*/  @!P0 IMAD.WIDE R20, R21, 0x8, R8 ;  /* 0x0000000815148825 */ /* 0x000fc600078e0208 */
[----:B------:R-:W-:-:S13]  /*1070*/  ISETP.GE.AND P1, PT, R13, R3, PT ;  /* 0x000000030d00720c */ /* 0x000fda0003f26270 */
[----:B------:R-:W-:-:S04]  /*1080*/  @!P1 IMAD.WIDE R22, R13, 0x8, R6 ;  /* 0x000000080d169825 */ /* 0x000fc800078e0206 */
[C---:B------:R-:W-:Y:S01]  /*1090*/  @!P1 IMAD.WIDE R24, R13.reuse, 0x8, R10 ;  /* 0x000000080d189825 */ /* 0x040fe200078e020a */
[----:B0-----:R-:W-:Y:S01]  /*10a0*/  @!P0 DFMA R18, R14, R18, R16 ;  /* 0x000000120e12822b */ /* 0x001fe20000000010 */
[----:B------:R-:W0:Y:S06]  /*10b0*/  @!P1 LDC.64 R14, c[0x0][0x390] ;  /* 0x0000e400ff0e9b82 */ /* 0x000e2c0000000a00 */
[----:B------:R3:W-:Y:S04]  /*10c0*/  @!P0 STG.E.64 desc[UR12][R20.64], R18 ;  /* 0x0000001214008986 */ /* 0x0007e8000c101b0c */
[----:B------:R-:W0:Y:S04]  /*10d0*/  @!P1 LDG.E.64 R22, desc[UR12][R22.64] ;  /* 0x0000000c16169981 */ /* 0x000e28000c1e1b00 */
[----:B------:R-:W0:Y:S01]  /*10e0*/  @!P1 LDG.E.64 R24, desc[UR12][R24.64] ;  /* 0x0000000c18189981 */ /* 0x000e22000c1e1b00 */
[----:B------:R-:W-:-:S04]  /*10f0*/  @!P1 IMAD.WIDE R12, R13, 0x8, R8 ;  /* 0x000000080d0c9825 */ /* 0x000fc800078e0208 */
[----:B------:R-:W-:Y:S01]  /*1100*/  VIADD R5, R5, 0x2 ;  /* 0x0000000205057836 */ /* 0x000fe20000000000 */
[----:B0-----:R-:W-:-:S07]  /*1110*/  @!P1 DFMA R14, R22, R14, R24 ;  /* 0x0000000e160e922b */ /* 0x001fce0000000018 */
[----:B------:R3:W-:Y:S04]  /*1120*/  @!P1 STG.E.64 desc[UR12][R12.64], R14 ;  /* 0x0000000e0c009986 */ /* 0x0007e8000c101b0c */
.L_x_192:
[----:B------:R-:W-:Y:S05]  /*1130*/  @P2 EXIT ;  /* 0x000000000000294d */ /* 0x000fea0003800000 */
[----:B------:R-:W-:-:S05]  /*1140*/  IMAD R5, R5, 0x80, R0 ;  /* 0x0000008005057824 */ /* 0x000fca00078e0200 */
[----:B------:R-:W-:-:S13]  /*1150*/  ISETP.GE.AND P0, PT, R5, R3, PT ;  /* 0x000000030500720c */ /* 0x000fda0003f06270 */
[----:B------:R-:W-:Y:S05]  /*1160*/  @P0 EXIT ;  /* 0x000000000000094d */ /* 0x000fea0003800000 */
[C---:B------:R-:W-:Y:S01]  /*1170*/  IMAD.WIDE R6, R5.reuse, 0x8, R6 ;  /* 0x0000000805067825 */ /* 0x040fe200078e0206 */
[----:B------:R-:W0:Y:S03]  /*1180*/  LDCU.64 UR4, c[0x0][0x390] ;  /* 0x00007200ff0477ac */ /* 0x000e260008000a00 */
[C---:B------:R-:W-:Y:S02]  /*1190*/  IMAD.WIDE R10, R5.reuse, 0x8, R10 ;  /* 0x00000008050a7825 */ /* 0x040fe400078e020a */
[----:B------:R-:W0:Y:S04]  /*11a0*/  LDG.E.64 R6, desc[UR12][R6.64] ;  /* 0x0000000c06067981 */ /* 0x000e28000c1e1b00 */
[----:B------:R-:W0:Y:S01]  /*11b0*/  LDG.E.64 R10, desc[UR12][R10.64] ;  /* 0x0000000c0a0a7981 */ /* 0x000e22000c1e1b00 */
[----:B------:R-:W-:Y:S01]  /*11c0*/  IMAD.WIDE R8, R5, 0x8, R8 ;  /* 0x0000000805087825 */ /* 0x000fe200078e0208 */
[----:B0-----:R-:W-:-:S07]  /*11d0*/  DFMA R2, R6, UR4, R10 ;  /* 0x0000000406027c2b */ /* 0x001fce000800000a */
[----:B------:R-:W-:Y:S01]  /*11e0*/  STG.E.64 desc[UR12][R8.64], R2 ;  /* 0x0000000208007986 */ /* 0x000fe2000c101b0c */
[----:B------:R-:W-:Y:S05]  /*11f0*/  EXIT ;  /* 0x000000000000794d */ /* 0x000fea0003800000 */
.L_x_186:
[----:B------:R-:W-:-:S13]  /*1200*/  ISETP.GE.AND P0, PT, R4, 0x1, PT ;  /* 0x000000010400780c */ /* 0x000fda0003f06270 */
[----:B------:R-:W-:Y:S05]  /*1210*/  @!P0 EXIT ;  /* 0x000000000000894d */ /* 0x000fea0003800000 */
[----:B------:R-:W-:Y:S01]  /*1220*/  ISETP.GE.U32.AND P0, PT, R4, 0x8, PT ;  /* 0x000000080400780c */ /* 0x000fe20003f06070 */
[----:B------:R-:W-:-:S12]  /*1230*/  IMAD.MOV.U32 R16, RZ, RZ, RZ ;  /* 0x000000ffff107224 */ /* 0x000fd800078e00ff */
[----:B------:R-:W-:Y:S05]  /*1240*/  @!P0 BRA `(.L_x_193) ;  /* 0x0000000400148947 */ /* 0x000fea0003800000 */
[----:B------:R-:W0:Y:S01]  /*1250*/  LDC.64 R8, c[0x0][0x398] ;  /* 0x0000e600ff087b82 */ /* 0x000e220000000a00 */
[----:B------:R-:W-:Y:S01]  /*1260*/  UIADD3 UR4, UP0, UPT, UR11, 0xc00, URZ ;  /* 0x00000c000b047890 */ /* 0x000fe2000ff1e0ff */
[----:B------:R-:W-:Y:S01]  /*1270*/  LEA R2, P0, R12, R14, 0x3 ;  /* 0x0000000e0c027211 */ /* 0x000fe200078018ff */
[----:B------:R-:W1:Y:S01]  /*1280*/  LDCU.64 UR16, c[0x0][0x390] ;  /* 0x00007200ff1077ac */ /* 0x000e620008000a00 */
[----:B------:R-:W-:Y:S02]  /*1290*/  LOP3.LUT R16, R4, 0x7ffffff8, RZ, 0xc0, !PT ;  /* 0x7ffffff804107812 */ /* 0x000fe400078ec0ff */
[----:B------:R-:W-:Y:S01]  /*12a0*/  LEA.HI.X R3, R12, R15, R5, 0x3, P0 ;  /* 0x0000000f0c037211 */ /* 0x000fe200000f1c05 */
[----:B------:R-:W-:Y:S01]  /*12b0*/  UIADD3.X UR5, UPT, UPT, URZ, UR14, URZ, UP0, !UPT ;  /* 0x0000000eff057290 */ /* 0x000fe200087fe4ff */
[----:B------:R-:W2:Y:S01]  /*12c0*/  LDC.64 R18, c[0x0][0x3a0] ;  /* 0x0000e800ff127b82 */ /* 0x000ea20000000a00 */
[----:B------:R-:W-:Y:S01]  /*12d0*/  UIADD3 UR8, UP0, UPT, UR4, UR8, URZ ;  /* 0x0000000804087290 */ /* 0x000fe2000ff1e0ff */
[----:B------:R-:W-:Y:S01]  /*12e0*/  IADD3 R17, PT, PT, R0, 0x80, RZ ;  /* 0x0000008000117810 */ /* 0x000fe20007ffe0ff */
[----:B------:R-:W-:-:S02]  /*12f0*/  UIADD3 UR6, UP1, UPT, UR4, UR6, URZ ;  /* 0x0000000604067290 */ /* 0x000fc4000ff3e0ff */
[----:B------:R-:W-:Y:S02]  /*1300*/  UIADD3.X UR4, UPT, UPT, UR5, UR9, URZ, UP0, !UPT ;  /* 0x0000000905047290 */ /* 0x000fe400087fe4ff */
[----:B------:R-:W-:Y:S01]  /*1310*/  UIADD3.X UR5, UPT, UPT, UR5, UR7, URZ, UP1, !UPT ;  /* 0x0000000705057290 */ /* 0x000fe20008ffe4ff */
[----:B------:R-:W3:Y:S01]  /*1320*/  LDC.64 R20, c[0x0][0x3b0] ;  /* 0x0000ec00ff147b82 */ /* 0x000ee20000000a00 */
[----:B0-----:R-:W-:-:S04]  /*1330*/  IMAD.WIDE.U32 R4, R0, 0x8, R8 ;  /* 0x0000000800047825 */ /* 0x001fc800078e0008 */
[----:B--2---:R-:W-:-:S04]  /*1340*/  IMAD.WIDE.U32 R8, R0, 0x8, R18 ;  /* 0x0000000800087825 */ /* 0x004fc800078e0012 */
[----:B---3--:R-:W-:-:S04]  /*1350*/  IMAD.WIDE.U32 R12, R0, 0x8, R20 ;  /* 0x00000008000c7825 */ /* 0x008fc800078e0014 */
[----:B-1----:R-:W-:-:S07]  /*1360*/  IMAD.MOV R0, RZ, RZ, -R16 ;  /* 0x000000ffff007224 */ /* 0x002fce00078e0a10 */
.L_x_194:
[----:B0-----:R-:W-:Y:S02]  /*1370*/  IADD3 R22, P1, PT, R12, UR11, RZ ;  /* 0x0000000b0c167c10 */ /* 0x001fe4000ff3e0ff */
[----:B------:R-:W-:Y:S02]  /*1380*/  IADD3 R28, P0, PT, R8, UR11, RZ ;  /* 0x0000000b081c7c10 */ /* 0x000fe4000ff1e0ff */
[----:B------:R-:W-:Y:S02]  /*1390*/  IADD3.X R23, PT, PT, R13, UR14, RZ, P1, !PT ;  /* 0x0000000e0d177c10 */ /* 0x000fe40008ffe4ff */
[----:B------:R-:W-:-:S04]  /*13a0*/  IADD3.X R29, PT, PT, R9, UR14, RZ, P0, !PT ;  /* 0x0000000e091d7c10 */ /* 0x000fc800087fe4ff */
[----:B------:R-:W2:Y:S04]  /*13b0*/  LDG.E.64 R22, desc[UR12][R22.64] ;  /* 0x0000000c16167981 */ /* 0x000ea8000c1e1b00 */
[----:B------:R-:W2:Y:S01]  /*13c0*/  LDG.E.64 R14, desc[UR12][R28.64] ;  /* 0x0000000c1c0e7981 */ /* 0x000ea2000c1e1b00 */
[----:B------:R-:W-:Y:S01]  /*13d0*/  IADD3 R18, P0, PT, R4, UR11, RZ ;  /* 0x0000000b04127c10 */ /* 0x000fe2000ff1e0ff */
[----:B------:R-:W-:Y:S02]  /*13e0*/  IMAD.U32 R20, RZ, RZ, UR8 ;  /* 0x00000008ff147e24 */ /* 0x000fe4000f8e00ff */
[----:B------:R-:W-:Y:S01]  /*13f0*/  IMAD.U32 R21, RZ, RZ, UR4 ;  /* 0x00000004ff157e24 */ /* 0x000fe2000f8e00ff */
[----:B------:R-:W-:Y:S01]  /*1400*/  IADD3.X R19, PT, PT, R5, UR14, RZ, P0, !PT ;  /* 0x0000000e05137c10 */ /* 0x000fe200087fe4ff */
[----:B------:R-:W-:Y:S01]  /*1410*/  IMAD.WIDE R20, R17, 0x8, R20 ;  /* 0x0000000811147825 */ /* 0x000fe200078e0214 */
[----:B--2---:R-:W-:-:S03]  /*1420*/  DFMA R24, R14, UR16, R22 ;  /* 0x000000100e187c2b */ /* 0x004fc60008000016 */
[----:B------:R-:W-:-:S04]  /*1430*/  IMAD.WIDE R14, R17, 0x8, R2 ;  /* 0x00000008110e7825 */ /* 0x000fc800078e0202 */
[----:B------:R0:W-:Y:S04]  /*1440*/  STG.E.64 desc[UR12][R18.64], R24 ;  /* 0x0000001812007986 */ /* 0x0001e8000c101b0c */
[----:B------:R-:W2:Y:S04]  /*1450*/  LDG.E.64 R26, desc[UR12][R14.64] ;  /* 0x0000000c0e1a7981 */ /* 0x000ea8000c1e1b00 */
[----:B------:R-:W2:Y:S01]  /*1460*/  LDG.E.64 R28, desc[UR12][R20.64+-0xc00] ;  /* 0xfff4000c141c7981 */ /* 0x000ea2000c1e1b00 */
[----:B------:R-:W-:Y:S01]  /*1470*/  MOV R22, UR6 ;  /* 0x0000000600167c02 */ /* 0x000fe20008000f00 */
[----:B------:R-:W-:-:S04]  /*1480*/  IMAD.U32 R23, RZ, RZ, UR5 ;  /* 0x00000005ff177e24 */ /* 0x000fc8000f8e00ff */
[----:B------:R-:W-:Y:S01]  /*1490*/  IMAD.WIDE R22, R17, 0x8, R22 ;  /* 0x0000000811167825 */ /* 0x000fe200078e0216 */
[----:B--2---:R-:W-:-:S07]  /*14a0*/  DFMA R26, R26, UR16, R28 ;  /* 0x000000101a1a7c2b */ /* 0x004fce000800001c */
[----:B------:R-:W-:Y:S04]  /*14b0*/  STG.E.64 desc[UR12][R22.64+-0xc00], R26 ;  /* 0xfff4001a16007986 */ /* 0x000fe8000c101b0c */
[----:B------:R-:W2:Y:S04]  /*14c0*/  LDG.E.64 R28, desc[UR12][R14.64+0x400] ;  /* 0x0004000c0e1c7981 */ /* 0x000ea8000c1e1b00 */
[----:B0-----:R-:W2:Y:S02]  /*14d0*/  LDG.E.64 R18, desc[UR12][R20.64+-0x800] ;  /* 0xfff8000c14127981 */ /* 0x001ea4000c1e1b00 */
[----:B--2---:R-:W-:-:S07]  /*14e0*/  DFMA R28, R28, UR16, R18 ;  /* 0x000000101c1c7c2b */ /* 0x004fce0008000012 */
[----:B------:R-:W-:Y:S04]  /*14f0*/  STG.E.64 desc[UR12][R22.64+-0x800], R28 ;  /* 0xfff8001c16007986 */ /* 0x000fe8000c101b0c */
[----:B------:R-:W2:Y:S04]  /*1500*/  LDG.E.64 R18, desc[UR12][R14.64+0x800] ;  /* 0x0008000c0e127981 */ /* 0x000ea8000c1e1b00 */
[----:B------:R-:W2:Y:S02]  /*1510*/  LDG.E.64 R24, desc[UR12][R20.64+-0x400] ;  /* 0xfffc000c14187981 */ /* 0x000ea4000c1e1b00 */
[----:B--2---:R-:W-:-:S07]  /*1520*/  DFMA R18, R18, UR16, R24 ;  /* 0x0000001012127c2b */ /* 0x004fce0008000018 */
[----:B------:R0:W-:Y:S04]  /*1530*/  STG.E.64 desc[UR12][R22.64+-0x400], R18 ;  /* 0xfffc001216007986 */ /* 0x0001e8000c101b0c */
[----:B------:R-:W2:Y:S04]  /*1540*/  LDG.E.64 R24, desc[UR12][R14.64+0xc00] ;  /* 0x000c000c0e187981 */ /* 0x000ea8000c1e1b00 */
[----:B0-----:R-:W2:Y:S02]  /*1550*/  LDG.E.64 R18, desc[UR12][R20.64] ;  /* 0x0000000c14127981 */ /* 0x001ea4000c1e1b00 */
[----:B--2---:R-:W-:-:S07]  /*1560*/  DFMA R24, R24, UR16, R18 ;  /* 0x0000001018187c2b */ /* 0x004fce0008000012 */
[----:B------:R-:W-:Y:S04]  /*1570*/  STG.E.64 desc[UR12][R22.64], R24 ;  /* 0x0000001816007986 */ /* 0x000fe8000c101b0c */
[----:B------:R-:W2:Y:S04]  /*1580*/  LDG.E.64 R26, desc[UR12][R14.64+0x1000] ;  /* 0x0010000c0e1a7981 */ /* 0x000ea8000c1e1b00 */
[----:B------:R-:W2:Y:S02]  /*1590*/  LDG.E.64 R18, desc[UR12][R20.64+0x400] ;  /* 0x0004000c14127981 */ /* 0x000ea4000c1e1b00 */
[----:B--2---:R-:W-:-:S07]  /*15a0*/  DFMA R26, R26, UR16, R18 ;  /* 0x000000101a1a7c2b */ /* 0x004fce0008000012 */
[----:B------:R-:W-:Y:S04]  /*15b0*/  STG.E.64 desc[UR12][R22.64+0x400], R26 ;  /* 0x0004001a16007986 */ /* 0x000fe8000c101b0c */
[----:B------:R-:W2:Y:S04]  /*15c0*/  LDG.E.64 R28, desc[UR12][R14.64+0x1400] ;  /* 0x0014000c0e1c7981 */ /* 0x000ea8000c1e1b00 */
[----:B------:R-:W2:Y:S02]  /*15d0*/  LDG.E.64 R18, desc[UR12][R20.64+0x800] ;  /* 0x0008000c14127981 */ /* 0x000ea4000c1e1b00 */
[----:B--2---:R-:W-:-:S07]  /*15e0*/  DFMA R18, R28, UR16, R18 ;  /* 0x000000101c127c2b */ /* 0x004fce0008000012 */
[----:B------:R0:W-:Y:S04]  /*15f0*/  STG.E.64 desc[UR12][R22.64+0x800], R18 ;  /* 0x0008001216007986 */ /* 0x0001e8000c101b0c */
[----:B------:R-:W2:Y:S04]  /*1600*/  LDG.E.64 R28, desc[UR12][R14.64+0x1800] ;  /* 0x0018000c0e1c7981 */ /* 0x000ea8000c1e1b00 */
[----:B0-----:R-:W2:Y:S01]  /*1610*/  LDG.E.64 R18, desc[UR12][R20.64+0xc00] ;  /* 0x000c000c14127981 */ /* 0x001ea2000c1e1b00 */
[----:B------:R-:W-:-:S05]  /*1620*/  VIADD R0, R0, 0x8 ;  /* 0x0000000800007836 */ /* 0x000fca0000000000 */
[----:B------:R-:W-:Y:S01]  /*1630*/  ISETP.NE.AND P0, PT, R0, RZ, PT ;  /* 0x000000ff0000720c */ /* 0x000fe20003f05270 */
[----:B------:R-:W-:Y:S01]  /*1640*/  UIADD3 UR11, UP0, UPT, UR11, 0x2000, URZ ;  /* 0x000020000b0b7890 */ /* 0x000fe2000ff1e0ff */
[----:B------:R-:W-:-:S03]  /*1650*/  VIADD R17, R17, 0x400 ;  /* 0x0000040011117836 */ /* 0x000fc60000000000 */
[----:B------:R-:W-:Y:S01]  /*1660*/  UIADD3.X UR14, UPT, UPT, URZ, UR14, URZ, UP0, !UPT ;  /* 0x0000000eff0e7290 */ /* 0x000fe200087fe4ff */
[----:B--2---:R-:W-:-:S07]  /*1670*/  DFMA R28, R28, UR16, R18 ;  /* 0x000000101c1c7c2b */ /* 0x004fce0008000012 */
[----:B------:R0:W-:Y:S01]  /*1680*/  STG.E.64 desc[UR12][R22.64+0xc00], R28 ;  /* 0x000c001c16007986 */ /* 0x0001e2000c101b0c */
[----:B------:R-:W-:Y:S05]  /*1690*/  @P0 BRA `(.L_x_194) ;  /* 0xfffffffc00340947 */ /* 0x000fea000383ffff */
.L_x_193:
[----:B------:R-:W1:Y:S02]  /*16a0*/  LDC R0, c[0x0][0x388] ;  /* 0x0000e200ff007b82 */ /* 0x000e640000000800 */
[----:B-1----:R-:W-:-:S13]  /*16b0*/  LOP3.LUT P0, R8, R0, 0x7, RZ, 0xc0, !PT ;  /* 0x0000000700087812 */ /* 0x002fda000780c0ff */
[----:B------:R-:W-:Y:S05]  /*16c0*/  @!P0 EXIT ;  /* 0x000000000000894d */ /* 0x000fea0003800000 */
[----:B------:R-:W1:Y:S01]  /*16d0*/  LDCU.64 UR4, c[0x0][0x398] ;  /* 0x00007300ff0477ac */ /* 0x000e620008000a00 */
[----:B------:R-:W-:Y:S01]  /*16e0*/  SHF.L.U32 R4, R0, 0x7, RZ ;  /* 0x0000000700047819 */ /* 0x000fe200000006ff */
[----:B------:R-:W2:Y:S01]  /*16f0*/  S2R R13, SR_TID.X ;  /* 0x00000000000d7919 */ /* 0x000ea20000002100 */
[----:B------:R-:W-:Y:S02]  /*1700*/  ISETP.GE.U32.AND P0, PT, R8, 0x4, PT ;  /* 0x000000040800780c */ /* 0x000fe40003f06070 */
[----:B------:R-:W-:Y:S01]  /*1710*/  SHF.R.S32.HI R2, RZ, 0x1f, R4 ;  /* 0x0000001fff027819 */ /* 0x000fe20000011404 */
[----:B------:R-:W-:Y:S01]  /*1720*/  IMAD.WIDE.U32 R4, R4, UR10, RZ ;  /* 0x0000000a04047c25 */ /* 0x000fe2000f8e00ff */
[----:B------:R-:W-:-:S03]  /*1730*/  LOP3.LUT R12, R0, 0x3, RZ, 0xc0, !PT ;  /* 0x00000003000c7812 */ /* 0x000fc600078ec0ff */
[----:B------:R-:W-:Y:S01]  /*1740*/  IMAD R3, R2, UR10, RZ ;  /* 0x0000000a02037c24 */ /* 0x000fe2000f8e02ff */
[----:B------:R-:W-:Y:S01]  /*1750*/  ISETP.NE.AND P1, PT, R12, RZ, PT ;  /* 0x000000ff0c00720c */ /* 0x000fe20003f25270 */
[----:B------:R-:W-:Y:S02]  /*1760*/  IMAD.SHL.U32 R2, R4, 0x8, RZ ;  /* 0x0000000804027824 */ /* 0x000fe400078e00ff */
[----:B------:R-:W-:-:S03]  /*1770*/  IMAD.IADD R3, R5, 0x1, R3 ;  /* 0x0000000105037824 */ /* 0x000fc600078e0203 */
[----:B-1----:R-:W-:Y:S02]  /*1780*/  IADD3 R2, P2, PT, R2, UR4, RZ ;  /* 0x0000000402027c10 */ /* 0x002fe4000ff5e0ff */
[----:B------:R-:W-:-:S04]  /*1790*/  SHF.L.U64.HI R3, R4, 0x3, R3 ;  /* 0x0000000304037819 */ /* 0x000fc80000010203 */
[----:B------:R-:W-:Y:S01]  /*17a0*/  IADD3.X R3, PT, PT, R3, UR5, RZ, P2, !PT ;  /* 0x0000000503037c10 */ /* 0x000fe200097fe4ff */
[----:B------:R-:W-:Y:S06]  /*17b0*/  @!P0 BRA `(.L_x_195) ;  /* 0x0000000000588947 */ /* 0x000fec0003800000 */
[----:B--2---:R-:W-:Y:S01]  /*17c0*/  LEA R17, R16, R13, 0x7 ;  /* 0x0000000d10117211 */ /* 0x004fe200078e38ff */
[----:B------:R-:W1:Y:S04]  /*17d0*/  LDCU.64 UR4, c[0x0][0x390] ;  /* 0x00007200ff0477ac */ /* 0x000e680008000a00 */
[----:B------:R-:W-:-:S04]  /*17e0*/  IMAD.WIDE R8, R17, 0x8, R6 ;  /* 0x0000000811087825 */ /* 0x000fc800078e0206 */
[C---:B------:R-:W-:Y:S01]  /*17f0*/  IMAD.WIDE R4, R17.reuse, 0x8, R10 ;  /* 0x0000000811047825 */ /* 0x040fe200078e020a */
[----:B------:R-:W1:Y:S04]  /*1800*/  LDG.E.64 R14, desc[UR12][R8.64] ;  /* 0x0000000c080e7981 */ /* 0x000e68000c1e1b00 */
[----:B------:R-:W1:Y:S02]  /*1810*/  LDG.E.64 R18, desc[UR12][R4.64] ;  /* 0x0000000c04127981 */ /* 0x000e64000c1e1b00 */
[----:B-1----:R-:W-:Y:S01]  /*1820*/  DFMA R18, R14, UR4, R18 ;  /* 0x000000040e127c2b */ /* 0x002fe20008000012 */
[----:B------:R-:W-:-:S06]  /*1830*/  IMAD.WIDE R14, R17, 0x8, R2 ;  /* 0x00000008110e7825 */ /* 0x000fcc00078e0202 */
[----:B------:R1:W-:Y:S04]  /*1840*/  STG.E.64 desc[UR12][R14.64], R18 ;  /* 0x000000120e007986 */ /* 0x0003e8000c101b0c */
[----:B------:R-:W2:Y:S04]  /*1850*/  LDG.E.64 R20, desc[UR12][R8.64+0x400] ;  /* 0x0004000c08147981 */ /* 0x000ea8000c1e1b00 */
[----:B0-----:R-:W2:Y:S02]  /*1860*/  LDG.E.64 R22, desc[UR12][R4.64+0x400] ;  /* 0x0004000c04167981 */ /* 0x001ea4000c1e1b00 */
[----:B--2---:R-:W-:-:S07]  /*1870*/  DFMA R20, R20, UR4, R22 ;  /* 0x0000000414147c2b */ /* 0x004fce0008000016 */
[----:B------:R1:W-:Y:S04]  /*1880*/  STG.E.64 desc[UR12][R14.64+0x400], R20 ;  /* 0x000400140e007986 */ /* 0x0003e8000c101b0c */
[----:B------:R-:W2:Y:S04]  /*1890*/  LDG.E.64 R22, desc[UR12][R8.64+0x800] ;  /* 0x0008000c08167981 */ /* 0x000ea8000c1e1b00 */
[----:B------:R-:W2:Y:S02]  /*18a0*/  LDG.E.64 R24, desc[UR12][R4.64+0x800] ;  /* 0x0008000c04187981 */ /* 0x000ea4000c1e1b00 */
[----:B--2---:R-:W-:-:S07]  /*18b0*/  DFMA R22, R22, UR4, R24 ;  /* 0x0000000416167c2b */ /* 0x004fce0008000018 */
[----:B------:R1:W-:Y:S04]  /*18c0*/  STG.E.64 desc[UR12][R14.64+0x800], R22 ;  /* 0x000800160e007986 */ /* 0x0003e8000c101b0c */
[----:B------:R-:W2:Y:S04]  /*18d0*/  LDG.E.64 R24, desc[UR12][R8.64+0xc00] ;  /* 0x000c000c08187981 */ /* 0x000ea8000c1e1b00 */
[----:B------:R-:W2:Y:S01]  /*18e0*/  LDG.E.64 R26, desc[UR12][R4.64+0xc00] ;  /* 0x000c000c041a7981 */ /* 0x000ea2000c1e1b00 */
[----:B------:R-:W-:Y:S01]  /*18f0*/  VIADD R16, R16, 0x4 ;  /* 0x0000000410107836 */ /* 0x000fe20000000000 */
[----:B--2---:R-:W-:-:S07]  /*1900*/  DFMA R24, R24, UR4, R26 ;  /* 0x0000000418187c2b */ /* 0x004fce000800001a */
[----:B------:R1:W-:Y:S04]  /*1910*/  STG.E.64 desc[UR12][R14.64+0xc00], R24 ;  /* 0x000c00180e007986 */ /* 0x0003e8000c101b0c */
.L_x_195:
[----:B------:R-:W-:Y:S05]  /*1920*/  @!P1 EXIT ;  /* 0x000000000000994d */ /* 0x000fea0003800000 */
[----:B------:R-:W-:Y:S02]  /*1930*/  ISETP.NE.AND P0, PT, R12, 0x1, PT ;  /* 0x000000010c00780c */ /* 0x000fe40003f05270 */
[----:B------:R-:W-:-:S04]  /*1940*/  LOP3.LUT R0, R0, 0x1, RZ, 0xc0, !PT ;  /* 0x0000000100007812 */ /* 0x000fc800078ec0ff */
[----:B------:R-:W-:-:S07]  /*1950*/  ISETP.NE.U32.AND P1, PT, R0, 0x1, PT ;  /* 0x000000010000780c */ /* 0x000fce0003f25070 */
[----:B------:R-:W-:Y:S06]  /*1960*/  @!P0 BRA `(.L_x_196) ;  /* 0x0000000000388947 */ /* 0x000fec0003800000 */
[----:B012---:R-:W-:Y:S01]  /*1970*/  IMAD R23, R16, 0x80, R13 ;  /* 0x0000008010177824 */ /* 0x007fe200078e020d */
[----:B------:R-:W0:Y:S03]  /*1980*/  LDCU.64 UR4, c[0x0][0x390] ;  /* 0x00007200ff0477ac */ /* 0x000e260008000a00 */
[----:B------:R-:W-:-:S04]  /*1990*/  IMAD.WIDE R18, R23, 0x8, R6 ;  /* 0x0000000817127825 */ /* 0x000fc800078e0206 */
[C---:B------:R-:W-:Y:S01]  /*19a0*/  IMAD.WIDE R20, R23.reuse, 0x8, R10 ;  /* 0x0000000817147825 */ /* 0x040fe200078e020a */
[----:B------:R-:W0:Y:S04]  /*19b0*/  LDG.E.64 R4, desc[UR12][R18.64] ;  /* 0x0000000c12047981 */ /* 0x000e28000c1e1b00 */
[----:B------:R-:W0:Y:S01]  /*19c0*/  LDG.E.64 R8, desc[UR12][R20.64] ;  /* 0x0000000c14087981 */ /* 0x000e22000c1e1b00 */
[----:B------:R-:W-:Y:S01]  /*19d0*/  IMAD.WIDE R22, R23, 0x8, R2 ;  /* 0x0000000817167825 */ /* 0x000fe200078e0202 */
[----:B0-----:R-:W-:-:S07]  /*19e0*/  DFMA R4, R4, UR4, R8 ;  /* 0x0000000404047c2b */ /* 0x001fce0008000008 */
[----:B------:R3:W-:Y:S04]  /*19f0*/  STG.E.64 desc[UR12][R22.64], R4 ;  /* 0x0000000416007986 */ /* 0x0007e8000c101b0c */
[----:B------:R-:W2:Y:S04]  /*1a00*/  LDG.E.64 R8, desc[UR12][R18.64+0x400] ;  /* 0x0004000c12087981 */ /* 0x000ea8000c1e1b00 */
[----:B------:R-:W2:Y:S01]  /*1a10*/  LDG.E.64 R14, desc[UR12][R20.64+0x400] ;  /* 0x0004000c140e7981 */ /* 0x000ea2000c1e1b00 */
[----:B------:R-:W-:Y:S01]  /*1a20*/  IADD3 R16, PT, PT, R16, 0x2, RZ ;  /* 0x0000000210107810 */ /* 0x000fe20007ffe0ff */
[----:B--2---:R-:W-:-:S07]  /*1a30*/  DFMA R8, R8, UR4, R14 ;  /* 0x0000000408087c2b */ /* 0x004fce000800000e */
[----:B------:R3:W-:Y:S04]  /*1a40*/  STG.E.64 desc[UR12][R22.64+0x400], R8 ;  /* 0x0004000816007986 */ /* 0x0007e8000c101b0c */
.L_x_196:
[----:B------:R-:W-:Y:S05]  /*1a50*/  @P1 EXIT ;  /* 0x000000000000194d */ /* 0x000fea0003800000 */
[----:B--2---:R-:W-:Y:S01]  /*1a60*/  IMAD R13, R16, 0x80, R13 ;  /* 0x00000080100d7824 */ /* 0x004fe200078e020d */
[----:B------:R-:W3:Y:S03]  /*1a70*/  LDCU.64 UR4, c[0x0][0x390] ;  /* 0x00007200ff0477ac */ /* 0x000ee60008000a00 */
[----:B------:R-:W-:-:S04]  /*1a80*/  IMAD.WIDE R6, R13, 0x8, R6 ;  /* 0x000000080d067825 */ /* 0x000fc800078e0206 */
[C---:B------:R-:W-:Y:S02]  /*1a90*/  IMAD.WIDE R10, R13.reuse, 0x8, R10 ;  /* 0x000000080d0a7825 */ /* 0x040fe400078e020a */
[----:B------:R-:W3:Y:S04]  /*1aa0*/  LDG.E.64 R6, desc[UR12][R6.64] ;  /* 0x0000000c06067981 */ /* 0x000ee8000c1e1b00 */
[----:B------:R-:W3:Y:S01]  /*1ab0*/  LDG.E.64 R10, desc[UR12][R10.64] ;  /* 0x0000000c0a0a7981 */ /* 0x000ee2000c1e1b00 */
[----:B------:R-:W-:Y:S01]  /*1ac0*/  IMAD.WIDE R2, R13, 0x8, R2 ;  /* 0x000000080d027825 */ /* 0x000fe200078e0202 */
[----:B---3--:R-:W-:-:S07]  /*1ad0*/  DFMA R4, R6, UR4, R10 ;  /* 0x0000000406047c2b */ /* 0x008fce000800000a */
[----:B------:R-:W-:Y:S01]  /*1ae0*/  STG.E.64 desc[UR12][R2.64], R4 ;  /* 0x0000000402007986 */ /* 0x000fe2000c101b0c */
[----:B------:R-:W-:Y:S05]  /*1af0*/  EXIT ;  /* 0x000000000000794d */ /* 0x000fea0003800000 */
.L_x_197:
        /* <DEDUP_REMOVED lines=16> */
.L_x_226:


//--------------------- .text._ZN3cub18CUB_300001_SM_10006detail9transform16transform_kernelINS2_10policy_hubILb1EN4cuda3std3__45tupleIJN6thrust24THRUST_300001_SM_1000_NS6detail15normal_iteratorINSA_10device_ptrIdEEEESF_EEEE10policy1000Ei13saxpy_functorSF_JPdSK_EEEvT0_iT1_T2_DpNS2_10kernel_argIT3_EE --------------------------
	.section	.text._ZN3cub18CUB_300001_SM_10006detail9transform16transform_kernelINS2_10policy_hubILb1EN4cuda3std3__45tupleIJN6thrust24THRUST_300001_SM_1000_NS6detail15normal_iteratorINSA_10device_ptrIdEEEESF_EEEE10policy1000Ei13saxpy_functorSF_JPdSK_EEEvT0_iT1_T2_DpNS2_10kernel_argIT3_EE,"ax",@progbits
	.align	128
        .global         _ZN3cub18CUB_300001_SM_10006detail9transform16transform_kernelINS2_10policy_hubILb1EN4cuda3std3__45tupleIJN6thrust24THRUST_300001_SM_1000_NS6detail15normal_iteratorINSA_10device_ptrIdEEEESF_EEEE10policy1000Ei13saxpy_functorSF_JPdSK_EEEvT0_iT1_T2_DpNS2_10kernel_argIT3_EE
        .type           _ZN3cub18CUB_300001_SM_10006detail9transform16transform_kernelINS2_10policy_hubILb1EN4cuda3std3__45tupleIJN6thrust24THRUST_300001_SM_1000_NS6detail15normal_iteratorINSA_10device_ptrIdEEEESF_EEEE10policy1000Ei13saxpy_functorSF_JPdSK_EEEvT0_iT1_T2_DpNS2_10kernel_argIT3_EE,@function
        .size           _ZN3cub18CUB_300001_SM_10006detail9transform16transform_kernelINS2_10policy_hubILb1EN4cuda3std3__45tupleIJN6thrust24THRUST_300001_SM_1000_NS6detail15normal_iteratorINSA_10device_ptrIdEEEESF_EEEE10policy1000Ei13saxpy_functorSF_JPdSK_EEEvT0_iT1_T2_DpNS2_10kernel_argIT3_EE,(.L_x_227 - _ZN3cub18CUB_300001_SM_10006detail9transform16transform_kernelINS2_10policy_hubILb1EN4cuda3std3__45tupleIJN6thrust24THRUST_300001_SM_1000_NS6detail15normal_iteratorINSA_10device_ptrIdEEEESF_EEEE10policy1000Ei13saxpy_functorSF_JPdSK_EEEvT0_iT1_T2_DpNS2_10kernel_argIT3_EE)
        .other          _ZN3cub18CUB_300001_SM_10006detail9transform16transform_kernelINS2_10policy_hubILb1EN4cuda3std3__45tupleIJN6thrust24THRUST_300001_SM_1000_NS6detail15normal_iteratorINSA_10device_ptrIdEEEESF_EEEE10policy1000Ei13saxpy_functorSF_JPdSK_EEEvT0_iT1_T2_DpNS2_10kernel_argIT3_EE,@"STO_CUDA_ENTRY STV_DEFAULT"
_ZN3cub18CUB_300001_SM_10006detail9transform16transform_kernelINS2_10policy_hubILb1EN4cuda3std3__45tupleIJN6thrust24THRUST_300001_SM_1000_NS6detail15normal_iteratorINSA_10device_ptrIdEEEESF_EEEE10policy1000Ei13saxpy_functorSF_JPdSK_EEEvT0_iT1_T2_DpNS2_10kernel_argIT3_EE:
.text._ZN3cub18CUB_300001_SM_10006detail9transform16transform_kernelINS2_10policy_hubILb1EN4cuda3std3__45tupleIJN6thrust24THRUST_300001_SM_1000_NS6detail15normal_iteratorINSA_10device_ptrIdEEEESF_EEEE10policy1000Ei13saxpy_functorSF_JPdSK_EEEvT0_iT1_T2_DpNS2_10kernel_argIT3_EE:
[----:B------:R-:W-:Y:S08]  /*0000*/  LDC R1, c[0x0][0x37c] ;  /* 0x0000df00ff017b82 */ /* 0x000ff00000000800 */
[----:B------:R-:W0:Y:S01]  /*0010*/  S2UR UR14, SR_CTAID.X ;  /* 0x00000000000e79c3 */ /* 0x000e220000002500 */
[----:B------:R-:W1:Y:S01]  /*0020*/  LDCU.64 UR8, c[0x0][0x380] ;  /* 0x00007000ff0877ac */ /* 0x000e620008000a00 */
[----:B------:R-:W2:Y:S01]  /*0030*/  S2R R0, SR_TID.X ;  /* 0x0000000000007919 */ /* 0x000ea20000002100 */
[----:B------:R-:W-:Y:S01]  /*0040*/  BSSY.RECONVERGENT B0, `(.L_x_198) ;  /* 0x0000020000007945 */ /* 0x000fe20003800200 */
[----:B-1----:R-:W-:-:S04]  /*0050*/  USHF.L.U32 UR7, UR9, 0x7, URZ ;  /* 0x0000000709077899 */ /* 0x002fc800080006ff */
[----:B0-----:R-:W-:-:S04]  /*0060*/  UIMAD UR4, UR7, UR14, URZ ;  /* 0x0000000e070472a4 */ /* 0x001fc8000f8e02ff */
[----:B------:R-:W-:-:S04]  /*0070*/  UIADD3 UR6, UPT, UPT, -UR4, UR8, URZ ;  /* 0x0000000804067290 */ /* 0x000fc8000fffe1ff */
[----:B------:R-:W-:Y:S01]  /*0080*/  UISETP.LT.AND UP0, UPT, UR7, UR6, UPT ;  /* 0x000000060700728c */ /* 0x000fe2000bf01270 */
[----:B--2---:R-:W-:-:S03]  /*0090*/  IMAD.SHL.U32 R4, R0, 0x80, RZ ;  /* 0x0000008000047824 */ /* 0x004fc600078e00ff */
[----:B------:R-:W-:-:S04]  /*00a0*/  USEL UR8, UR7, UR6, UP0 ;  /* 0x0000000607087287 */ /* 0x000fc80008000000 */
[----:B------:R-:W-:-:S06]  /*00b0*/  USHF.L.U32 UR5, UR8, 0x3, URZ ;  /* 0x0000000308057899 */ /* 0x000fcc00080006ff */
[----:B------:R-:W-:-:S13]  /*00c0*/  ISETP.GE.AND P0, PT, R4, UR5, PT ;  /* 0x0000000504007c0c */ /* 0x000fda000bf06270 */
[----:B------:R-:W-:Y:S05]  /*00d0*/  @P0 BRA `(.L_x_199) ;  /* 0x0000000000580947 */ /* 0x000fea0003800000 */
[----:B------:R-:W0:Y:S01]  /*00e0*/  LDC.64 R2, c[0x0][0x398] ;  /* 0x0000e600ff027b82 */ /* 0x000e220000000a00 */
[----:B------:R-:W-:Y:S01]  /*00f0*/  IMAD.U32 R7, RZ, RZ, UR4 ;  /* 0x00000004ff077e24 */ /* 0x000fe2000f8e00ff */
[----:B------:R-:W-:Y:S01]  /*0100*/  BSSY.RECONVERGENT B1, `(.L_x_200) ;  /* 0x000000a000017945 */ /* 0x000fe20003800200 */
[----:B------:R-:W-:Y:S01]  /*0110*/  MOV R5, R4 ;  /* 0x0000000400057202 */ /* 0x000fe20000000f00 */
[----:B0-----:R-:W-:-:S04]  /*0120*/  IMAD.WIDE.U32 R2, R0, 0x80, R2 ;  /* 0x0000008000027825 */ /* 0x001fc800078e0002 */
[----:B------:R-:W-:-:S07]  /*0130*/  IMAD.WIDE R2, R7, 0x8, R2 ;  /* 0x0000000807027825 */ /* 0x000fce00078e0202 */
.L_x_201:
[----:B------:R-:W-:Y:S01]  /*0140*/  VIADD R5, R5, 0x4000 ;  /* 0x0000400005057836 */ /* 0x000fe20000000000 */
[----:B------:R0:W-:Y:S04]  /*0150*/  CCTL.E.PF2 [R2] ;  /* 0x000000000200798f */ /* 0x0001e80000800100 */
[----:B------:R-:W-:Y:S02]  /*0160*/  ISETP.GE.AND P0, PT, R5, UR5, PT ;  /* 0x0000000505007c0c */ /* 0x000fe4000bf06270 */
[----:B0-----:R-:W-:-:S05]  /*0170*/  IADD3 R2, P1, PT, R2, 0x4000, RZ ;  /* 0x0000400002027810 */ /* 0x001fca0007f3e0ff */
[----:B------:R-:W-:-:S06]  /*0180*/  IMAD.X R3, RZ, RZ, R3, P1 ;  /* 0x000000ffff037224 */ /* 0x000fcc00008e0603 */
[----:B------:R-:W-:Y:S05]  /*0190*/  @!P0 BRA `(.L_x_201) ;  /* 0xfffffffc00e88947 */ /* 0x000fea000383ffff */
[----:B------:R-:W-:Y:S05]  /*01a0*/  BSYNC.RECONVERGENT B1 ;  /* 0x0000000000017941 */ /* 0x000fea0003800200 */
.L_x_200:
[----:B------:R-:W0:Y:S02]  /*01b0*/  LDC.64 R2, c[0x0][0x3a8] ;  /* 0x0000ea00ff027b82 */ /* 0x000e240000000a00 */
[----:B0-----:R-:W-:-:S04]  /*01c0*/  IMAD.WIDE.U32 R2, R0, 0x80, R2 ;  /* 0x0000008000027825 */ /* 0x001fc800078e0002 */
[----:B------:R-:W-:-:S07]  /*01d0*/  IMAD.WIDE R2, R7, 0x8, R2 ;  /* 0x0000000807027825 */ /* 0x000fce00078e0202 */
.L_x_202:
[----:B------:R-:W-:Y:S01]  /*01e0*/  IADD3 R4, PT, PT, R4, 0x4000, RZ ;  /* 0x0000400004047810 */ /* 0x000fe20007ffe0ff */
[----:B------:R0:W-:Y:S03]  /*01f0*/  CCTL.E.PF2 [R2] ;  /* 0x000000000200798f */ /* 0x0001e60000800100 */
[----:B------:R-:W-:Y:S02]  /*0200*/  ISETP.GE.AND P0, PT, R4, UR5, PT ;  /* 0x0000000504007c0c */ /* 0x000fe4000bf06270 */
[----:B0-----:R-:W-:-:S05]  /*0210*/  IADD3 R2, P1, PT, R2, 0x4000, RZ ;  /* 0x0000400002027810 */ /* 0x001fca0007f3e0ff */
[----:B------:R-:W-:-:S06]  /*0220*/  IMAD.X R3, RZ, RZ, R3, P1 ;  /* 0x000000ffff037224 */ /* 0x000fcc00008e0603 */
[----:B------:R-:W-:Y:S05]  /*0230*/  @!P0 BRA `(.L_x_202) ;  /* 0xfffffffc00e88947 */ /* 0x000fea000383ffff */
.L_x_199:
[----:B------:R-:W-:Y:S05]  /*0240*/  BSYNC.RECONVERGENT B0 ;  /* 0x0000000000007941 */ /* 0x000fea0003800200 */
.L_x_198:
[----:B------:R-:W0:Y:S01]  /*0250*/  LDCU.64 UR12, c[0x0][0x390] ;  /* 0x00007200ff0c77ac */ /* 0x000e220008000a00 */
[----:B------:R-:W-:Y:S01]  /*0260*/  UIMAD.WIDE UR4, UR4, 0x8, URZ ;  /* 0x00000008040478a5 */ /* 0x000fe2000f8e02ff */
[----:B------:R-:W1:Y:S01]  /*0270*/  LDCU.64 UR20, c[0x0][0x358] ;  /* 0x00006b00ff1477ac */ /* 0x000e620008000a00 */
[----:B------:R-:W2:Y:S02]  /*0280*/  LDCU.64 UR10, c[0x0][0x3a8] ;  /* 0x00007500ff0a77ac */ /* 0x000ea40008000a00 */
[----:B0-----:R-:W-:-:S04]  /*0290*/  UIADD3 UR15, UP0, UPT, UR4, UR12, URZ ;  /* 0x0000000c040f7290 */ /* 0x001fc8000ff1e0ff */
[----:B------:R-:W-:Y:S02]  /*02a0*/  UIADD3.X UR16, UPT, UPT, UR5, UR13, URZ, UP0, !UPT ;  /* 0x0000000d05107290 */ /* 0x000fe400087fe4ff */
[----:B------:R-:W-:Y:S01]  /*02b0*/  UISETP.GT.AND UP0, UPT, UR7, UR6, UPT ;  /* 0x000000060700728c */ /* 0x000fe2000bf04270 */
[----:B------:R-:W-:-:S03]  /*02c0*/  MOV R2, UR15 ;  /* 0x0000000f00027c02 */ /* 0x000fc60008000f00 */
[----:B------:R-:W-:-:S05]  /*02d0*/  IMAD.U32 R3, RZ, RZ, UR16 ;  /* 0x00000010ff037e24 */ /* 0x000fca000f8e00ff */
[----:B-12---:R-:W-:Y:S05]  /*02e0*/  BRA.U UP0, `(.L_x_203) ;  /* 0x0000000900647547 */ /* 0x006fea000b800000 */
[----:B------:R-:W-:-:S06]  /*02f0*/  UISETP.GE.AND UP0, UPT, UR9, 0x1, UPT ;  /* 0x000000010900788c */ /* 0x000fcc000bf06270 */
[----:B------:R-:W-:-:S13]  /*0300*/  PLOP3.LUT P0, PT, PT, PT, UP0, 0x80, 0x8 ;  /* 0x000000000008781c */ /* 0x000fda0003f0f008 */
[----:B------:R-:W-:Y:S05]  /*0310*/  @!P0 EXIT ;  /* 0x000000000000894d */ /* 0x000fea0003800000 */
[----:B------:R-:W-:Y:S01]  /*0320*/  UISETP.GE.U32.AND UP0, UPT, UR9, 0x8, UPT ;  /* 0x000000080900788c */ /* 0x000fe2000bf06070 */
[----:B------:R-:W-:-:S08]  /*0330*/  HFMA2 R13, -RZ, RZ, 0, 0 ;  /* 0x00000000ff0d7431 */ /* 0x000fd000000001ff */
[----:B------:R-:W-:Y:S05]  /*0340*/  BRA.U !UP0, `(.L_x_204) ;  /* 0x0000000508387547 */ /* 0x000fea000b800000 */
[----:B------:R-:W0:Y:S01]  /*0350*/  LDC.64 R4, c[0x0][0x3a8] ;  /* 0x0000ea00ff047b82 */ /* 0x000e220000000a00 */
[----:B------:R-:W1:Y:S01]  /*0360*/  LDCU.128 UR16, c[0x0][0x390] ;  /* 0x00007200ff1077ac */ /* 0x000e620008000c00 */
[----:B------:R-:W-:Y:S01]  /*0370*/  UMOV UR7, UR4 ;  /* 0x0000000400077c82 */ /* 0x000fe20008000000 */
[----:B------:R-:W-:Y:S01]  /*0380*/  UMOV UR8, UR5 ;  /* 0x0000000500087c82 */ /* 0x000fe20008000000 */
[----:B------:R-:W-:Y:S02]  /*0390*/  UIADD3 UR4, UP0, UPT, UR7, 0xc00, URZ ;  /* 0x00000c0007047890 */ /* 0x000fe4000ff1e0ff */
[----:B------:R-:W-:Y:S02]  /*03a0*/  ULOP3.LUT UR6, UR9, 0x7ffffff8, URZ, 0xc0, !UPT ;  /* 0x7ffffff809067892 */ /* 0x000fe4000f8ec0ff */
[----:B------:R-:W-:Y:S02]  /*03b0*/  UIADD3.X UR5, UPT, UPT, URZ, UR8, URZ, UP0, !UPT ;  /* 0x00000008ff057290 */ /* 0x000fe400087fe4ff */
[----:B------:R-:W-:-:S02]  /*03c0*/  UIADD3 UR10, UP0, UPT, UR4, UR10, URZ ;  /* 0x0000000a040a7290 */ /* 0x000fc4000ff1e0ff */
[----:B------:R-:W-:Y:S02]  /*03d0*/  UIADD3 UR12, UP1, UPT, UR4, UR12, URZ ;  /* 0x0000000c040c7290 */ /* 0x000fe4000ff3e0ff */
[----:B------:R-:W-:Y:S01]  /*03e0*/  UIMAD UR4, UR14, UR9, URZ ;  /* 0x000000090e0472a4 */ /* 0x000fe2000f8e02ff */
[----:B-1----:R-:W-:Y:S01]  /*03f0*/  MOV R7, UR17 ;  /* 0x0000001100077c02 */ /* 0x002fe20008000f00 */
[----:B------:R-:W-:Y:S01]  /*0400*/  IMAD.U32 R6, RZ, RZ, UR16 ;  /* 0x00000010ff067e24 */ /* 0x000fe2000f8e00ff */
[----:B------:R-:W-:Y:S01]  /*0410*/  MOV R9, UR19 ;  /* 0x0000001300097c02 */ /* 0x000fe20008000f00 */
[----:B------:R-:W-:Y:S01]  /*0420*/  IMAD.U32 R8, RZ, RZ, UR18 ;  /* 0x00000012ff087e24 */ /* 0x000fe2000f8e00ff */
[----:B------:R-:W-:Y:S01]  /*0430*/  USHF.L.U32 UR4, UR4, 0x7, URZ ;  /* 0x0000000704047899 */ /* 0x000fe200080006ff */
[C---:B0-----:R-:W-:Y:S01]  /*0440*/  IMAD.WIDE.U32 R4, R0.reuse, 0x8, R4 ;  /* 0x0000000800047825 */ /* 0x041fe200078e0004 */
[----:B------:R-:W-:Y:S02]  /*0450*/  UIADD3.X UR11, UPT, UPT, UR5, UR11, URZ, UP0, !UPT ;  /* 0x0000000b050b7290 */ /* 0x000fe400087fe4ff */
[----:B------:R-:W-:Y:S01]  /*0460*/  UIADD3.X UR13, UPT, UPT, UR5, UR13, URZ, UP1, !UPT ;  /* 0x0000000d050d7290 */ /* 0x000fe20008ffe4ff */
[C---:B------:R-:W-:Y:S01]  /*0470*/  IMAD.WIDE.U32 R6, R0.reuse, 0x8, R6 ;  /* 0x0000000800067825 */ /* 0x040fe200078e0006 */
[----:B------:R-:W0:Y:S03]  /*0480*/  LDCU.64 UR22, c[0x0][0x388] ;  /* 0x00007100ff1677ac */ /* 0x000e260008000a00 */
[----:B------:R-:W-:Y:S01]  /*0490*/  IMAD.WIDE.U32 R8, R0, 0x8, R8 ;  /* 0x0000000800087825 */ /* 0x000fe200078e0008 */
[----:B------:R-:W-:-:S02]  /*04a0*/  UIMAD.WIDE UR4, UR4, 0x8, UR18 ;  /* 0x00000008040478a5 */ /* 0x000fc4000f8e0212 */
[----:B------:R-:W-:Y:S01]  /*04b0*/  UIADD3 UR6, UPT, UPT, -UR6, URZ, URZ ;  /* 0x000000ff06067290 */ /* 0x000fe2000fffe1ff */
[----:B------:R-:W-:-:S11]  /*04c0*/  VIADD R0, R0, 0x80 ;  /* 0x0000008000007836 */ /* 0x000fd60000000000 */
.L_x_205:
[----:B---3--:R-:W-:Y:S02]  /*04d0*/  IADD3 R18, P0, PT, R8, UR7, RZ ;  /* 0x0000000708127c10 */ /* 0x008fe4000ff1e0ff */
[----:B------:R-:W-:Y:S02]  /*04e0*/  IADD3 R20, P1, PT, R4, UR7, RZ ;  /* 0x0000000704147c10 */ /* 0x000fe4000ff3e0ff */
[----:B------:R-:W-:Y:S02]  /*04f0*/  IADD3.X R19, PT, PT, R9, UR8, RZ, P0, !PT ;  /* 0x0000000809137c10 */ /* 0x000fe400087fe4ff */
[----:B------:R-:W-:-:S03]  /*0500*/  IADD3.X R21, PT, PT, R5, UR8, RZ, P1, !PT ;  /* 0x0000000805157c10 */ /* 0x000fc60008ffe4ff */
[----:B------:R-:W0:Y:S04]  /*0510*/  LDG.E.64 R10, desc[UR20][R18.64] ;  /* 0x00000014120a7981 */ /* 0x000e28000c1e1b00 */
[----:B------:R-:W0:Y:S01]  /*0520*/  LDG.E.64 R12, desc[UR20][R20.64] ;  /* 0x00000014140c7981 */ /* 0x000e22000c1e1b00 */
[----:B------:R-:W-:Y:S01]  /*0530*/  IADD3 R24, P0, PT, R6, UR7, RZ ;  /* 0x0000000706187c10 */ /* 0x000fe2000ff1e0ff */
[----:B------:R-:W-:Y:S01]  /*0540*/  IMAD.U32 R15, RZ, RZ, UR11 ;  /* 0x0000000bff0f7e24 */ /* 0x000fe2000f8e00ff */
[----:B------:R-:W-:Y:S02]  /*0550*/  MOV R14, UR10 ;  /* 0x0000000a000e7c02 */ /* 0x000fe40008000f00 */
[----:B------:R-:W-:Y:S02]  /*0560*/  MOV R23, 0x8 ;  /* 0x0000000800177802 */ /* 0x000fe40000000f00 */
[----:B------:R-:W-:Y:S01]  /*0570*/  IADD3.X R25, PT, PT, R7, UR8, RZ, P0, !PT ;  /* 0x0000000807197c10 */ /* 0x000fe200087fe4ff */
[----:B0-----:R-:W-:-:S02]  /*0580*/  DFMA R16, R10, UR22, R12 ;  /* 0x000000160a107c2b */ /* 0x001fc4000800000c */
[----:B------:R-:W-:-:S04]  /*0590*/  IMAD.WIDE R12, R0, R23, UR4 ;  /* 0x00000004000c7e25 */ /* 0x000fc8000f8e0217 */
[----:B------:R-:W-:Y:S01]  /*05a0*/  IMAD.WIDE R10, R0, 0x8, R14 ;  /* 0x00000008000a7825 */ /* 0x000fe200078e020e */
[----:B------:R0:W-:Y:S04]  /*05b0*/  STG.E.64 desc[UR20][R24.64], R16 ;  /* 0x0000001018007986 */ /* 0x0001e8000c101b14 */
[----:B------:R-:W2:Y:S04]  /*05c0*/  LDG.E.64 R14, desc[UR20][R12.64] ;  /* 0x000000140c0e7981 */ /* 0x000ea8000c1e1b00 */
[----:B------:R-:W2:Y:S01]  /*05d0*/  LDG.E.64 R18, desc[UR20][R10.64+-0xc00] ;  /* 0xfff400140a127981 */ /* 0x000ea2000c1e1b00 */
[----:B------:R-:W-:Y:S01]  /*05e0*/  MOV R21, UR13 ;  /* 0x0000000d00157c02 */ /* 0x000fe20008000f00 */
[----:B------:R-:W-:Y:S01]  /*05f0*/  IMAD.U32 R20, RZ, RZ, UR12 ;  /* 0x0000000cff147e24 */ /* 0x000fe2000f8e00ff */
[----:B--2---:R-:W-:-:S03]  /*0600*/  DFMA R18, R14, UR22, R18 ;  /* 0x000000160e127c2b */ /* 0x004fc60008000012 */
[----:B------:R-:W-:-:S05]  /*0610*/  IMAD.WIDE R14, R0, 0x8, R20 ;  /* 0x00000008000e7825 */ /* 0x000fca00078e0214 */
[----:B------:R1:W-:Y:S04]  /*0620*/  STG.E.64 desc[UR20][R14.64+-0xc00], R18 ;  /* 0xfff400120e007986 */ /* 0x0003e8000c101b14 */
[----:B------:R-:W2:Y:S04]  /*0630*/  LDG.E.64 R20, desc[UR20][R12.64+0x400] ;  /* 0x000400140c147981 */ /* 0x000ea8000c1e1b00 */
[----:B------:R-:W2:Y:S02]  /*0640*/  LDG.E.64 R22, desc[UR20][R10.64+-0x800] ;  /* 0xfff800140a167981 */ /* 0x000ea4000c1e1b00 */
[----:B--2---:R-:W-:-:S07]  /*0650*/  DFMA R20, R20, UR22, R22 ;  /* 0x0000001614147c2b */ /* 0x004fce0008000016 */
[----:B------:R2:W-:Y:S04]  /*0660*/  STG.E.64 desc[UR20][R14.64+-0x800], R20 ;  /* 0xfff800140e007986 */ /* 0x0005e8000c101b14 */
[----:B0-----:R-:W3:Y:S04]  /*0670*/  LDG.E.64 R16, desc[UR20][R12.64+0x800] ;  /* 0x000800140c107981 */ /* 0x001ee8000c1e1b00 */
[----:B------:R-:W3:Y:S02]  /*0680*/  LDG.E.64 R22, desc[UR20][R10.64+-0x400] ;  /* 0xfffc00140a167981 */ /* 0x000ee4000c1e1b00 */
[----:B---3--:R-:W-:-:S07]  /*0690*/  DFMA R16, R16, UR22, R22 ;  /* 0x0000001610107c2b */ /* 0x008fce0008000016 */
[----:B------:R0:W-:Y:S04]  /*06a0*/  STG.E.64 desc[UR20][R14.64+-0x400], R16 ;  /* 0xfffc00100e007986 */ /* 0x0001e8000c101b14 */
[----:B------:R-:W3:Y:S04]  /*06b0*/  LDG.E.64 R22, desc[UR20][R12.64+0xc00] ;  /* 0x000c00140c167981 */ /* 0x000ee8000c1e1b00 */
[----:B------:R-:W3:Y:S02]  /*06c0*/  LDG.E.64 R24, desc[UR20][R10.64] ;  /* 0x000000140a187981 */ /* 0x000ee4000c1e1b00 */
[----:B---3--:R-:W-:-:S07]  /*06d0*/  DFMA R22, R22, UR22, R24 ;  /* 0x0000001616167c2b */ /* 0x008fce0008000018 */
[----:B------:R3:W-:Y:S04]  /*06e0*/  STG.E.64 desc[UR20][R14.64], R22 ;  /* 0x000000160e007986 */ /* 0x0007e8000c101b14 */
[----:B-1----:R-:W4:Y:S04]  /*06f0*/  LDG.E.64 R18, desc[UR20][R12.64+0x1000] ;  /* 0x001000140c127981 */ /* 0x002f28000c1e1b00 */
[----:B------:R-:W4:Y:S02]  /*0700*/  LDG.E.64 R24, desc[UR20][R10.64+0x400] ;  /* 0x000400140a187981 */ /* 0x000f24000c1e1b00 */
[----:B----4-:R-:W-:-:S07]  /*0710*/  DFMA R18, R18, UR22, R24 ;  /* 0x0000001612127c2b */ /* 0x010fce0008000018 */
[----:B------:R3:W-:Y:S04]  /*0720*/  STG.E.64 desc[UR20][R14.64+0x400], R18 ;  /* 0x000400120e007986 */ /* 0x0007e8000c101b14 */
[----:B--2---:R-:W2:Y:S04]  /*0730*/  LDG.E.64 R20, desc[UR20][R12.64+0x1400] ;  /* 0x001400140c147981 */ /* 0x004ea8000c1e1b00 */
[----:B------:R-:W2:Y:S02]  /*0740*/  LDG.E.64 R24, desc[UR20][R10.64+0x800] ;  /* 0x000800140a187981 */ /* 0x000ea4000c1e1b00 */
[----:B--2---:R-:W-:-:S07]  /*0750*/  DFMA R20, R20, UR22, R24 ;  /* 0x0000001614147c2b */ /* 0x004fce0008000018 */
[----:B------:R3:W-:Y:S04]  /*0760*/  STG.E.64 desc[UR20][R14.64+0x800], R20 ;  /* 0x000800140e007986 */ /* 0x0007e8000c101b14 */
[----:B0-----:R-:W2:Y:S04]  /*0770*/  LDG.E.64 R16, desc[UR20][R12.64+0x1800] ;  /* 0x001800140c107981 */ /* 0x001ea8000c1e1b00 */
[----:B------:R-:W2:Y:S01]  /*0780*/  LDG.E.64 R24, desc[UR20][R10.64+0xc00] ;  /* 0x000c00140a187981 */ /* 0x000ea2000c1e1b00 */
[----:B------:R-:W-:Y:S01]  /*0790*/  UIADD3 UR7, UP0, UPT, UR7, 0x2000, URZ ;  /* 0x0000200007077890 */ /* 0x000fe2000ff1e0ff */
[----:B------:R-:W-:Y:S01]  /*07a0*/  VIADD R0, R0, 0x400 ;  /* 0x0000040000007836 */ /* 0x000fe20000000000 */
[----:B------:R-:W-:-:S02]  /*07b0*/  UIADD3 UR6, UPT, UPT, UR6, 0x8, URZ ;  /* 0x0000000806067890 */ /* 0x000fc4000fffe0ff */
[----:B------:R-:W-:Y:S02]  /*07c0*/  UIADD3.X UR8, UPT, UPT, URZ, UR8, URZ, UP0, !UPT ;  /* 0x00000008ff087290 */ /* 0x000fe400087fe4ff */
[----:B------:R-:W-:Y:S01]  /*07d0*/  UISETP.NE.AND UP0, UPT, UR6, URZ, UPT ;  /* 0x000000ff0600728c */ /* 0x000fe2000bf05270 */
[----:B--2---:R-:W-:-:S07]  /*07e0*/  DFMA R16, R16, UR22, R24 ;  /* 0x0000001610107c2b */ /* 0x004fce0008000018 */
[----:B------:R3:W-:Y:S01]  /*07f0*/  STG.E.64 desc[UR20][R14.64+0xc00], R16 ;  /* 0x000c00100e007986 */ /* 0x0007e2000c101b14 */
[----:B------:R-:W-:Y:S05]  /*0800*/  BRA.U UP0, `(.L_x_205) ;  /* 0xfffffffd00307547 */ /* 0x000fea000b83ffff */
[----:B------:R-:W0:Y:S02]  /*0810*/  LDC R13, c[0x0][0x384] ;  /* 0x0000e100ff0d7b82 */ /* 0x000e240000000800 */
[----:B0-----:R-:W-:-:S07]  /*0820*/  LOP3.LUT R13, R13, 0x7ffffff8, RZ, 0xc0, !PT ;  /* 0x7ffffff80d0d7812 */ /* 0x001fce00078ec0ff */
.L_x_204:
[----:B------:R-:W0:Y:S02]  /*0830*/  LDC R12, c[0x0][0x384] ;  /* 0x0000e100ff0c7b82 */ /* 0x000e240000000800 */
[----:B0-----:R-:W-:-:S13]  /*0840*/  LOP3.LUT P0, R5, R12, 0x7, RZ, 0xc0, !PT ;  /* 0x000000070c057812 */ /* 0x001fda000780c0ff */
[----:B------:R-:W-:Y:S05]  /*0850*/  @!P0 EXIT ;  /* 0x000000000000894d */ /* 0x000fea0003800000 */
[C---:B------:R-:W-:Y:S01]  /*0860*/  SHF.L.U32 R0, R12.reuse, 0x7, RZ ;  /* 0x000000070c007819 */ /* 0x040fe200000006ff */
[----:B------:R-:W0:Y:S01]  /*0870*/  LDCU.64 UR4, c[0x0][0x3a8] ;  /* 0x00007500ff0477ac */ /* 0x000e220008000a00 */
[----:B------:R-:W-:Y:S02]  /*0880*/  ISETP.GE.U32.AND P0, PT, R5, 0x4, PT ;  /* 0x000000040500780c */ /* 0x000fe40003f06070 */
[----:B---3--:R-:W-:Y:S01]  /*0890*/  LOP3.LUT R22, R12, 0x3, RZ, 0xc0, !PT ;  /* 0x000000030c167812 */ /* 0x008fe200078ec0ff */
[----:B------:R-:W-:Y:S01]  /*08a0*/  IMAD R0, R0, UR14, RZ ;  /* 0x0000000e00007c24 */ /* 0x000fe2000f8e02ff */
[----:B------:R-:W1:Y:S02]  /*08b0*/  LDCU.64 UR6, c[0x0][0x398] ;  /* 0x00007300ff0677ac */ /* 0x000e640008000a00 */
[----:B------:R-:W-:Y:S01]  /*08c0*/  ISETP.NE.AND P1, PT, R22, RZ, PT ;  /* 0x000000ff1600720c */ /* 0x000fe20003f25270 */
[----:B------:R-:W-:Y:S02]  /*08d0*/  IMAD.WIDE R6, R0, 0x8, RZ ;  /* 0x0000000800067825 */ /* 0x000fe400078e02ff */
[----:B------:R-:W2:Y:S01]  /*08e0*/  S2R R0, SR_TID.X ;  /* 0x0000000000007919 */ /* 0x000ea20000002100 */
[----:B0-----:R-:W-:-:S04]  /*08f0*/  IADD3 R4, P2, PT, R6, UR4, RZ ;  /* 0x0000000406047c10 */ /* 0x001fc8000ff5e0ff */
[----:B------:R-:W-:Y:S02]  /*0900*/  IADD3.X R5, PT, PT, R7, UR5, RZ, P2, !PT ;  /* 0x0000000507057c10 */ /* 0x000fe400097fe4ff */
[----:B-1----:R-:W-:-:S04]  /*0910*/  IADD3 R6, P3, PT, R6, UR6, RZ ;  /* 0x0000000606067c10 */ /* 0x002fc8000ff7e0ff */
[----:B------:R-:W-:Y:S01]  /*0920*/  IADD3.X R7, PT, PT, R7, UR7, RZ, P3, !PT ;  /* 0x0000000707077c10 */ /* 0x000fe20009ffe4ff */
[----:B------:R-:W-:Y:S08]  /*0930*/  @!P0 BRA `(.L_x_206) ;  /* 0x0000000000588947 */ /* 0x000ff00003800000 */
[----:B--2---:R-:W-:Y:S01]  /*0940*/  IMAD R19, R13, 0x80, R0 ;  /* 0x000000800d137824 */ /* 0x004fe200078e0200 */
[----:B------:R-:W0:Y:S03]  /*0950*/  LDCU.64 UR4, c[0x0][0x388] ;  /* 0x00007100ff0477ac */ /* 0x000e260008000a00 */
[----:B------:R-:W-:-:S04]  /*0960*/  IMAD.WIDE R10, R19, 0x8, R6 ;  /* 0x00000008130a7825 */ /* 0x000fc800078e0206 */
[C---:B------:R-:W-:Y:S01]  /*0970*/  IMAD.WIDE R8, R19.reuse, 0x8, R4 ;  /* 0x0000000813087825 */ /* 0x040fe200078e0204 */
[----:B------:R-:W0:Y:S04]  /*0980*/  LDG.E.64 R14, desc[UR20][R10.64] ;  /* 0x000000140a0e7981 */ /* 0x000e28000c1e1b00 */
[----:B------:R-:W0:Y:S02]  /*0990*/  LDG.E.64 R16, desc[UR20][R8.64] ;  /* 0x0000001408107981 */ /* 0x000e24000c1e1b00 */
[----:B0-----:R-:W-:Y:S01]  /*09a0*/  DFMA R16, R14, UR4, R16 ;  /* 0x000000040e107c2b */ /* 0x001fe20008000010 */
[----:B------:R-:W-:-:S06]  /*09b0*/  IMAD.WIDE R14, R19, 0x8, R2 ;  /* 0x00000008130e7825 */ /* 0x000fcc00078e0202 */
[----:B------:R0:W-:Y:S04]  /*09c0*/  STG.E.64 desc[UR20][R14.64], R16 ;  /* 0x000000100e007986 */ /* 0x0001e8000c101b14 */
[----:B------:R-:W2:Y:S04]  /*09d0*/  LDG.E.64 R18, desc[UR20][R10.64+0x400] ;  /* 0x000400140a127981 */ /* 0x000ea8000c1e1b00 */
[----:B------:R-:W2:Y:S02]  /*09e0*/  LDG.E.64 R20, desc[UR20][R8.64+0x400] ;  /* 0x0004001408147981 */ /* 0x000ea4000c1e1b00 */
        /* <DEDUP_REMOVED lines=8> */
[----:B------:R-:W-:Y:S01]  /*0a70*/  IADD3 R13, PT, PT, R13, 0x4, RZ ;  /* 0x000000040d0d7810 */ /* 0x000fe20007ffe0ff */
[----:B--2---:R-:W-:-:S07]  /*0a80*/  DFMA R24, R24, UR4, R26 ;  /* 0x0000000418187c2b */ /* 0x004fce000800001a */
[----:B------:R0:W-:Y:S04]  /*0a90*/  STG.E.64 desc[UR20][R14.64+0xc00], R24 ;  /* 0x000c00180e007986 */ /* 0x0001e8000c101b14 */
.L_x_206:
[----:B------:R-:W-:Y:S05]  /*0aa0*/  @!P1 EXIT ;  /* 0x000000000000994d */ /* 0x000fea0003800000 */
[----:B------:R-:W-:Y:S02]  /*0ab0*/  ISETP.NE.AND P0, PT, R22, 0x1, PT ;  /* 0x000000011600780c */ /* 0x000fe40003f05270 */
[----:B------:R-:W-:-:S04]  /*0ac0*/  LOP3.LUT R12, R12, 0x1, RZ, 0xc0, !PT ;  /* 0x000000010c0c7812 */ /* 0x000fc800078ec0ff */
[----:B------:R-:W-:-:S07]  /*0ad0*/  ISETP.NE.U32.AND P1, PT, R12, 0x1, PT ;  /* 0x000000010c00780c */ /* 0x000fce0003f25070 */
[----:B------:R-:W-:Y:S06]  /*0ae0*/  @!P0 BRA `(.L_x_207) ;  /* 0x0000000000388947 */ /* 0x000fec0003800000 */
[----:B0-2---:R-:W-:Y:S01]  /*0af0*/  IMAD R21, R13, 0x80, R0 ;  /* 0x000000800d157824 */ /* 0x005fe200078e0200 */
        /* <DEDUP_REMOVED lines=13> */
.L_x_207:
[----:B------:R-:W-:Y:S05]  /*0bd0*/  @P1 EXIT ;  /* 0x000000000000194d */ /* 0x000fea0003800000 */
[----:B--2---:R-:W-:Y:S01]  /*0be0*/  IMAD R13, R13, 0x80, R0 ;  /* 0x000000800d0d7824 */ /* 0x004fe200078e0200 */
[----:B------:R-:W1:Y:S03]  /*0bf0*/  LDCU.64 UR4, c[0x0][0x388] ;  /* 0x00007100ff0477ac */ /* 0x000e660008000a00 */
[----:B------:R-:W-:-:S04]  /*0c00*/  IMAD.WIDE R6, R13, 0x8, R6 ;  /* 0x000000080d067825 */ /* 0x000fc800078e0206 */
[C---:B------:R-:W-:Y:S02]  /*0c10*/  IMAD.WIDE R4, R13.reuse, 0x8, R4 ;  /* 0x000000080d047825 */ /* 0x040fe400078e0204 */
[----:B------:R-:W1:Y:S04]  /*0c20*/  LDG.E.64 R6, desc[UR20][R6.64] ;  /* 0x0000001406067981 */ /* 0x000e68000c1e1b00 */
[----:B------:R-:W1:Y:S01]  /*0c30*/  LDG.E.64 R4, desc[UR20][R4.64] ;  /* 0x0000001404047981 */ /* 0x000e62000c1e1b00 */
[----:B------:R-:W-:Y:S01]  /*0c40*/  IMAD.WIDE R2, R13, 0x8, R2 ;  /* 0x000000080d027825 */ /* 0x000fe200078e0202 */
[----:B-1----:R-:W-:-:S07]  /*0c50*/  DFMA R8, R6, UR4, R4 ;  /* 0x0000000406087c2b */ /* 0x002fce0008000004 */
[----:B------:R-:W-:Y:S01]  /*0c60*/  STG.E.64 desc[UR20][R2.64], R8 ;  /* 0x0000000802007986 */ /* 0x000fe2000c101b14 */
[----:B------:R-:W-:Y:S05]  /*0c70*/  EXIT ;  /* 0x000000000000794d */ /* 0x000fea0003800000 */
.L_x_203:
[----:B------:R-:W0:Y:S02]  /*0c80*/  LDC R8, c[0x0][0x384] ;  /* 0x0000e100ff087b82 */ /* 0x000e240000000800 */
[----:B0-----:R-:W-:-:S13]  /*0c90*/  ISETP.GE.AND P0, PT, R8, 0x1, PT ;  /* 0x000000010800780c */ /* 0x001fda0003f06270 */
[----:B------:R-:W-:Y:S05]  /*0ca0*/  @!P0 EXIT ;  /* 0x000000000000894d */ /* 0x000fea0003800000 */
[----:B------:R-:W0:Y:S01]  /*0cb0*/  LDCU.64 UR4, c[0x0][0x398] ;  /* 0x00007300ff0477ac */ /* 0x000e220008000a00 */
[C---:B------:R-:W-:Y:S01]  /*0cc0*/  SHF.L.U32 R4, R8.reuse, 0x7, RZ ;  /* 0x0000000708047819 */ /* 0x040fe200000006ff */
[----:B------:R-:W1:Y:S01]  /*0cd0*/  S2R R0, SR_TID.X ;  /* 0x0000000000007919 */ /* 0x000e620000002100 */
[----:B------:R-:W-:Y:S01]  /*0ce0*/  LOP3.LUT R14, R8, 0x7, RZ, 0xc0, !PT ;  /* 0x00000007080e7812 */ /* 0x000fe200078ec0ff */
[----:B------:R-:W2:Y:S01]  /*0cf0*/  LDCU.64 UR6, c[0x0][0x3a8] ;  /* 0x00007500ff0677ac */ /* 0x000ea20008000a00 */
[----:B------:R-:W-:Y:S02]  /*0d00*/  IMAD.MOV.U32 R9, RZ, RZ, RZ ;  /* 0x000000ffff097224 */ /* 0x000fe400078e00ff */
[----:B------:R-:W-:-:S04]  /*0d10*/  IMAD R4, R4, UR14, RZ ;  /* 0x0000000e04047c24 */ /* 0x000fc8000f8e02ff */
[----:B------:R-:W-:-:S03]  /*0d20*/  IMAD.WIDE R6, R4, 0x8, RZ ;  /* 0x0000000804067825 */ /* 0x000fc600078e02ff */
[----:B0-----:R-:W-:-:S04]  /*0d30*/  IADD3 R4, P0, PT, R6, UR4, RZ ;  /* 0x0000000406047c10 */ /* 0x001fc8000ff1e0ff */
[----:B------:R-:W-:Y:S02]  /*0d40*/  IADD3.X R5, PT, PT, R7, UR5, RZ, P0, !PT ;  /* 0x0000000507057c10 */ /* 0x000fe400087fe4ff */
[----:B------:R-:W-:Y:S02]  /*0d50*/  ISETP.GE.U32.AND P0, PT, R8, 0x8, PT ;  /* 0x000000080800780c */ /* 0x000fe40003f06070 */
[----:B--2---:R-:W-:-:S04]  /*0d60*/  IADD3 R6, P1, PT, R6, UR6, RZ ;  /* 0x0000000606067c10 */ /* 0x004fc8000ff3e0ff */
[----:B------:R-:W-:-:S07]  /*0d70*/  IADD3.X R7, PT, PT, R7, UR7, RZ, P1, !PT ;  /* 0x0000000707077c10 */ /* 0x000fce0008ffe4ff */
[----:B-1----:R-:W-:Y:S05]  /*0d80*/  @!P0 BRA `(.L_x_208) ;  /* 0x0000000400188947 */ /* 0x002fea0003800000 */
[----:B------:R-:W-:Y:S01]  /*0d90*/  LOP3.LUT R9, R8, 0x7ffffff8, RZ, 0xc0, !PT ;  /* 0x7ffffff808097812 */ /* 0x000fe200078ec0ff */
[----:B------:R-:W0:Y:S01]  /*0da0*/  LDCU.64 UR4, c[0x0][0x388] ;  /* 0x00007100ff0477ac */ /* 0x000e220008000a00 */
[----:B------:R-:W-:-:S07]  /*0db0*/  MOV R8, RZ ;  /* 0x000000ff00087202 */ /* 0x000fce0000000f00 */
.L_x_211:
[----:B------:R-:W-:-:S05]  /*0dc0*/  IMAD R15, R8, 0x80, R0 ;  /* 0x00000080080f7824 */ /* 0x000fca00078e0200 */
[----:B------:R-:W-:-:S13]  /*0dd0*/  ISETP.GE.AND P0, PT, R15, UR8, PT ;  /* 0x000000080f007c0c */ /* 0x000fda000bf06270 */
[C---:B------:R-:W-:Y:S01]  /*0de0*/  @!P0 IMAD.WIDE.U32 R20, R15.reuse, 0x8, R4 ;  /* 0x000000080f148825 */ /* 0x040fe200078e0004 */
[----:B-1----:R-:W1:Y:S03]  /*0df0*/  @!P0 LDC.64 R26, c[0x0][0x388] ;  /* 0x0000e200ff1a8b82 */ /* 0x002e660000000a00 */
[C---:B------:R-:W-:Y:S02]  /*0e00*/  @!P0 IMAD.WIDE.U32 R24, R15.reuse, 0x8, R6 ;  /* 0x000000080f188825 */ /* 0x040fe400078e0006 */
[----:B------:R-:W1:Y:S04]  /*0e10*/  @!P0 LDG.E.64 R20, desc[UR20][R20.64] ;  /* 0x0000001414148981 */ /* 0x000e68000c1e1b00 */
[----:B------:R-:W1:Y:S01]  /*0e20*/  @!P0 LDG.E.64 R24, desc[UR20][R24.64] ;  /* 0x0000001418188981 */ /* 0x000e62000c1e1b00 */
[C---:B------:R-:W-:Y:S01]  /*0e30*/  IADD3 R17, PT, PT, R15.reuse, 0x80, RZ ;  /* 0x000000800f117810 */ /* 0x040fe20007ffe0ff */
[----:B------:R-:W-:-:S03]  /*0e40*/  @!P0 IMAD.WIDE.U32 R28, R15, 0x8, R2 ;  /* 0x000000080f1c8825 */ /* 0x000fc600078e0002 */
[C---:B------:R-:W-:Y:S01]  /*0e50*/  ISETP.GE.AND P1, PT, R17.reuse, UR8, PT ;  /* 0x0000000811007c0c */ /* 0x040fe2000bf26270 */
        /* <DEDUP_REMOVED lines=8> */
[----:B------:R-:W-:Y:S01]  /*0ee0*/  ISETP.GE.AND P0, PT, R16, UR8, PT ;  /* 0x0000000810007c0c */ /* 0x000fe2000bf06270 */
[----:B------:R-:W-:Y:S01]  /*0ef0*/  IMAD.WIDE R16, R17, 0x8, R2 ;  /* 0x0000000811107825 */ /* 0x000fe200078e0202 */
[----:B-1----:R-:W-:-:S11]  /*0f00*/  @!P1 DFMA R24, R18, R20, R22 ;  /* 0x000000141218922b */ /* 0x002fd60000000016 */
[----:B------:R-:W1:Y:S01]  /*0f10*/  @!P0 LDC.64 R20, c[0x0][0x388] ;  /* 0x0000e200ff148b82 */ /* 0x000e620000000a00 */
[----:B------:R3:W-:Y:S04]  /*0f20*/  @!P1 STG.E.64 desc[UR20][R16.64], R24 ;  /* 0x0000001810009986 */ /* 0x0007e8000c101b14 */
[----:B------:R-:W1:Y:S04]  /*0f30*/  @!P0 LDG.E.64 R18, desc[UR20][R10.64+0x400] ;  /* 0x000400140a128981 */ /* 0x000e68000c1e1b00 */
[----:B------:R-:W1:Y:S01]  /*0f40*/  @!P0 LDG.E.64 R22, desc[UR20][R12.64+0x400] ;  /* 0x000400140c168981 */ /* 0x000e62000c1e1b00 */
[----:B--2---:R-:W-:-:S04]  /*0f50*/  IADD3 R26, PT, PT, R15, 0x180, RZ ;  /* 0x000001800f1a7810 */ /* 0x004fc80007ffe0ff */
[----:B------:R-:W-:Y:S01]  /*0f60*/  ISETP.GE.AND P1, PT, R26, UR8, PT ;  /* 0x000000081a007c0c */ /* 0x000fe2000bf26270 */
[----:B-1----:R-:W-:-:S12]  /*0f70*/  @!P0 DFMA R26, R18, R20, R22 ;  /* 0x00000014121a822b */ /* 0x002fd80000000016 */
[----:B------:R-:W1:Y:S01]  /*0f80*/  @!P1 LDC.64 R20, c[0x0][0x388] ;  /* 0x0000e200ff149b82 */ /* 0x000e620000000a00 */
[----:B------:R2:W-:Y:S04]  /*0f90*/  @!P0 STG.E.64 desc[UR20][R16.64+0x400], R26 ;  /* 0x0004001a10008986 */ /* 0x0005e8000c101b14 */
[----:B------:R-:W1:Y:S04]  /*0fa0*/  @!P1 LDG.E.64 R18, desc[UR20][R10.64+0x800] ;  /* 0x000800140a129981 */ /* 0x000e68000c1e1b00 */
[----:B------:R-:W1:Y:S01]  /*0fb0*/  @!P1 LDG.E.64 R22, desc[UR20][R12.64+0x800] ;  /* 0x000800140c169981 */ /* 0x000e62000c1e1b00 */
[----:B---3--:R-:W-:-:S05]  /*0fc0*/  VIADD R24, R15, 0x200 ;  /* 0x000002000f187836 */ /* 0x008fca0000000000 */
[----:B------:R-:W-:Y:S01]  /*0fd0*/  ISETP.GE.AND P0, PT, R24, UR8, PT ;  /* 0x0000000818007c0c */ /* 0x000fe2000bf06270 */
[----:B-1----:R-:W-:-:S12]  /*0fe0*/  @!P1 DFMA R24, R18, R20, R22 ;  /* 0x000000141218922b */ /* 0x002fd80000000016 */
        /* <DEDUP_REMOVED lines=12> */
[----:B------:R-:W-:-:S13]  /*10b0*/  ISETP.GE.AND P0, PT, R24, UR8, PT ;  /* 0x0000000818007c0c */ /* 0x000fda000bf06270 */
[----:B------:R-:W3:Y:S01]  /*10c0*/  @!P0 LDC.64 R24, c[0x0][0x388] ;  /* 0x0000e200ff188b82 */ /* 0x000ee20000000a00 */
[----:B-1----:R-:W-:-:S07]  /*10d0*/  @!P1 DFMA R18, R18, R20, R22 ;  /* 0x000000141212922b */ /* 0x002fce0000000016 */
[----:B------:R2:W-:Y:S04]  /*10e0*/  @!P1 STG.E.64 desc[UR20][R16.64+0x1000], R18 ;  /* 0x0010001210009986 */ /* 0x0005e8000c101b14 */
[----:B------:R-:W3:Y:S04]  /*10f0*/  @!P0 LDG.E.64 R20, desc[UR20][R10.64+0x1400] ;  /* 0x001400140a148981 */ /* 0x000ee8000c1e1b00 */
[----:B------:R-:W3:Y:S01]  /*1100*/  @!P0 LDG.E.64 R22, desc[UR20][R12.64+0x1400] ;  /* 0x001400140c168981 */ /* 0x000ee2000c1e1b00 */
[----:B------:R-:W-:Y:S01]  /*1110*/  IADD3 R15, PT, PT, R15, 0x380, RZ ;  /* 0x000003800f0f7810 */ /* 0x000fe20007ffe0ff */
[----:B------:R-:W-:Y:S01]  /*1120*/  VIADD R8, R8, 0x8 ;  /* 0x0000000808087836 */ /* 0x000fe20000000000 */
[----:B------:R-:W-:Y:S04]  /*1130*/  BSSY.RECONVERGENT B0, `(.L_x_209) ;  /* 0x000000a000007945 */ /* 0x000fe80003800200 */
[----:B------:R-:W-:Y:S01]  /*1140*/  ISETP.NE.AND P1, PT, R8, R9, PT ;  /* 0x000000090800720c */ /* 0x000fe20003f25270 */
[----:B---3--:R-:W-:-:S07]  /*1150*/  @!P0 DFMA R20, R20, R24, R22 ;  /* 0x000000181414822b */ /* 0x008fce0000000016 */
[----:B------:R2:W-:Y:S01]  /*1160*/  @!P0 STG.E.64 desc[UR20][R16.64+0x1400], R20 ;  /* 0x0014001410008986 */ /* 0x0005e2000c101b14 */
[----:B------:R-:W-:-:S13]  /*1170*/  ISETP.GE.AND P0, PT, R15, UR8, PT ;  /* 0x000000080f007c0c */ /* 0x000fda000bf06270 */
[----:B--2---:R-:W-:Y:S05]  /*1180*/  @P0 BRA `(.L_x_210) ;  /* 0x0000000000100947 */ /* 0x004fea0003800000 */
[----:B------:R-:W0:Y:S04]  /*1190*/  LDG.E.64 R10, desc[UR20][R10.64+0x1800] ;  /* 0x001800140a0a7981 */ /* 0x000e28000c1e1b00 */
[----:B------:R-:W0:Y:S02]  /*11a0*/  LDG.E.64 R12, desc[UR20][R12.64+0x1800] ;  /* 0x001800140c0c7981 */ /* 0x000e24000c1e1b00 */
[----:B0-----:R-:W-:-:S07]  /*11b0*/  DFMA R18, R10, UR4, R12 ;  /* 0x000000040a127c2b */ /* 0x001fce000800000c */
[----:B------:R1:W-:Y:S04]  /*11c0*/  STG.E.64 desc[UR20][R16.64+0x1800], R18 ;  /* 0x0018001210007986 */ /* 0x0003e8000c101b14 */
.L_x_210:
[----:B0-----:R-:W-:Y:S05]  /*11d0*/  BSYNC.RECONVERGENT B0 ;  /* 0x0000000000007941 */ /* 0x001fea0003800200 */
.L_x_209:
[----:B------:R-:W-:Y:S05]  /*11e0*/  @P1 BRA `(.L_x_211) ;  /* 0xfffffff800f41947 */ /* 0x000fea000383ffff */
.L_x_208:
[----:B------:R-:W-:-:S13]  /*11f0*/  ISETP.NE.AND P0, PT, R14, RZ, PT ;  /* 0x000000ff0e00720c */ /* 0x000fda0003f05270 */
[----:B------:R-:W-:Y:S05]  /*1200*/  @!P0 EXIT ;  /* 0x000000000000894d */ /* 0x000fea0003800000 */
[----:B------:R-:W0:Y:S01]  /*1210*/  LDC R8, c[0x0][0x384] ;  /* 0x0000e100ff087b82 */ /* 0x000e220000000800 */
[----:B------:R-:W-:Y:S02]  /*1220*/  ISETP.GE.U32.AND P1, PT, R14, 0x4, PT ;  /* 0x000000040e00780c */ /* 0x000fe40003f26070 */
[----:B0-----:R-:W-:-:S04]  /*1230*/  LOP3.LUT R10, R8, 0x3, RZ, 0xc0, !PT ;  /* 0x00000003080a7812 */ /* 0x001fc800078ec0ff */
[----:B------:R-:W-:-:S07]  /*1240*/  ISETP.NE.AND P0, PT, R10, RZ, PT ;  /* 0x000000ff0a00720c */ /* 0x000fce0003f05270 */
[----:B------:R-:W-:Y:S06]  /*1250*/  @!P1 BRA `(.L_x_212) ;  /* 0x0000000000a49947 */ /* 0x000fec0003800000 */
[----:B------:R-:W-:-:S04]  /*1260*/  LEA R11, R9, R0, 0x7 ;  /* 0x00000000090b7211 */ /* 0x000fc800078e38ff */
[----:B------:R-:W-:-:S13]  /*1270*/  ISETP.GE.AND P1, PT, R11, UR8, PT ;  /* 0x000000080b007c0c */ /* 0x000fda000bf26270 */
[C---:B------:R-:W-:Y:S01]  /*1280*/  @!P1 IMAD.WIDE R14, R11.reuse, 0x8, R4 ;  /* 0x000000080b0e9825 */ /* 0x040fe200078e0204 */
[----:B-1----:R-:W0:Y:S03]  /*1290*/  @!P1 LDC.64 R18, c[0x0][0x388] ;  /* 0x0000e200ff129b82 */ /* 0x002e260000000a00 */
[C---:B------:R-:W-:Y:S02]  /*12a0*/  @!P1 IMAD.WIDE R16, R11.reuse, 0x8, R6 ;  /* 0x000000080b109825 */ /* 0x040fe400078e0206 */
[----:B------:R-:W0:Y:S04]  /*12b0*/  @!P1 LDG.E.64 R14, desc[UR20][R14.64] ;  /* 0x000000140e0e9981 */ /* 0x000e28000c1e1b00 */
[----:B------:R-:W0:Y:S01]  /*12c0*/  @!P1 LDG.E.64 R16, desc[UR20][R16.64] ;  /* 0x0000001410109981 */ /* 0x000e22000c1e1b00 */
[----:B------:R-:W-:-:S02]  /*12d0*/  VIADD R13, R11, 0x80 ;  /* 0x000000800b0d7836 */ /* 0x000fc40000000000 */
[----:B------:R-:W-:-:S03]  /*12e0*/  @!P1 IMAD.WIDE R20, R11, 0x8, R2 ;  /* 0x000000080b149825 */ /* 0x000fc600078e0202 */
[----:B------:R-:W-:-:S13]  /*12f0*/  ISETP.GE.AND P2, PT, R13, UR8, PT ;  /* 0x000000080d007c0c */ /* 0x000fda000bf46270 */
[----:B------:R-:W-:-:S04]  /*1300*/  @!P2 IMAD.WIDE R22, R13, 0x8, R4 ;  /* 0x000000080d16a825 */ /* 0x000fc800078e0204 */
[----:B------:R-:W-:Y:S01]  /*1310*/  @!P2 IMAD.WIDE R24, R13, 0x8, R6 ;  /* 0x000000080d18a825 */ /* 0x000fe200078e0206 */
[----:B0-----:R-:W-:Y:S01]  /*1320*/  @!P1 DFMA R18, R14, R18, R16 ;  /* 0x000000120e12922b */ /* 0x001fe20000000010 */
[----:B------:R-:W0:Y:S06]  /*1330*/  @!P2 LDC.64 R16, c[0x0][0x388] ;  /* 0x0000e200ff10ab82 */ /* 0x000e2c0000000a00 */
[----:B------:R1:W-:Y:S04]  /*1340*/  @!P1 STG.E.64 desc[UR20][R20.64], R18 ;  /* 0x0000001214009986 */ /* 0x0003e8000c101b14 */
[----:B------:R-:W0:Y:S04]  /*1350*/  @!P2 LDG.E.64 R22, desc[UR20][R22.64] ;  /* 0x000000141616a981 */ /* 0x000e28000c1e1b00 */
[----:B------:R-:W0:Y:S01]  /*1360*/  @!P2 LDG.E.64 R24, desc[UR20][R24.64] ;  /* 0x000000141818a981 */ /* 0x000e22000c1e1b00 */
[----:B------:R-:W-:Y:S01]  /*1370*/  IADD3 R15, PT, PT, R11, 0x100, RZ ;  /* 0x000001000b0f7810 */ /* 0x000fe20007ffe0ff */
[----:B------:R-:W-:-:S03]  /*1380*/  @!P2 IMAD.WIDE R12, R13, 0x8, R2 ;  /* 0x000000080d0ca825 */ /* 0x000fc600078e0202 */
[----:B------:R-:W-:-:S13]  /*1390*/  ISETP.GE.AND P1, PT, R15, UR8, PT ;  /* 0x000000080f007c0c */ /* 0x000fda000bf26270 */
[C---:B------:R-:W-:Y:S01]  /*13a0*/  @!P1 IMAD.WIDE R26, R15.reuse, 0x8, R4 ;  /* 0x000000080f1a9825 */ /* 0x040fe200078e0204 */
[----:B-1----:R-:W1:Y:S03]  /*13b0*/  @!P1 LDC.64 R18, c[0x0][0x388] ;  /* 0x0000e200ff129b82 */ /* 0x002e660000000a00 */
[----:B------:R-:W-:Y:S01]  /*13c0*/  @!P1 IMAD.WIDE R28, R15, 0x8, R6 ;  /* 0x000000080f1c9825 */ /* 0x000fe200078e0206 */
[----:B0-----:R-:W-:-:S07]  /*13d0*/  @!P2 DFMA R16, R22, R16, R24 ;  /* 0x000000101610a22b */ /* 0x001fce0000000018 */
[----:B------:R0:W-:Y:S04]  /*13e0*/  @!P2 STG.E.64 desc[UR20][R12.64], R16 ;  /* 0x000000100c00a986 */ /* 0x0001e8000c101b14 */
[----:B------:R-:W1:Y:S04]  /*13f0*/  @!P1 LDG.E.64 R26, desc[UR20][R26.64] ;  /* 0x000000141a1a9981 */ /* 0x000e68000c1e1b00 */
[----:B------:R-:W1:Y:S01]  /*1400*/  @!P1 LDG.E.64 R28, desc[UR20][R28.64] ;  /* 0x000000141c1c9981 */ /* 0x000e62000c1e1b00 */
[----:B------:R-:W-:Y:S02]  /*1410*/  VIADD R11, R11, 0x180 ;  /* 0x000001800b0b7836 */ /* 0x000fe40000000000 */
[----:B------:R-:W-:-:S03]  /*1420*/  @!P1 IMAD.WIDE R14, R15, 0x8, R2 ;  /* 0x000000080f0e9825 */ /* 0x000fc600078e0202 */
[----:B------:R-:W-:-:S13]  /*1430*/  ISETP.GE.AND P2, PT, R11, UR8, PT ;  /* 0x000000080b007c0c */ /* 0x000fda000bf46270 */
[C---:B------:R-:W-:Y:S01]  /*1440*/  @!P2 IMAD.WIDE R20, R11.reuse, 0x8, R4 ;  /* 0x000000080b14a825 */ /* 0x040fe200078e0204 */
[----:B0-----:R-:W0:Y:S03]  /*1450*/  @!P2 LDC.64 R12, c[0x0][0x388] ;  /* 0x0000e200ff0cab82 */ /* 0x001e260000000a00 */
[----:B------:R-:W-:Y:S01]  /*1460*/  @!P2 IMAD.WIDE R22, R11, 0x8, R6 ;  /* 0x000000080b16a825 */ /* 0x000fe200078e0206 */
[----:B-1----:R-:W-:-:S07]  /*1470*/  @!P1 DFMA R18, R26, R18, R28 ;  /* 0x000000121a12922b */ /* 0x002fce000000001c */
[----:B------:R2:W-:Y:S04]  /*1480*/  @!P1 STG.E.64 desc[UR20][R14.64], R18 ;  /* 0x000000120e009986 */ /* 0x0005e8000c101b14 */
[----:B------:R-:W0:Y:S04]  /*1490*/  @!P2 LDG.E.64 R20, desc[UR20][R20.64] ;  /* 0x000000141414a981 */ /* 0x000e28000c1e1b00 */
[----:B------:R-:W0:Y:S01]  /*14a0*/  @!P2 LDG.E.64 R22, desc[UR20][R22.64] ;  /* 0x000000141616a981 */ /* 0x000e22000c1e1b00 */
[----:B------:R-:W-:Y:S01]  /*14b0*/  @!P2 IMAD.WIDE R16, R11, 0x8, R2 ;  /* 0x000000080b10a825 */ /* 0x000fe200078e0202 */
[----:B------:R-:W-:Y:S01]  /*14c0*/  IADD3 R9, PT, PT, R9, 0x4, RZ ;  /* 0x0000000409097810 */ /* 0x000fe20007ffe0ff */
[----:B0-----:R-:W-:-:S07]  /*14d0*/  @!P2 DFMA R12, R20, R12, R22 ;  /* 0x0000000c140ca22b */ /* 0x001fce0000000016 */
[----:B------:R2:W-:Y:S04]  /*14e0*/  @!P2 STG.E.64 desc[UR20][R16.64], R12 ;  /* 0x0000000c1000a986 */ /* 0x0005e8000c101b14 */
.L_x_212:
[----:B------:R-:W-:Y:S05]  /*14f0*/  @!P0 EXIT ;  /* 0x000000000000894d */ /* 0x000fea0003800000 */
[----:B------:R-:W-:Y:S02]  /*1500*/  ISETP.NE.AND P0, PT, R10, 0x1, PT ;  /* 0x000000010a00780c */ /* 0x000fe40003f05270 */
[----:B------:R-:W-:-:S04]  /*1510*/  LOP3.LUT R8, R8, 0x1, RZ, 0xc0, !PT ;  /* 0x0000000108087812 */ /* 0x000fc800078ec0ff */
[----:B------:R-:W-:-:S07]  /*1520*/  ISETP.NE.U32.AND P2, PT, R8, 0x1, PT ;  /* 0x000000010800780c */ /* 0x000fce0003f45070 */
[----:B------:R-:W-:Y:S06]  /*1530*/  @!P0 BRA `(.L_x_213) ;  /* 0x0000000000548947 */ /* 0x000fec0003800000 */
[----:B-12---:R-:W-:-:S05]  /*1540*/  IMAD R19, R9, 0x80, R0 ;  /* 0x0000008009137824 */ /* 0x006fca00078e0200 */
[----:B------:R-:W-:-:S13]  /*1550*/  ISETP.GE.AND P0, PT, R19, UR8, PT ;  /* 0x0000000813007c0c */ /* 0x000fda000bf06270 */
[C---:B------:R-:W-:Y:S01]  /*1560*/  @!P0 IMAD.WIDE R12, R19.reuse, 0x8, R4 ;  /* 0x00000008130c8825 */ /* 0x040fe200078e0204 */
[----:B------:R-:W0:Y:S03]  /*1570*/  @!P0 LDC.64 R16, c[0x0][0x388] ;  /* 0x0000e200ff108b82 */ /* 0x000e260000000a00 */
[C---:B------:R-:W-:Y:S02]  /*1580*/  @!P0 IMAD.WIDE R14, R19.reuse, 0x8, R6 ;  /* 0x00000008130e8825 */ /* 0x040fe400078e0206 */
[----:B------:R-:W0:Y:S04]  /*1590*/  @!P0 LDG.E.64 R12, desc[UR20][R12.64] ;  /* 0x000000140c0c8981 */ /* 0x000e28000c1e1b00 */
[----:B------:R-:W0:Y:S01]  /*15a0*/  @!P0 LDG.E.64 R14, desc[UR20][R14.64] ;  /* 0x000000140e0e8981 */ /* 0x000e22000c1e1b00 */
[C---:B------:R-:W-:Y:S01]  /*15b0*/  IADD3 R11, PT, PT, R19.reuse, 0x80, RZ ;  /* 0x00000080130b7810 */ /* 0x040fe20007ffe0ff */
[----:B------:R-:W-:-:S03]  /*15c0*/  @!P0 IMAD.WIDE R18, R19, 0x8, R2 ;  /* 0x0000000813128825 */ /* 0x000fc600078e0202 */
[----:B------:R-:W-:-:S13]  /*15d0*/  ISETP.GE.AND P1, PT, R11, UR8, PT ;  /* 0x000000080b007c0c */ /* 0x000fda000bf26270 */
        /* <DEDUP_REMOVED lines=11> */
.L_x_213:
[----:B------:R-:W-:Y:S05]  /*1690*/  @P2 EXIT ;  /* 0x000000000000294d */ /* 0x000fea0003800000 */
[----:B---3--:R-:W-:-:S04]  /*16a0*/  LEA R11, R9, R0, 0x7 ;  /* 0x00000000090b7211 */ /* 0x008fc800078e38ff */
[----:B------:R-:W-:-:S13]  /*16b0*/  ISETP.GE.AND P0, PT, R11, UR8, PT ;  /* 0x000000080b007c0c */ /* 0x000fda000bf06270 */
        /* <DEDUP_REMOVED lines=10> */
.L_x_214:
        /* <DEDUP_REMOVED lines=10> */
.L_x_227:


//--------------------- .text._ZN3cub18CUB_300001_SM_10006detail8for_each13static_kernelINS2_12policy_hub_t12policy_500_tElN6thrust24THRUST_300001_SM_1000_NS8cuda_cub20__uninitialized_copy7functorINS7_6detail15normal_iteratorINS7_10device_ptrIdEEEENS7_7pointerIdNS8_3tagENS7_11use_defaultESI_EEEEEEvT0_T1_ --------------------------
	.section	.text._ZN3cub18CUB_300001_SM_10006detail8for_each13static_kernelINS2_12policy_hub_t12policy_500_tElN6thrust24THRUST_300001_SM_1000_NS8cuda_cub20__uninitialized_copy7functorINS7_6detail15normal_iteratorINS7_10device_ptrIdEEEENS7_7pointerIdNS8_3tagENS7_11use_defaultESI_EEEEEEvT0_T1_,"ax",@progbits
	.align	128
        .global         _ZN3cub18CUB_300001_SM_10006detail8for_each13static_kernelINS2_12policy_hub_t12policy_500_tElN6thrust24THRUST_300001_SM_1000_NS8cuda_cub20__uninitialized_copy7functorINS7_6detail15normal_iteratorINS7_10device_ptrIdEEEENS7_7pointerIdNS8_3tagENS7_11use_defaultESI_EEEEEEvT0_T1_
        .type           _ZN3cub18CUB_300001_SM_10006detail8for_each13static_kernelINS2_12policy_hub_t12policy_500_tElN6thrust24THRUST_300001_SM_1000_NS8cuda_cub20__uninitialized_copy7functorINS7_6detail15normal_iteratorINS7_10device_ptrIdEEEENS7_7pointerIdNS8_3tagENS7_11use_defaultESI_EEEEEEvT0_T1_,@function
        .size           _ZN3cub18CUB_300001_SM_10006detail8for_each13static_kernelINS2_12policy_hub_t12policy_500_tElN6thrust24THRUST_300001_SM_1000_NS8cuda_cub20__uninitialized_copy7functorINS7_6detail15normal_iteratorINS7_10device_ptrIdEEEENS7_7pointerIdNS8_3tagENS7_11use_defaultESI_EEEEEEvT0_T1_,(.L_x_228 - _ZN3cub18CUB_300001_SM_10006detail8for_each13static_kernelINS2_12policy_hub_t12policy_500_tElN6thrust24THRUST_300001_SM_1000_NS8cuda_cub20__uninitialized_copy7functorINS7_6detail15normal_iteratorINS7_10device_ptrIdEEEENS7_7pointerIdNS8_3tagENS7_11use_defaultESI_EEEEEEvT0_T1_)
        .other          _ZN3cub18CUB_300001_SM_10006detail8for_each13static_kernelINS2_12policy_hub_t12policy_500_tElN6thrust24THRUST_300001_SM_1000_NS8cuda_cub20__uninitialized_copy7functorINS7_6detail15normal_iteratorINS7_10device_ptrIdEEEENS7_7pointerIdNS8_3tagENS7_11use_defaultESI_EEEEEEvT0_T1_,@"STO_CUDA_ENTRY STV_DEFAULT"
_ZN3cub18CUB_300001_SM_10006detail8for_each13static_kernelINS2_12policy_hub_t12policy_500_tElN6thrust24THRUST_300001_SM_1000_NS8cuda_cub20__uninitialized_copy7functorINS7_6detail15normal_iteratorINS7_10device_ptrIdEEEENS7_7pointerIdNS8_3tagENS7_11use_defaultESI_EEEEEEvT0_T1_:
.text._ZN3cub18CUB_300001_SM_10006detail8for_each13static_kernelINS2_12policy_hub_t12policy_500_tElN6thrust24THRUST_300001_SM_1000_NS8cuda_cub20__uninitialized_copy7functorINS7_6detail15normal_iteratorINS7_10device_ptrIdEEEENS7_7pointerIdNS8_3tagENS7_11use_defaultESI_EEEEEEvT0_T1_:
[----:B------:R-:W-:Y:S08]  /*0000*/  LDC R1, c[0x0][0x37c] ;  /* 0x0000df00ff017b82 */ /* 0x000ff00000000800 */
[----:B------:R-:W0:Y:S01]  /*0010*/  S2UR UR4, SR_CTAID.X ;  /* 0x00000000000479c3 */ /* 0x000e220000002500 */
[----:B------:R-:W1:Y:S01]  /*0020*/  LDCU.64 UR6, c[0x0][0x380] ;  /* 0x00007000ff0677ac */ /* 0x000e620008000a00 */
[----:B------:R-:W2:Y:S01]  /*0030*/  LDCU.64 UR8, c[0x0][0x358] ;  /* 0x00006b00ff0877ac */ /* 0x000ea20008000a00 */
[----:B0-----:R-:W-:-:S04]  /*0040*/  UIMAD.WIDE.U32 UR4, UR4, 0x200, URZ ;  /* 0x00000200040478a5 */ /* 0x001fc8000f8e00ff */
[----:B-1----:R-:W-:-:S04]  /*0050*/  UIADD3 UR6, UP0, UPT, -UR4, UR6, URZ ;  /* 0x0000000604067290 */ /* 0x002fc8000ff1e1ff */
[----:B------:R-:W-:Y:S02]  /*0060*/  UIADD3.X UR7, UPT, UPT, ~UR5, UR7, URZ, UP0, !UPT ;  /* 0x0000000705077290 */ /* 0x000fe400087fe5ff */
[----:B------:R-:W-:-:S04]  /*0070*/  UISETP.GE.U32.AND UP0, UPT, UR6, 0x200, UPT ;  /* 0x000002000600788c */ /* 0x000fc8000bf06070 */
[----:B------:R-:W-:-:S09]  /*0080*/  UISETP.GE.AND.EX UP0, UPT, UR7, URZ, UPT, UP0 ;  /* 0x000000ff0700728c */ /* 0x000fd2000bf06300 */
[----:B--2---:R-:W-:Y:S05]  /*0090*/  BRA.U !UP0, `(.L_x_215) ;  /* 0x0000000108407547 */ /* 0x004fea000b800000 */
[----:B------:R-:W0:Y:S01]  /*00a0*/  S2R R0, SR_TID.X ;  /* 0x0000000000007919 */ /* 0x000e220000002100 */
[----:B------:R-:W1:Y:S01]  /*00b0*/  LDCU.64 UR10, c[0x0][0x388] ;  /* 0x00007100ff0a77ac */ /* 0x000e620008000a00 */
[----:B0-----:R-:W-:-:S05]  /*00c0*/  IADD3 R0, P0, PT, R0, UR4, RZ ;  /* 0x0000000400007c10 */ /* 0x001fca000ff1e0ff */
[----:B------:R-:W-:Y:S02]  /*00d0*/  IMAD.X R3, RZ, RZ, UR5, P0 ;  /* 0x00000005ff037e24 */ /* 0x000fe400080e06ff */
[----:B------:R-:W-:-:S03]  /*00e0*/  IMAD.SHL.U32 R4, R0, 0x8, RZ ;  /* 0x0000000800047824 */ /* 0x000fc600078e00ff */
[----:B------:R-:W-:Y:S02]  /*00f0*/  SHF.L.U64.HI R0, R0, 0x3, R3 ;  /* 0x0000000300007819 */ /* 0x000fe40000010203 */
[----:B-1----:R-:W-:-:S04]  /*0100*/  IADD3 R2, P0, PT, R4, UR10, RZ ;  /* 0x0000000a04027c10 */ /* 0x002fc8000ff1e0ff */
[----:B------:R-:W-:Y:S01]  /*0110*/  IADD3.X R3, PT, PT, R0, UR11, RZ, P0, !PT ;  /* 0x0000000b00037c10 */ /* 0x000fe200087fe4ff */
[----:B------:R-:W0:Y:S04]  /*0120*/  LDCU.64 UR10, c[0x0][0x390] ;  /* 0x00007200ff0a77ac */ /* 0x000e280008000a00 */
[----:B------:R-:W2:Y:S01]  /*0130*/  LDG.E.64 R6, desc[UR8][R2.64] ;  /* 0x0000000802067981 */ /* 0x000ea2000c1e1b00 */
[----:B0-----:R-:W-:-:S04]  /*0140*/  IADD3 R4, P0, PT, R4, UR10, RZ ;  /* 0x0000000a04047c10 */ /* 0x001fc8000ff1e0ff */
[----:B------:R-:W-:-:S05]  /*0150*/  IADD3.X R5, PT, PT, R0, UR11, RZ, P0, !PT ;  /* 0x0000000b00057c10 */ /* 0x000fca00087fe4ff */
[----:B--2---:R-:W-:Y:S04]  /*0160*/  STG.E.64 desc[UR8][R4.64], R6 ;  /* 0x0000000604007986 */ /* 0x004fe8000c101b08 */
[----:B------:R-:W2:Y:S04]  /*0170*/  LDG.E.64 R8, desc[UR8][R2.64+0x800] ;  /* 0x0008000802087981 */ /* 0x000ea8000c1e1b00 */
[----:B--2---:R-:W-:Y:S01]  /*0180*/  STG.E.64 desc[UR8][R4.64+0x800], R8 ;  /* 0x0008000804007986 */ /* 0x004fe2000c101b08 */
[----:B------:R-:W-:Y:S05]  /*0190*/  EXIT ;  /* 0x000000000000794d */ /* 0x000fea0003800000 */
.L_x_215:
[----:B------:R-:W0:Y:S01]  /*01a0*/  S2R R0, SR_TID.X ;  /* 0x0000000000007919 */ /* 0x000e220000002100 */
[----:B------:R-:W-:Y:S01]  /*01b0*/  USHF.R.S32.HI UR7, URZ, 0x1f, UR6 ;  /* 0x0000001fff077899 */ /* 0x000fe20008011406 */
[----:B------:R-:W-:Y:S05]  /*01c0*/  BSSY.RECONVERGENT B0, `(.L_x_216) ;  /* 0x0000015000007945 */ /* 0x000fea0003800200 */
[----:B------:R-:W-:Y:S01]  /*01d0*/  IMAD.U32 R3, RZ, RZ, UR7 ;  /* 0x00000007ff037e24 */ /* 0x000fe2000f8e00ff */
[C---:B0-----:R-:W-:Y:S01]  /*01e0*/  ISETP.LT.U32.AND P0, PT, R0.reuse, UR6, PT ;  /* 0x0000000600007c0c */ /* 0x041fe2000bf01070 */
[----:B------:R-:W-:-:S03]  /*01f0*/  VIADD R2, R0, 0x100 ;  /* 0x0000010000027836 */ /* 0x000fc60000000000 */
[----:B------:R-:W-:Y:S02]  /*0200*/  ISETP.GT.AND.EX P0, PT, R3, RZ, PT, P0 ;  /* 0x000000ff0300720c */ /* 0x000fe40003f04300 */
[----:B------:R-:W-:Y:S01]  /*0210*/  ISETP.LT.U32.AND P1, PT, R2, UR6, PT ;  /* 0x0000000602007c0c */ /* 0x000fe2000bf21070 */
[----:B------:R-:W-:-:S05]  /*0220*/  IMAD.U32 R2, RZ, RZ, UR7 ;  /* 0x00000007ff027e24 */ /* 0x000fca000f8e00ff */
[----:B------:R-:W-:-:S05]  /*0230*/  ISETP.GT.AND.EX P1, PT, R2, RZ, PT, P1 ;  /* 0x000000ff0200720c */ /* 0x000fca0003f24310 */
[----:B------:R-:W-:Y:S08]  /*0240*/  @!P0 BRA `(.L_x_217) ;  /* 0x0000000000308947 */ /* 0x000ff00003800000 */
[----:B------:R-:W0:Y:S01]  /*0250*/  LDCU.64 UR10, c[0x0][0x388] ;  /* 0x00007100ff0a77ac */ /* 0x000e220008000a00 */
[----:B------:R-:W-:-:S05]  /*0260*/  IADD3 R2, P0, PT, R0, UR4, RZ ;  /* 0x0000000400027c10 */ /* 0x000fca000ff1e0ff */
[----:B------:R-:W-:Y:S02]  /*0270*/  IMAD.X R3, RZ, RZ, UR5, P0 ;  /* 0x00000005ff037e24 */ /* 0x000fe400080e06ff */
[----:B------:R-:W-:-:S03]  /*0280*/  IMAD.SHL.U32 R4, R2, 0x8, RZ ;  /* 0x0000000802047824 */ /* 0x000fc600078e00ff */
[----:B------:R-:W-:Y:S02]  /*0290*/  SHF.L.U64.HI R5, R2, 0x3, R3 ;  /* 0x0000000302057819 */ /* 0x000fe40000010203 */
[----:B0-----:R-:W-:-:S04]  /*02a0*/  IADD3 R2, P0, PT, R4, UR10, RZ ;  /* 0x0000000a04027c10 */ /* 0x001fc8000ff1e0ff */
[----:B------:R-:W-:Y:S01]  /*02b0*/  IADD3.X R3, PT, PT, R5, UR11, RZ, P0, !PT ;  /* 0x0000000b05037c10 */ /* 0x000fe200087fe4ff */
[----:B------:R-:W0:Y:S05]  /*02c0*/  LDCU.64 UR10, c[0x0][0x390] ;  /* 0x00007200ff0a77ac */ /* 0x000e2a0008000a00 */
[----:B------:R-:W2:Y:S01]  /*02d0*/  LDG.E.64 R2, desc[UR8][R2.64] ;  /* 0x0000000802027981 */ /* 0x000ea2000c1e1b00 */
[----:B0-----:R-:W-:-:S04]  /*02e0*/  IADD3 R4, P0, PT, R4, UR10, RZ ;  /* 0x0000000a04047c10 */ /* 0x001fc8000ff1e0ff */
[----:B------:R-:W-:-:S05]  /*02f0*/  IADD3.X R5, PT, PT, R5, UR11, RZ, P0, !PT ;  /* 0x0000000b05057c10 */ /* 0x000fca00087fe4ff */
[----:B--2---:R0:W-:Y:S04]  /*0300*/  STG.E.64 desc[UR8][R4.64], R2 ;  /* 0x0000000204007986 */ /* 0x0041e8000c101b08 */
.L_x_217:
[----:B------:R-:W-:Y:S05]  /*0310*/  BSYNC.RECONVERGENT B0 ;  /* 0x0000000000007941 */ /* 0x000fea0003800200 */
.L_x_216:
[----:B------:R-:W-:Y:S05]  /*0320*/  @!P1 EXIT ;  /* 0x000000000000994d */ /* 0x000fea0003800000 */
[----:B------:R-:W1:Y:S01]  /*0330*/  LDCU.64 UR6, c[0x0][0x388] ;  /* 0x00007100ff0677ac */ /* 0x000e620008000a00 */
[----:B------:R-:W-:-:S05]  /*0340*/  IADD3 R0, P0, PT, R0, UR4, RZ ;  /* 0x0000000400007c10 */ /* 0x000fca000ff1e0ff */
[----:B0-----:R-:W-:Y:S02]  /*0350*/  IMAD.X R3, RZ, RZ, UR5, P0 ;  /* 0x00000005ff037e24 */ /* 0x001fe400080e06ff */
[----:B------:R-:W-:-:S03]  /*0360*/  IMAD.SHL.U32 R4, R0, 0x8, RZ ;  /* 0x0000000800047824 */ /* 0x000fc600078e00ff */
[----:B------:R-:W-:Y:S02]  /*0370*/  SHF.L.U64.HI R0, R0, 0x3, R3 ;  /* 0x0000000300007819 */ /* 0x000fe40000010203 */
[----:B-1----:R-:W-:-:S04]  /*0380*/  IADD3 R2, P0, PT, R4, UR6, RZ ;  /* 0x0000000604027c10 */ /* 0x002fc8000ff1e0ff */
[----:B------:R-:W-:Y:S01]  /*0390*/  IADD3.X R3, PT, PT, R0, UR7, RZ, P0, !PT ;  /* 0x0000000700037c10 */ /* 0x000fe200087fe4ff */
[----:B------:R-:W0:Y:S05]  /*03a0*/  LDCU.64 UR6, c[0x0][0x390] ;  /* 0x00007200ff0677ac */ /* 0x000e2a0008000a00 */
[----:B------:R-:W2:Y:S01]  /*03b0*/  LDG.E.64 R2, desc[UR8][R2.64+0x800] ;  /* 0x0008000802027981 */ /* 0x000ea2000c1e1b00 */
[----:B0-----:R-:W-:-:S04]  /*03c0*/  IADD3 R4, P0, PT, R4, UR6, RZ ;  /* 0x0000000604047c10 */ /* 0x001fc8000ff1e0ff */
[----:B------:R-:W-:-:S05]  /*03d0*/  IADD3.X R5, PT, PT, R0, UR7, RZ, P0, !PT ;  /* 0x0000000700057c10 */ /* 0x000fca00087fe4ff */
[----:B--2---:R-:W-:Y:S01]  /*03e0*/  STG.E.64 desc[UR8][R4.64+0x800], R2 ;  /* 0x0008000204007986 */ /* 0x004fe2000c101b08 */
[----:B------:R-:W-:Y:S05]  /*03f0*/  EXIT ;  /* 0x000000000000794d */ /* 0x000fea0003800000 */
.L_x_218:
        /* <DEDUP_REMOVED lines=16> */
.L_x_228:


//--------------------- .text._ZN3cub18CUB_300001_SM_10006detail11EmptyKernelIvEEvv --------------------------
	.section	.text._ZN3cub18CUB_300001_SM_10006detail11EmptyKernelIvEEvv,"ax",@progbits
	.align	128
        .global         _ZN3cub18CUB_300001_SM_10006detail11EmptyKernelIvEEvv
        .type           _ZN3cub18CUB_300001_SM_10006detail11EmptyKernelIvEEvv,@function
        .size           _ZN3cub18CUB_300001_SM_10006detail11EmptyKernelIvEEvv,(.L_x_229 - _ZN3cub18CUB_300001_SM_10006detail11EmptyKernelIvEEvv)
        .other          _ZN3cub18CUB_300001_SM_10006detail11EmptyKernelIvEEvv,@"STO_CUDA_ENTRY STV_DEFAULT"
_ZN3cub18CUB_300001_SM_10006detail11EmptyKernelIvEEvv:
.text._ZN3cub18CUB_300001_SM_10006detail11EmptyKernelIvEEvv:
[----:B------:R-:W-:Y:S01]  /*0000*/  LDC R1, c[0x0][0x37c] ;  /* 0x0000df00ff017b82 */ /* 0x000fe20000000800 */
[----:B------:R-:W-:Y:S05]  /*0010*/  EXIT ;  /* 0x000000000000794d */ /* 0x000fea0003800000 */
.L_x_219:
        /* <DEDUP_REMOVED lines=14> */
.L_x_229:


//--------------------- .nv.shared._ZN3cub18CUB_300001_SM_10006detail6reduce28DeviceReduceSingleTileKernelINS2_10policy_hubIdyN4cuda3std3__44plusIdEEE10Policy1000EPdSC_iS9_ddNS7_10__identityEEEvT0_T1_T2_T3_T4_T6_ --------------------------
	.section	.nv.shared._ZN3cub18CUB_300001_SM_10006detail6reduce28DeviceReduceSingleTileKernelINS2_10policy_hubIdyN4cuda3std3__44plusIdEEE10Policy1000EPdSC_iS9_ddNS7_10__identityEEEvT0_T1_T2_T3_T4_T6_,"aw",@nobits
	.sectionflags	@""
	.align	8
.nv.shared._ZN3cub18CUB_300001_SM_10006detail6reduce28DeviceReduceSingleTileKernelINS2_10policy_hubIdyN4cuda3std3__44plusIdEEE10Policy1000EPdSC_iS9_ddNS7_10__identityEEEvT0_T1_T2_T3_T4_T6_:
	.zero		1176


//--------------------- .nv.shared.reserved.0     --------------------------
	.section	.nv.shared.reserved.0,"aw",@nobits
	.weak		__nv_reservedSMEM_offset_0_alias
	.size		__nv_reservedSMEM_offset_0_alias, 0, 64
	.other		__nv_reservedSMEM_offset_0_alias,@"STO_CUDA_RESERVED_SHARED STV_DEFAULT"
__nv_reservedSMEM_offset_0_alias:
	.zero		0
	.zero		64


//--------------------- .nv.global                --------------------------
	.section	.nv.global,"aw",@nobits
.nv.global:
	.type		_ZN34_INTERNAL_4a242df1_4_k_cu_82a9ea346thrust24THRUST_300001_SM_1000_NS3seqE,@object
	.size		_ZN34_INTERNAL_4a242df1_4_k_cu_82a9ea346thrust24THRUST_300001_SM_1000_NS3seqE,(_ZN34_INTERNAL_4a242df1_4_k_cu_82a9ea344cuda3std3__48in_placeE - _ZN34_INTERNAL_4a242df1_4_k_cu_82a9ea346thrust24THRUST_300001_SM_1000_NS3seqE)
_ZN34_INTERNAL_4a242df1_4_k_cu_82a9ea346thrust24THRUST_300001_SM_1000_NS3seqE:
	.zero		1
	.type		_ZN34_INTERNAL_4a242df1_4_k_cu_82a9ea344cuda3std3__48in_placeE,@object
	.size		_ZN34_INTERNAL_4a242df1_4_k_cu_82a9ea344cuda3std3__48in_placeE,(_ZN34_INTERNAL_4a242df1_4_k_cu_82a9ea344cuda3std6ranges3__45__cpo4sizeE - _ZN34_INTERNAL_4a242df1_4_k_cu_82a9ea344cuda3std3__48in_placeE)
_ZN34_INTERNAL_4a242df1_4_k_cu_82a9ea344cuda3std3__48in_placeE:
	.zero		1
	.type		_ZN34_INTERNAL_4a242df1_4_k_cu_82a9ea344cuda3std6ranges3__45__cpo4sizeE,@object
	.size		_ZN34_INTERNAL_4a242df1_4_k_cu_82a9ea344cuda3std6ranges3__45__cpo4sizeE,(_ZN34_INTERNAL_4a242df1_4_k_cu_82a9ea346thrust24THRUST_300001_SM_1000_NS12placeholders2_3E - _ZN34_INTERNAL_4a242df1_4_k_cu_82a9ea344cuda3std6ranges3__45__cpo4sizeE)
_ZN34_INTERNAL_4a242df1_4_k_cu_82a9ea344cuda3std6ranges3__45__cpo4sizeE:
	.zero		1
	.type		_ZN34_INTERNAL_4a242df1_4_k_cu_82a9ea346thrust24THRUST_300001_SM_1000_NS12placeholders2_3E,@object
	.size		_ZN34_INTERNAL_4a242df1_4_k_cu_82a9ea346thrust24THRUST_300001_SM_1000_NS12placeholders2_3E,(_ZN34_INTERNAL_4a242df1_4_k_cu_82a9ea344cuda3std3__45__cpo6cbeginE - _ZN34_INTERNAL_4a242df1_4_k_cu_82a9ea346thrust24THRUST_300001_SM_1000_NS12placeholders2_3E)
_ZN34_INTERNAL_4a242df1_4_k_cu_82a9ea346thrust24THRUST_300001_SM_1000_NS12placeholders2_3E:
	.zero		1
	.type		_ZN34_INTERNAL_4a242df1_4_k_cu_82a9ea344cuda3std3__45__cpo6cbeginE,@object
	.size		_ZN34_INTERNAL_4a242df1_4_k_cu_82a9ea344cuda3std3__45__cpo6cbeginE,(_ZN34_INTERNAL_4a242df1_4_k_cu_82a9ea344cuda3std6ranges3__45__cpo6cbeginE - _ZN34_INTERNAL_4a242df1_4_k_cu_82a9ea344cuda3std3__45__cpo6cbeginE)
_ZN34_INTERNAL_4a242df1_4_k_cu_82a9ea344cuda3std3__45__cpo6cbeginE:
	.zero		1
	.type		_ZN34_INTERNAL_4a242df1_4_k_cu_82a9ea344cuda3std6ranges3__45__cpo6cbeginE,@object
	.size		_ZN34_INTERNAL_4a242df1_4_k_cu_82a9ea344cuda3std6ranges3__45__cpo6cbeginE,(_ZN34_INTERNAL_4a242df1_4_k_cu_82a9ea346thrust24THRUST_300001_SM_1000_NS12placeholders2_7E - _ZN34_INTERNAL_4a242df1_4_k_cu_82a9ea344cuda3std6ranges3__45__cpo6cbeginE)
_ZN34_INTERNAL_4a242df1_4_k_cu_82a9ea344cuda3std6ranges3__45__cpo6cbeginE:
	.zero		1
	.type		_ZN34_INTERNAL_4a242df1_4_k_cu_82a9ea346thrust24THRUST_300001_SM_1000_NS12placeholders2_7E,@object
	.size		_ZN34_INTERNAL_4a242df1_4_k_cu_82a9ea346thrust24THRUST_300001_SM_1000_NS12placeholders2_7E,(_ZN34_INTERNAL_4a242df1_4_k_cu_82a9ea344cuda3std3__45__cpo7crbeginE - _ZN34_INTERNAL_4a242df1_4_k_cu_82a9ea346thrust24THRUST_300001_SM_1000_NS12placeholders2_7E)
_ZN34_INTERNAL_4a242df1_4_k_cu_82a9ea346thrust24THRUST_300001_SM_1000_NS12placeholders2_7E:
	.zero		1
	.type		_ZN34_INTERNAL_4a242df1_4_k_cu_82a9ea344cuda3std3__45__cpo7crbeginE,@object
	.size		_ZN34_INTERNAL_4a242df1_4_k_cu_82a9ea344cuda3std3__45__cpo7crbeginE,(_ZN34_INTERNAL_4a242df1_4_k_cu_82a9ea344cuda3std6ranges3__45__cpo4nextE - _ZN34_INTERNAL_4a242df1_4_k_cu_82a9ea344cuda3std3__45__cpo7crbeginE)
_ZN34_INTERNAL_4a242df1_4_k_cu_82a9ea344cuda3std3__45__cpo7crbeginE:
	.zero		1
	.type		_ZN34_INTERNAL_4a242df1_4_k_cu_82a9ea344cuda3std6ranges3__45__cpo4nextE,@object
	.size		_ZN34_INTERNAL_4a242df1_4_k_cu_82a9ea344cuda3std6ranges3__45__cpo4nextE,(_ZN34_INTERNAL_4a242df1_4_k_cu_82a9ea344cuda3std6ranges3__45__cpo4swapE - _ZN34_INTERNAL_4a242df1_4_k_cu_82a9ea344cuda3std6ranges3__45__cpo4nextE)
_ZN34_INTERNAL_4a242df1_4_k_cu_82a9ea344cuda3std6ranges3__45__cpo4nextE:
	.zero		1
	.type		_ZN34_INTERNAL_4a242df1_4_k_cu_82a9ea344cuda3std6ranges3__45__cpo4swapE,@object
	.size		_ZN34_INTERNAL_4a242df1_4_k_cu_82a9ea344cuda3std6ranges3__45__cpo4swapE,(_ZN34_INTERNAL_4a242df1_4_k_cu_82a9ea346thrust24THRUST_300001_SM_1000_NS8cuda_cub10par_nosyncE - _ZN34_INTERNAL_4a242df1_4_k_cu_82a9ea344cuda3std6ranges3__45__cpo4swapE)
_ZN34_INTERNAL_4a242df1_4_k_cu_82a9ea344cuda3std6ranges3__45__cpo4swapE:
	.zero		1
	.type		_ZN34_INTERNAL_4a242df1_4_k_cu_82a9ea346thrust24THRUST_300001_SM_1000_NS8cuda_cub10par_nosyncE,@object
	.size		_ZN34_INTERNAL_4a242df1_4_k_cu_82a9ea346thrust24THRUST_300001_SM_1000_NS8cuda_cub10par_nosyncE,(_ZN34_INTERNAL_4a242df1_4_k_cu_82a9ea346thrust24THRUST_300001_SM_1000_NS12placeholders2_9E - _ZN34_INTERNAL_4a242df1_4_k_cu_82a9ea346thrust24THRUST_300001_SM_1000_NS8cuda_cub10par_nosyncE)
_ZN34_INTERNAL_4a242df1_4_k_cu_82a9ea346thrust24THRUST_300001_SM_1000_NS8cuda_cub10par_nosyncE:
	.zero		1
	.type		_ZN34_INTERNAL_4a242df1_4_k_cu_82a9ea346thrust24THRUST_300001_SM_1000_NS12placeholders2_9E,@object
	.size		_ZN34_INTERNAL_4a242df1_4_k_cu_82a9ea346thrust24THRUST_300001_SM_1000_NS12placeholders2_9E,(_ZN34_INTERNAL_4a242df1_4_k_cu_82a9ea344cuda3std3__436_GLOBAL__N__4a242df1_4_k_cu_82a9ea346ignoreE - _ZN34_INTERNAL_4a242df1_4_k_cu_82a9ea346thrust24THRUST_300001_SM_1000_NS12placeholders2_9E)
_ZN34_INTERNAL_4a242df1_4_k_cu_82a9ea346thrust24THRUST_300001_SM_1000_NS12placeholders2_9E:
	.zero		1
	.type		_ZN34_INTERNAL_4a242df1_4_k_cu_82a9ea344cuda3std3__436_GLOBAL__N__4a242df1_4_k_cu_82a9ea346ignoreE,@object
	.size		_ZN34_INTERNAL_4a242df1_4_k_cu_82a9ea344cuda3std3__436_GLOBAL__N__4a242df1_4_k_cu_82a9ea346ignoreE,(_ZN34_INTERNAL_4a242df1_4_k_cu_82a9ea344cuda3std6ranges3__45__cpo4dataE - _ZN34_INTERNAL_4a242df1_4_k_cu_82a9ea344cuda3std3__436_GLOBAL__N__4a242df1_4_k_cu_82a9ea346ignoreE)
_ZN34_INTERNAL_4a242df1_4_k_cu_82a9ea344cuda3std3__436_GLOBAL__N__4a242df1_4_k_cu_82a9ea346ignoreE:
	.zero		1
	.type		_ZN34_INTERNAL_4a242df1_4_k_cu_82a9ea344cuda3std6ranges3__45__cpo4dataE,@object
	.size		_ZN34_INTERNAL_4a242df1_4_k_cu_82a9ea344cuda3std6ranges3__45__cpo4dataE,(_ZN34_INTERNAL_4a242df1_4_k_cu_82a9ea346thrust24THRUST_300001_SM_1000_NS12placeholders2_1E - _ZN34_INTERNAL_4a242df1_4_k_cu_82a9ea344cuda3std6ranges3__45__cpo4dataE)
_ZN34_INTERNAL_4a242df1_4_k_cu_82a9ea344cuda3std6ranges3__45__cpo4dataE:
	.zero		1
	.type		_ZN34_INTERNAL_4a242df1_4_k_cu_82a9ea346thrust24THRUST_300001_SM_1000_NS12placeholders2_1E,@object
	.size		_ZN34_INTERNAL_4a242df1_4_k_cu_82a9ea346thrust24THRUST_300001_SM_1000_NS12placeholders2_1E,(_ZN34_INTERNAL_4a242df1_4_k_cu_82a9ea344cuda3std3__45__cpo5beginE - _ZN34_INTERNAL_4a242df1_4_k_cu_82a9ea346thrust24THRUST_300001_SM_1000_NS12placeholders2_1E)
_ZN34_INTERNAL_4a242df1_4_k_cu_82a9ea346thrust24THRUST_300001_SM_1000_NS12placeholders2_1E:
	.zero		1
	.type		_ZN34_INTERNAL_4a242df1_4_k_cu_82a9ea344cuda3std3__45__cpo5beginE,@object
	.size		_ZN34_INTERNAL_4a242df1_4_k_cu_82a9ea344cuda3std3__45__cpo5beginE,(_ZN34_INTERNAL_4a242df1_4_k_cu_82a9ea344cuda3std6ranges3__45__cpo5beginE - _ZN34_INTERNAL_4a242df1_4_k_cu_82a9ea344cuda3std3__45__cpo5beginE)
_ZN34_INTERNAL_4a242df1_4_k_cu_82a9ea344cuda3std3__45__cpo5beginE:
	.zero		1
	.type		_ZN34_INTERNAL_4a242df1_4_k_cu_82a9ea344cuda3std6ranges3__45__cpo5beginE,@object
	.size		_ZN34_INTERNAL_4a242df1_4_k_cu_82a9ea344cuda3std6ranges3__45__cpo5beginE,(_ZN34_INTERNAL_4a242df1_4_k_cu_82a9ea346thrust24THRUST_300001_SM_1000_NS12placeholders2_5E - _ZN34_INTERNAL_4a242df1_4_k_cu_82a9ea344cuda3std6ranges3__45__cpo5beginE)
_ZN34_INTERNAL_4a242df1_4_k_cu_82a9ea344cuda3std6ranges3__45__cpo5beginE:
	.zero		1
	.type		_ZN34_INTERNAL_4a242df1_4_k_cu_82a9ea346thrust24THRUST_300001_SM_1000_NS12placeholders2_5E,@object
	.size		_ZN34_INTERNAL_4a242df1_4_k_cu_82a9ea346thrust24THRUST_300001_SM_1000_NS12placeholders2_5E,(_ZN34_INTERNAL_4a242df1_4_k_cu_82a9ea344cuda3std3__45__cpo6rbeginE - _ZN34_INTERNAL_4a242df1_4_k_cu_82a9ea346thrust24THRUST_300001_SM_1000_NS12placeholders2_5E)
_ZN34_INTERNAL_4a242df1_4_k_cu_82a9ea346thrust24THRUST_300001_SM_1000_NS12placeholders2_5E:
	.zero		1
	.type		_ZN34_INTERNAL_4a242df1_4_k_cu_82a9ea344cuda3std3__45__cpo6rbeginE,@object
	.size		_ZN34_INTERNAL_4a242df1_4_k_cu_82a9ea344cuda3std3__45__cpo6rbeginE,(_ZN34_INTERNAL_4a242df1_4_k_cu_82a9ea344cuda3std6ranges3__45__cpo7advanceE - _ZN34_INTERNAL_4a242df1_4_k_cu_82a9ea344cuda3std3__45__cpo6rbeginE)
_ZN34_INTERNAL_4a242df1_4_k_cu_82a9ea344cuda3std3__45__cpo6rbeginE:
	.zero		1
	.type		_ZN34_INTERNAL_4a242df1_4_k_cu_82a9ea344cuda3std6ranges3__45__cpo7advanceE,@object
	.size		_ZN34_INTERNAL_4a242df1_4_k_cu_82a9ea344cuda3std6ranges3__45__cpo7advanceE,(_ZN34_INTERNAL_4a242df1_4_k_cu_82a9ea344cuda3std3__47nulloptE - _ZN34_INTERNAL_4a242df1_4_k_cu_82a9ea344cuda3std6ranges3__45__cpo7advanceE)
_ZN34_INTERNAL_4a242df1_4_k_cu_82a9ea344cuda3std6ranges3__45__cpo7advanceE:
	.zero		1
	.type		_ZN34_INTERNAL_4a242df1_4_k_cu_82a9ea344cuda3std3__47nulloptE,@object
	.size		_ZN34_INTERNAL_4a242df1_4_k_cu_82a9ea344cuda3std3__47nulloptE,(_ZN34_INTERNAL_4a242df1_4_k_cu_82a9ea344cuda3std6ranges3__45__cpo8distanceE - _ZN34_INTERNAL_4a242df1_4_k_cu_82a9ea344cuda3std3__47nulloptE)
_ZN34_INTERNAL_4a242df1_4_k_cu_82a9ea344cuda3std3__47nulloptE:
	.zero		1
	.type		_ZN34_INTERNAL_4a242df1_4_k_cu_82a9ea344cuda3std6ranges3__45__cpo8distanceE,@object
	.size		_ZN34_INTERNAL_4a242df1_4_k_cu_82a9ea344cuda3std6ranges3__45__cpo8distanceE,(_ZN34_INTERNAL_4a242df1_4_k_cu_82a9ea346thrust24THRUST_300001_SM_1000_NS12placeholders3_10E - _ZN34_INTERNAL_4a242df1_4_k_cu_82a9ea344cuda3std6ranges3__45__cpo8distanceE)
_ZN34_INTERNAL_4a242df1_4_k_cu_82a9ea344cuda3std6ranges3__45__cpo8distanceE:
	.zero		1
	.type		_ZN34_INTERNAL_4a242df1_4_k_cu_82a9ea346thrust24THRUST_300001_SM_1000_NS12placeholders3_10E,@object
	.size		_ZN34_INTERNAL_4a242df1_4_k_cu_82a9ea346thrust24THRUST_300001_SM_1000_NS12placeholders3_10E,(_ZN34_INTERNAL_4a242df1_4_k_cu_82a9ea344cuda3std3__419piecewise_constructE - _ZN34_INTERNAL_4a242df1_4_k_cu_82a9ea346thrust24THRUST_300001_SM_1000_NS12placeholders3_10E)
_ZN34_INTERNAL_4a242df1_4_k_cu_82a9ea346thrust24THRUST_300001_SM_1000_NS12placeholders3_10E:
	.zero		1
	.type		_ZN34_INTERNAL_4a242df1_4_k_cu_82a9ea344cuda3std3__419piecewise_constructE,@object
	.size		_ZN34_INTERNAL_4a242df1_4_k_cu_82a9ea344cuda3std3__419piecewise_constructE,(_ZN34_INTERNAL_4a242df1_4_k_cu_82a9ea344cuda3std6ranges3__45__cpo5cdataE - _ZN34_INTERNAL_4a242df1_4_k_cu_82a9ea344cuda3std3__419piecewise_constructE)
_ZN34_INTERNAL_4a242df1_4_k_cu_82a9ea344cuda3std3__419piecewise_constructE:
	.zero		1
	.type		_ZN34_INTERNAL_4a242df1_4_k_cu_82a9ea344cuda3std6ranges3__45__cpo5cdataE,@object
	.size		_ZN34_INTERNAL_4a242df1_4_k_cu_82a9ea344cuda3std6ranges3__45__cpo5cdataE,(_ZN34_INTERNAL_4a242df1_4_k_cu_82a9ea346thrust24THRUST_300001_SM_1000_NS12placeholders2_2E - _ZN34_INTERNAL_4a242df1_4_k_cu_82a9ea344cuda3std6ranges3__45__cpo5cdataE)
_ZN34_INTERNAL_4a242df1_4_k_cu_82a9ea344cuda3std6ranges3__45__cpo5cdataE:
	.zero		1
	.type		_ZN34_INTERNAL_4a242df1_4_k_cu_82a9ea346thrust24THRUST_300001_SM_1000_NS12placeholders2_2E,@object
	.size		_ZN34_INTERNAL_4a242df1_4_k_cu_82a9ea346thrust24THRUST_300001_SM_1000_NS12placeholders2_2E,(_ZN34_INTERNAL_4a242df1_4_k_cu_82a9ea344cuda3std3__45__cpo3endE - _ZN34_INTERNAL_4a242df1_4_k_cu_82a9ea346thrust24THRUST_300001_SM_1000_NS12placeholders2_2E)
_ZN34_INTERNAL_4a242df1_4_k_cu_82a9ea346thrust24THRUST_300001_SM_1000_NS12placeholders2_2E:
	.zero		1
	.type		_ZN34_INTERNAL_4a242df1_4_k_cu_82a9ea344cuda3std3__45__cpo3endE,@object
	.size		_ZN34_INTERNAL_4a242df1_4_k_cu_82a9ea344cuda3std3__45__cpo3endE,(_ZN34_INTERNAL_4a242df1_4_k_cu_82a9ea344cuda3std6ranges3__45__cpo3endE - _ZN34_INTERNAL_4a242df1_4_k_cu_82a9ea344cuda3std3__45__cpo3endE)
_ZN34_INTERNAL_4a242df1_4_k_cu_82a9ea344cuda3std3__45__cpo3endE:
	.zero		1
	.type		_ZN34_INTERNAL_4a242df1_4_k_cu_82a9ea344cuda3std6ranges3__45__cpo3endE,@object
	.size		_ZN34_INTERNAL_4a242df1_4_k_cu_82a9ea344cuda3std6ranges3__45__cpo3endE,(_ZN34_INTERNAL_4a242df1_4_k_cu_82a9ea346thrust24THRUST_300001_SM_1000_NS12placeholders2_6E - _ZN34_INTERNAL_4a242df1_4_k_cu_82a9ea344cuda3std6ranges3__45__cpo3endE)
_ZN34_INTERNAL_4a242df1_4_k_cu_82a9ea344cuda3std6ranges3__45__cpo3endE:
	.zero		1
	.type		_ZN34_INTERNAL_4a242df1_4_k_cu_82a9ea346thrust24THRUST_300001_SM_1000_NS12placeholders2_6E,@object
	.size		_ZN34_INTERNAL_4a242df1_4_k_cu_82a9ea346thrust24THRUST_300001_SM_1000_NS12placeholders2_6E,(_ZN34_INTERNAL_4a242df1_4_k_cu_82a9ea344cuda3std3__45__cpo4rendE - _ZN34_INTERNAL_4a242df1_4_k_cu_82a9ea346thrust24THRUST_300001_SM_1000_NS12placeholders2_6E)
_ZN34_INTERNAL_4a242df1_4_k_cu_82a9ea346thrust24THRUST_300001_SM_1000_NS12placeholders2_6E:
	.zero		1
	.type		_ZN34_INTERNAL_4a242df1_4_k_cu_82a9ea344cuda3std3__45__cpo4rendE,@object
	.size		_ZN34_INTERNAL_4a242df1_4_k_cu_82a9ea344cuda3std3__45__cpo4rendE,(_ZN34_INTERNAL_4a242df1_4_k_cu_82a9ea344cuda3std6ranges3__45__cpo9iter_swapE - _ZN34_INTERNAL_4a242df1_4_k_cu_82a9ea344cuda3std3__45__cpo4rendE)
_ZN34_INTERNAL_4a242df1_4_k_cu_82a9ea344cuda3std3__45__cpo4rendE:
	.zero		1
	.type		_ZN34_INTERNAL_4a242df1_4_k_cu_82a9ea344cuda3std6ranges3__45__cpo9iter_swapE,@object
	.size		_ZN34_INTERNAL_4a242df1_4_k_cu_82a9ea344cuda3std6ranges3__45__cpo9iter_swapE,(_ZN34_INTERNAL_4a242df1_4_k_cu_82a9ea344cuda3std3__48unexpectE - _ZN34_INTERNAL_4a242df1_4_k_cu_82a9ea344cuda3std6ranges3__45__cpo9iter_swapE)
_ZN34_INTERNAL_4a242df1_4_k_cu_82a9ea344cuda3std6ranges3__45__cpo9iter_swapE:
	.zero		1
	.type		_ZN34_INTERNAL_4a242df1_4_k_cu_82a9ea344cuda3std3__48unexpectE,@object
	.size		_ZN34_INTERNAL_4a242df1_4_k_cu_82a9ea344cuda3std3__48unexpectE,(_ZN34_INTERNAL_4a242df1_4_k_cu_82a9ea346thrust24THRUST_300001_SM_1000_NS8cuda_cub3parE - _ZN34_INTERNAL_4a242df1_4_k_cu_82a9ea344cuda3std3__48unexpectE)
_ZN34_INTERNAL_4a242df1_4_k_cu_82a9ea344cuda3std3__48unexpectE:
	.zero		1
	.type		_ZN34_INTERNAL_4a242df1_4_k_cu_82a9ea346thrust24THRUST_300001_SM_1000_NS8cuda_cub3parE,@object
	.size		_ZN34_INTERNAL_4a242df1_4_k_cu_82a9ea346thrust24THRUST_300001_SM_1000_NS8cuda_cub3parE,(_ZN34_INTERNAL_4a242df1_4_k_cu_82a9ea346thrust24THRUST_300001_SM_1000_NS12placeholders2_4E - _ZN34_INTERNAL_4a242df1_4_k_cu_82a9ea346thrust24THRUST_300001_SM_1000_NS8cuda_cub3parE)
_ZN34_INTERNAL_4a242df1_4_k_cu_82a9ea346thrust24THRUST_300001_SM_1000_NS8cuda_cub3parE:
	.zero		1
	.type		_ZN34_INTERNAL_4a242df1_4_k_cu_82a9ea346thrust24THRUST_300001_SM_1000_NS12placeholders2_4E,@object
	.size		_ZN34_INTERNAL_4a242df1_4_k_cu_82a9ea346thrust24THRUST_300001_SM_1000_NS12placeholders2_4E,(_ZN34_INTERNAL_4a242df1_4_k_cu_82a9ea344cuda3std3__45__cpo4cendE - _ZN34_INTERNAL_4a242df1_4_k_cu_82a9ea346thrust24THRUST_300001_SM_1000_NS12placeholders2_4E)
_ZN34_INTERNAL_4a242df1_4_k_cu_82a9ea346thrust24THRUST_300001_SM_1000_NS12placeholders2_4E:
	.zero		1
	.type		_ZN34_INTERNAL_4a242df1_4_k_cu_82a9ea344cuda3std3__45__cpo4cendE,@object
	.size		_ZN34_INTERNAL_4a242df1_4_k_cu_82a9ea344cuda3std3__45__cpo4cendE,(_ZN34_INTERNAL_4a242df1_4_k_cu_82a9ea344cuda3std6ranges3__45__cpo4cendE - _ZN34_INTERNAL_4a242df1_4_k_cu_82a9ea344cuda3std3__45__cpo4cendE)
_ZN34_INTERNAL_4a242df1_4_k_cu_82a9ea344cuda3std3__45__cpo4cendE:
	.zero		1
	.type		_ZN34_INTERNAL_4a242df1_4_k_cu_82a9ea344cuda3std6ranges3__45__cpo4cendE,@object
	.size		_ZN34_INTERNAL_4a242df1_4_k_cu_82a9ea344cuda3std6ranges3__45__cpo4cendE,(_ZN34_INTERNAL_4a242df1_4_k_cu_82a9ea344cuda3std3__420unreachable_sentinelE - _ZN34_INTERNAL_4a242df1_4_k_cu_82a9ea344cuda3std6ranges3__45__cpo4cendE)
_ZN34_INTERNAL_4a242df1_4_k_cu_82a9ea344cuda3std6ranges3__45__cpo4cendE:
	.zero		1
	.type		_ZN34_INTERNAL_4a242df1_4_k_cu_82a9ea344cuda3std3__420unreachable_sentinelE,@object
	.size		_ZN34_INTERNAL_4a242df1_4_k_cu_82a9ea344cuda3std3__420unreachable_sentinelE,(_ZN34_INTERNAL_4a242df1_4_k_cu_82a9ea344cuda3std6ranges3__45__cpo5ssizeE - _ZN34_INTERNAL_4a242df1_4_k_cu_82a9ea344cuda3std3__420unreachable_sentinelE)
_ZN34_INTERNAL_4a242df1_4_k_cu_82a9ea344cuda3std3__420unreachable_sentinelE:
	.zero		1
	.type		_ZN34_INTERNAL_4a242df1_4_k_cu_82a9ea344cuda3std6ranges3__45__cpo5ssizeE,@object
	.size		_ZN34_INTERNAL_4a242df1_4_k_cu_82a9ea344cuda3std6ranges3__45__cpo5ssizeE,(_ZN34_INTERNAL_4a242df1_4_k_cu_82a9ea346thrust24THRUST_300001_SM_1000_NS12placeholders2_8E - _ZN34_INTERNAL_4a242df1_4_k_cu_82a9ea344cuda3std6ranges3__45__cpo5ssizeE)
_ZN34_INTERNAL_4a242df1_4_k_cu_82a9ea344cuda3std6ranges3__45__cpo5ssizeE:
	.zero		1
	.type		_ZN34_INTERNAL_4a242df1_4_k_cu_82a9ea346thrust24THRUST_300001_SM_1000_NS12placeholders2_8E,@object
	.size		_ZN34_INTERNAL_4a242df1_4_k_cu_82a9ea346thrust24THRUST_300001_SM_1000_NS12placeholders2_8E,(_ZN34_INTERNAL_4a242df1_4_k_cu_82a9ea344cuda3std3__45__cpo5crendE - _ZN34_INTERNAL_4a242df1_4_k_cu_82a9ea346thrust24THRUST_300001_SM_1000_NS12placeholders2_8E)
_ZN34_INTERNAL_4a242df1_4_k_cu_82a9ea346thrust24THRUST_300001_SM_1000_NS12placeholders2_8E:
	.zero		1
	.type		_ZN34_INTERNAL_4a242df1_4_k_cu_82a9ea344cuda3std3__45__cpo5crendE,@object
	.size		_ZN34_INTERNAL_4a242df1_4_k_cu_82a9ea344cuda3std3__45__cpo5crendE,(_ZN34_INTERNAL_4a242df1_4_k_cu_82a9ea344cuda3std6ranges3__45__cpo4prevE - _ZN34_INTERNAL_4a242df1_4_k_cu_82a9ea344cuda3std3__45__cpo5crendE)
_ZN34_INTERNAL_4a242df1_4_k_cu_82a9ea344cuda3std3__45__cpo5crendE:
	.zero		1
	.type		_ZN34_INTERNAL_4a242df1_4_k_cu_82a9ea344cuda3std6ranges3__45__cpo4prevE,@object
	.size		_ZN34_INTERNAL_4a242df1_4_k_cu_82a9ea344cuda3std6ranges3__45__cpo4prevE,(_ZN34_INTERNAL_4a242df1_4_k_cu_82a9ea344cuda3std6ranges3__45__cpo9iter_moveE - _ZN34_INTERNAL_4a242df1_4_k_cu_82a9ea344cuda3std6ranges3__45__cpo4prevE)
_ZN34_INTERNAL_4a242df1_4_k_cu_82a9ea344cuda3std6ranges3__45__cpo4prevE:
	.zero		1
	.type		_ZN34_INTERNAL_4a242df1_4_k_cu_82a9ea344cuda3std6ranges3__45__cpo9iter_moveE,@object
	.size		_ZN34_INTERNAL_4a242df1_4_k_cu_82a9ea344cuda3std6ranges3__45__cpo9iter_moveE,(_ZN34_INTERNAL_4a242df1_4_k_cu_82a9ea346thrust24THRUST_300001_SM_1000_NS6system6detail10sequential3seqE - _ZN34_INTERNAL_4a242df1_4_k_cu_82a9ea344cuda3std6ranges3__45__cpo9iter_moveE)
_ZN34_INTERNAL_4a242df1_4_k_cu_82a9ea344cuda3std6ranges3__45__cpo9iter_moveE:
	.zero		1
	.type		_ZN34_INTERNAL_4a242df1_4_k_cu_82a9ea346thrust24THRUST_300001_SM_1000_NS6system6detail10sequential3seqE,@object
	.size		_ZN34_INTERNAL_4a242df1_4_k_cu_82a9ea346thrust24THRUST_300001_SM_1000_NS6system6detail10sequential3seqE,(.L_31 - _ZN34_INTERNAL_4a242df1_4_k_cu_82a9ea346thrust24THRUST_300001_SM_1000_NS6system6detail10sequential3seqE)
_ZN34_INTERNAL_4a242df1_4_k_cu_82a9ea346thrust24THRUST_300001_SM_1000_NS6system6detail10sequential3seqE:
	.zero		1
.L_31:


//--------------------- .nv.shared._ZN3cub18CUB_300001_SM_10006detail6reduce18DeviceReduceKernelINS2_10policy_hubIdyN4cuda3std3__44plusIdEEE10Policy1000EN6thrust24THRUST_300001_SM_1000_NS6detail15normal_iteratorINSD_10device_ptrIdEEEEyS9_dNS7_10__identityEEEvT0_PT3_T1_NS0_13GridEvenShareISN_EET2_T4_ --------------------------
	.section	.nv.shared._ZN3cub18CUB_300001_SM_10006detail6reduce18DeviceReduceKernelINS2_10policy_hubIdyN4cuda3std3__44plusIdEEE10Policy1000EN6thrust24THRUST_300001_SM_1000_NS6detail15normal_iteratorINSD_10device_ptrIdEEEEyS9_dNS7_10__identityEEEvT0_PT3_T1_NS0_13GridEvenShareISN_EET2_T4_,"aw",@nobits
	.sectionflags	@""
	.align	8
.nv.shared._ZN3cub18CUB_300001_SM_10006detail6reduce18DeviceReduceKernelINS2_10policy_hubIdyN4cuda3std3__44plusIdEEE10Policy1000EN6thrust24THRUST_300001_SM_1000_NS6detail15normal_iteratorINSD_10device_ptrIdEEEEyS9_dNS7_10__identityEEEvT0_PT3_T1_NS0_13GridEvenShareISN_EET2_T4_:
	.zero		1176


//--------------------- .nv.shared._ZN3cub18CUB_300001_SM_10006detail6reduce28DeviceReduceSingleTileKernelINS2_10policy_hubIdyN4cuda3std3__44plusIdEEE10Policy1000EN6thrust24THRUST_300001_SM_1000_NS6detail15normal_iteratorINSD_10device_ptrIdEEEEPdyS9_ddNS7_10__identityEEEvT0_T1_T2_T3_T4_T6_ --------------------------
	.section	.nv.shared._ZN3cub18CUB_300001_SM_10006detail6reduce28DeviceReduceSingleTileKernelINS2_10policy_hubIdyN4cuda3std3__44plusIdEEE10Policy1000EN6thrust24THRUST_300001_SM_1000_NS6detail15normal_iteratorINSD_10device_ptrIdEEEEPdyS9_ddNS7_10__identityEEEvT0_T1_T2_T3_T4_T6_,"aw",@nobits
	.sectionflags	@""
	.align	8
.nv.shared._ZN3cub18CUB_300001_SM_10006detail6reduce28DeviceReduceSingleTileKernelINS2_10policy_hubIdyN4cuda3std3__44plusIdEEE10Policy1000EN6thrust24THRUST_300001_SM_1000_NS6detail15normal_iteratorINSD_10device_ptrIdEEEEPdyS9_ddNS7_10__identityEEEvT0_T1_T2_T3_T4_T6_:
	.zero		1176


//--------------------- .nv.shared._ZN3cub18CUB_300001_SM_10006detail6reduce28DeviceReduceSingleTileKernelINS2_10policy_hubIdjN4cuda3std3__44plusIdEEE10Policy1000EPdSC_iS9_ddNS7_10__identityEEEvT0_T1_T2_T3_T4_T6_ --------------------------
	.section	.nv.shared._ZN3cub18CUB_300001_SM_10006detail6reduce28DeviceReduceSingleTileKernelINS2_10policy_hubIdjN4cuda3std3__44plusIdEEE10Policy1000EPdSC_iS9_ddNS7_10__identityEEEvT0_T1_T2_T3_T4_T6_,"aw",@nobits
	.sectionflags	@""
	.align	8
.nv.shared._ZN3cub18CUB_300001_SM_10006detail6reduce28DeviceReduceSingleTileKernelINS2_10policy_hubIdjN4cuda3std3__44plusIdEEE10Policy1000EPdSC_iS9_ddNS7_10__identityEEEvT0_T1_T2_T3_T4_T6_:
	.zero		1216


//--------------------- .nv.shared._ZN3cub18CUB_300001_SM_10006detail6reduce18DeviceReduceKernelINS2_10policy_hubIdjN4cuda3std3__44plusIdEEE10Policy1000EN6thrust24THRUST_300001_SM_1000_NS6detail15normal_iteratorINSD_10device_ptrIdEEEEjS9_dNS7_10__identityEEEvT0_PT3_T1_NS0_13GridEvenShareISN_EET2_T4_ --------------------------
	.section	.nv.shared._ZN3cub18CUB_300001_SM_10006detail6reduce18DeviceReduceKernelINS2_10policy_hubIdjN4cuda3std3__44plusIdEEE10Policy1000EN6thrust24THRUST_300001_SM_1000_NS6detail15normal_iteratorINSD_10device_ptrIdEEEEjS9_dNS7_10__identityEEEvT0_PT3_T1_NS0_13GridEvenShareISN_EET2_T4_,"aw",@nobits
	.sectionflags	@""
	.align	8
.nv.shared._ZN3cub18CUB_300001_SM_10006detail6reduce18DeviceReduceKernelINS2_10policy_hubIdjN4cuda3std3__44plusIdEEE10Policy1000EN6thrust24THRUST_300001_SM_1000_NS6detail15normal_iteratorINSD_10device_ptrIdEEEEjS9_dNS7_10__identityEEEvT0_PT3_T1_NS0_13GridEvenShareISN_EET2_T4_:
	.zero		1216


//--------------------- .nv.shared._ZN3cub18CUB_300001_SM_10006detail6reduce28DeviceReduceSingleTileKernelINS2_10policy_hubIdjN4cuda3std3__44plusIdEEE10Policy1000EN6thrust24THRUST_300001_SM_1000_NS6detail15normal_iteratorINSD_10device_ptrIdEEEEPdjS9_ddNS7_10__identityEEEvT0_T1_T2_T3_T4_T6_ --------------------------
	.section	.nv.shared._ZN3cub18CUB_300001_SM_10006detail6reduce28DeviceReduceSingleTileKernelINS2_10policy_hubIdjN4cuda3std3__44plusIdEEE10Policy1000EN6thrust24THRUST_300001_SM_1000_NS6detail15normal_iteratorINSD_10device_ptrIdEEEEPdjS9_ddNS7_10__identityEEEvT0_T1_T2_T3_T4_T6_,"aw",@nobits
	.sectionflags	@""
	.align	8
.nv.shared._ZN3cub18CUB_300001_SM_10006detail6reduce28DeviceReduceSingleTileKernelINS2_10policy_hubIdjN4cuda3std3__44plusIdEEE10Policy1000EN6thrust24THRUST_300001_SM_1000_NS6detail15normal_iteratorINSD_10device_ptrIdEEEEPdjS9_ddNS7_10__identityEEEvT0_T1_T2_T3_T4_T6_:
	.zero		1216


//--------------------- .nv.constant0._ZN3cub18CUB_300001_SM_10006detail6reduce28DeviceReduceSingleTileKernelINS2_10policy_hubIdyN4cuda3std3__44plusIdEEE10Policy1000EPdSC_iS9_ddNS7_10__identityEEEvT0_T1_T2_T3_T4_T6_ --------------------------
	.section	.nv.constant0._ZN3cub18CUB_300001_SM_10006detail6reduce28DeviceReduceSingleTileKernelINS2_10policy_hubIdyN4cuda3std3__44plusIdEEE10Policy1000EPdSC_iS9_ddNS7_10__identityEEEvT0_T1_T2_T3_T4_T6_,"a",@progbits
	.sectionflags	@""
	.align	4
.nv.constant0._ZN3cub18CUB_300001_SM_10006detail6reduce28DeviceReduceSingleTileKernelINS2_10policy_hubIdyN4cuda3std3__44plusIdEEE10Policy1000EPdSC_iS9_ddNS7_10__identityEEEvT0_T1_T2_T3_T4_T6_:
	.zero		929


//--------------------- .nv.constant0._ZN3cub18CUB_300001_SM_10006detail6reduce18DeviceReduceKernelINS2_10policy_hubIdyN4cuda3std3__44plusIdEEE10Policy1000EN6thrust24THRUST_300001_SM_1000_NS6detail15normal_iteratorINSD_10device_ptrIdEEEEyS9_dNS7_10__identityEEEvT0_PT3_T1_NS0_13GridEvenShareISN_EET2_T4_ --------------------------
	.section	.nv.constant0._ZN3cub18CUB_300001_SM_10006detail6reduce18DeviceReduceKernelINS2_10policy_hubIdyN4cuda3std3__44plusIdEEE10Policy1000EN6thrust24THRUST_300001_SM_1000_NS6detail15normal_iteratorINSD_10device_ptrIdEEEEyS9_dNS7_10__identityEEEvT0_PT3_T1_NS0_13GridEvenShareISN_EET2_T4_,"a",@progbits
	.sectionflags	@""
	.align	4
.nv.constant0._ZN3cub18CUB_300001_SM_10006detail6reduce18DeviceReduceKernelINS2_10policy_hubIdyN4cuda3std3__44plusIdEEE10Policy1000EN6thrust24THRUST_300001_SM_1000_NS6detail15normal_iteratorINSD_10device_ptrIdEEEEyS9_dNS7_10__identityEEEvT0_PT3_T1_NS0_13GridEvenShareISN_EET2_T4_:
	.zero		994


//--------------------- .nv.constant0._ZN3cub18CUB_300001_SM_10006detail6reduce28DeviceReduceSingleTileKernelINS2_10policy_hubIdyN4cuda3std3__44plusIdEEE10Policy1000EN6thrust24THRUST_300001_SM_1000_NS6detail15normal_iteratorINSD_10device_ptrIdEEEEPdyS9_ddNS7_10__identityEEEvT0_T1_T2_T3_T4_T6_ --------------------------
	.section	.nv.constant0._ZN3cub18CUB_300001_SM_10006detail6reduce28DeviceReduceSingleTileKernelINS2_10policy_hubIdyN4cuda3std3__44plusIdEEE10Policy1000EN6thrust24THRUST_300001_SM_1000_NS6detail15normal_iteratorINSD_10device_ptrIdEEEEPdyS9_ddNS7_10__identityEEEvT0_T1_T2_T3_T4_T6_,"a",@progbits
	.sectionflags	@""
	.align	4
.nv.constant0._ZN3cub18CUB_300001_SM_10006detail6reduce28DeviceReduceSingleTileKernelINS2_10policy_hubIdyN4cuda3std3__44plusIdEEE10Policy1000EN6thrust24THRUST_300001_SM_1000_NS6detail15normal_iteratorINSD_10device_ptrIdEEEEPdyS9_ddNS7_10__identityEEEvT0_T1_T2_T3_T4_T6_:
	.zero		937


//--------------------- .nv.constant0._ZN3cub18CUB_300001_SM_10006detail6reduce28DeviceReduceSingleTileKernelINS2_10policy_hubIdjN4cuda3std3__44plusIdEEE10Policy1000EPdSC_iS9_ddNS7_10__identityEEEvT0_T1_T2_T3_T4_T6_ --------------------------
	.section	.nv.constant0._ZN3cub18CUB_300001_SM_10006detail6reduce28DeviceReduceSingleTileKernelINS2_10policy_hubIdjN4cuda3std3__44plusIdEEE10Policy1000EPdSC_iS9_ddNS7_10__identityEEEvT0_T1_T2_T3_T4_T6_,"a",@progbits
	.sectionflags	@""
	.align	4
.nv.constant0._ZN3cub18CUB_300001_SM_10006detail6reduce28DeviceReduceSingleTileKernelINS2_10policy_hubIdjN4cuda3std3__44plusIdEEE10Policy1000EPdSC_iS9_ddNS7_10__identityEEEvT0_T1_T2_T3_T4_T6_:
	.zero		929


//--------------------- .nv.constant0._ZN3cub18CUB_300001_SM_10006detail6reduce18DeviceReduceKernelINS2_10policy_hubIdjN4cuda3std3__44plusIdEEE10Policy1000EN6thrust24THRUST_300001_SM_1000_NS6detail15normal_iteratorINSD_10device_ptrIdEEEEjS9_dNS7_10__identityEEEvT0_PT3_T1_NS0_13GridEvenShareISN_EET2_T4_ --------------------------
	.section	.nv.constant0._ZN3cub18CUB_300001_SM_10006detail6reduce18DeviceReduceKernelINS2_10policy_hubIdjN4cuda3std3__44plusIdEEE10Policy1000EN6thrust24THRUST_300001_SM_1000_NS6detail15normal_iteratorINSD_10device_ptrIdEEEEjS9_dNS7_10__identityEEEvT0_PT3_T1_NS0_13GridEvenShareISN_EET2_T4_,"a",@progbits
	.sectionflags	@""
	.align	4
.nv.constant0._ZN3cub18CUB_300001_SM_10006detail6reduce18DeviceReduceKernelINS2_10policy_hubIdjN4cuda3std3__44plusIdEEE10Policy1000EN6thrust24THRUST_300001_SM_1000_NS6detail15normal_iteratorINSD_10device_ptrIdEEEEjS9_dNS7_10__identityEEEvT0_PT3_T1_NS0_13GridEvenShareISN_EET2_T4_:
	.zero		958


//--------------------- .nv.constant0._ZN3cub18CUB_300001_SM_10006detail6reduce28DeviceReduceSingleTileKernelINS2_10policy_hubIdjN4cuda3std3__44plusIdEEE10Policy1000EN6thrust24THRUST_300001_SM_1000_NS6detail15normal_iteratorINSD_10device_ptrIdEEEEPdjS9_ddNS7_10__identityEEEvT0_T1_T2_T3_T4_T6_ --------------------------
	.section	.nv.constant0._ZN3cub18CUB_300001_SM_10006detail6reduce28DeviceReduceSingleTileKernelINS2_10policy_hubIdjN4cuda3std3__44plusIdEEE10Policy1000EN6thrust24THRUST_300001_SM_1000_NS6detail15normal_iteratorINSD_10device_ptrIdEEEEPdjS9_ddNS7_10__identityEEEvT0_T1_T2_T3_T4_T6_,"a",@progbits
	.sectionflags	@""
	.align	4
.nv.constant0._ZN3cub18CUB_300001_SM_10006detail6reduce28DeviceReduceSingleTileKernelINS2_10policy_hubIdjN4cuda3std3__44plusIdEEE10Policy1000EN6thrust24THRUST_300001_SM_1000_NS6detail15normal_iteratorINSD_10device_ptrIdEEEEPdjS9_ddNS7_10__identityEEEvT0_T1_T2_T3_T4_T6_:
	.zero		929


//--------------------- .nv.constant0._ZN3cub18CUB_300001_SM_10006detail9transform16transform_kernelINS2_10policy_hubILb1EN4cuda3std3__45tupleIJN6thrust24THRUST_300001_SM_1000_NS6detail15normal_iteratorINSA_10device_ptrIdEEEESF_EEEE10policy1000El13saxpy_functorSF_JPdSK_EEEvT0_iT1_T2_DpNS2_10kernel_argIT3_EE --------------------------
	.section	.nv.constant0._ZN3cub18CUB_300001_SM_10006detail9transform16transform_kernelINS2_10policy_hubILb1EN4cuda3std3__45tupleIJN6thrust24THRUST_300001_SM_1000_NS6detail15normal_iteratorINSA_10device_ptrIdEEEESF_EEEE10policy1000El13saxpy_functorSF_JPdSK_EEEvT0_iT1_T2_DpNS2_10kernel_argIT3_EE,"a",@progbits
	.sectionflags	@""
	.align	4
.nv.constant0._ZN3cub18CUB_300001_SM_10006detail9transform16transform_kernelINS2_10policy_hubILb1EN4cuda3std3__45tupleIJN6thrust24THRUST_300001_SM_1000_NS6detail15normal_iteratorINSA_10device_ptrIdEEEESF_EEEE10policy1000El13saxpy_functorSF_JPdSK_EEEvT0_iT1_T2_DpNS2_10kernel_argIT3_EE:
	.zero		960


//--------------------- .nv.constant0._ZN3cub18CUB_300001_SM_10006detail9transform16transform_kernelINS2_10policy_hubILb1EN4cuda3std3__45tupleIJN6thrust24THRUST_300001_SM_1000_NS6detail15normal_iteratorINSA_10device_ptrIdEEEESF_EEEE10policy1000Ei13saxpy_functorSF_JPdSK_EEEvT0_iT1_T2_DpNS2_10kernel_argIT3_EE --------------------------
	.section	.nv.constant0._ZN3cub18CUB_300001_SM_10006detail9transform16transform_kernelINS2_10policy_hubILb1EN4cuda3std3__45tupleIJN6thrust24THRUST_300001_SM_1000_NS6detail15normal_iteratorINSA_10device_ptrIdEEEESF_EEEE10policy1000Ei13saxpy_functorSF_JPdSK_EEEvT0_iT1_T2_DpNS2_10kernel_argIT3_EE,"a",@progbits
	.sectionflags	@""
	.align	4
.nv.constant0._ZN3cub18CUB_300001_SM_10006detail9transform16transform_kernelINS2_10policy_hubILb1EN4cuda3std3__45tupleIJN6thrust24THRUST_300001_SM_1000_NS6detail15normal_iteratorINSA_10device_ptrIdEEEESF_EEEE10policy1000Ei13saxpy_functorSF_JPdSK_EEEvT0_iT1_T2_DpNS2_10kernel_argIT3_EE:
	.zero		952


//--------------------- .nv.constant0._ZN3cub18CUB_300001_SM_10006detail8for_each13static_kernelINS2_12policy_hub_t12policy_500_tElN6thrust24THRUST_300001_SM_1000_NS8cuda_cub20__uninitialized_copy7functorINS7_6detail15normal_iteratorINS7_10device_ptrIdEEEENS7_7pointerIdNS8_3tagENS7_11use_defaultESI_EEEEEEvT0_T1_ --------------------------
	.section	.nv.constant0._ZN3cub18CUB_300001_SM_10006detail8for_each13static_kernelINS2_12policy_hub_t12policy_500_tElN6thrust24THRUST_300001_SM_1000_NS8cuda_cub20__uninitialized_copy7functorINS7_6detail15normal_iteratorINS7_10device_ptrIdEEEENS7_7pointerIdNS8_3tagENS7_11use_defaultESI_EEEEEEvT0_T1_,"a",@progbits
	.sectionflags	@""
	.align	4
.nv.constant0._ZN3cub18CUB_300001_SM_10006detail8for_each13static_kernelINS2_12policy_hub_t12policy_500_tElN6thrust24THRUST_300001_SM_1000_NS8cuda_cub20__uninitialized_copy7functorINS7_6detail15normal_iteratorINS7_10device_ptrIdEEEENS7_7pointerIdNS8_3tagENS7_11use_defaultESI_EEEEEEvT0_T1_:
	.zero		920


//--------------------- .nv.constant0._ZN3cub18CUB_300001_SM_10006detail11EmptyKernelIvEEvv --------------------------
	.section	.nv.constant0._ZN3cub18CUB_300001_SM_10006detail11EmptyKernelIvEEvv,"a",@progbits
	.sectionflags	@""
	.align	4
.nv.constant0._ZN3cub18CUB_300001_SM_10006detail11EmptyKernelIvEEvv:
	.zero		896


//--------------------- SYMBOLS --------------------------

	.type		.nv.reservedSmem.offset0,@object
	.size		.nv.reservedSmem.offset0,0x4
	.type		.nv.reservedSmem.cap,@object
	.size		.nv.reservedSmem.cap,0x4
